// auto-generated by cutlass_sweep.gemm — config: {"arch": "sm_90", "cluster_m": 1, "cluster_n": 1, "dtype": "fp16", "dtype_b": "fp16", "layout": "nt", "stages": 0, "tile_k": 32, "tile_m": 512, "tile_n": 160}
#include "cutlass/cutlass.h"
#include "cutlass/gemm/collective/collective_builder.hpp"
#include "cutlass/gemm/device/gemm_universal_adapter.h"
#include "cutlass/gemm/kernel/gemm_universal.hpp"
#include "cutlass/epilogue/collective/collective_builder.hpp"

using ElemA = cutlass::half_t;
using ElemB = cutlass::half_t;
using ElemCD = cutlass::half_t;
using Acc  = float;
using TileShape    = cute::Shape<cute::_512, cute::_160, cute::_32>;
using ClusterShape = cute::Shape<cute::_1, cute::_1, cute::_1>;

using CollectiveEpilogue = typename cutlass::epilogue::collective::CollectiveBuilder<
    cutlass::arch::Sm90, cutlass::arch::OpClassTensorOp,
    TileShape, ClusterShape,
    cutlass::epilogue::collective::EpilogueTileAuto,
    Acc, Acc,
    ElemCD, cutlass::layout::RowMajor, 128 / cutlass::sizeof_bits<ElemCD>::value,
    ElemCD, cutlass::layout::RowMajor, 128 / cutlass::sizeof_bits<ElemCD>::value,
    cutlass::epilogue::collective::EpilogueScheduleAuto
  >::CollectiveOp;

using CollectiveMainloop = typename cutlass::gemm::collective::CollectiveBuilder<
    cutlass::arch::Sm90, cutlass::arch::OpClassTensorOp,
    ElemA, cutlass::layout::RowMajor, 128 / cutlass::sizeof_bits<ElemA>::value,
    ElemB, cutlass::layout::ColumnMajor, 128 / cutlass::sizeof_bits<ElemB>::value,
    Acc,
    TileShape, ClusterShape,
    cutlass::gemm::collective::StageCountAutoCarveout<static_cast<int>(sizeof(typename CollectiveEpilogue::SharedStorage))>,
    cutlass::gemm::collective::KernelScheduleAuto
  >::CollectiveOp;

using GemmKernel = cutlass::gemm::kernel::GemmUniversal<
    cute::Shape<int,int,int,int>,
    CollectiveMainloop,
    CollectiveEpilogue
>;
using Gemm = cutlass::gemm::device::GemmUniversalAdapter<GemmKernel>;

// Force the device kernel symbol into the cubin without needing a host main.
auto* _anchor = &cutlass::device_kernel<GemmKernel>;


// ===== COMPILED SASS (sm_90a) =====

	.target	sm_90a

	.elftype	@"ET_EXEC"


//--------------------- .note.nv.tkinfo           --------------------------
	.section	.note.nv.tkinfo,"",@"SHT_NOTE"
	.sectionflags	@"SHF_NOTE_NV_TKINFO"
	.tkinfo
        /*0018*/ 	.word	0x00000002
        /*0030*/ 	.string	""
        /*0030*/ 	.string	"ptxas"
        /*0030*/ 	.string	"Cuda compilation tools, release 13.0, V13.0.88"
        /*0030*/ 	.string	"Build cuda_13.0.r13.0/compiler.36424714_0"
        /*0030*/ 	.string	"-arch sm_90a -m 64 "



//--------------------- .note.nv.cuinfo           --------------------------
	.section	.note.nv.cuinfo,"",@"SHT_NOTE"
	.sectionflags	@"SHF_NOTE_NV_CUINFO"
        /*0018*/ 	.short	0x0002
        /*001a*/ 	.short	0x005a
        /*001c*/ 	.short	0x0082
	.zero		2


//--------------------- .nv.info                  --------------------------
	.section	.nv.info,"",@"SHT_CUDA_INFO"
	.align	4


	//----- nvinfo : EIATTR_REGCOUNT
	.align		4
        /*0000*/ 	.byte	0x04, 0x2f
        /*0002*/ 	.short	(.L_15 - .L_14)
	.align		4
.L_14:
        /*0004*/ 	.word	index@(_ZN7cutlass13device_kernelINS_4gemm6kernel13GemmUniversalIN4cute5tupleIJiiiiEEENS1_10collective13CollectiveMmaINS1_34MainloopSm90TmaGmmaWarpSpecializedILi5ENS5_IJNS4_1CILi1EEESB_SB_EEENS1_35KernelTmaWarpSpecializedCooperativeEEENS5_IJNSA_ILi512EEENSA_ILi160EEENSA_ILi32EEEEEENS_6half_tENS5_IJlSB_lEEESJ_SK_NS4_8TiledMMAINS4_8MMA_AtomIJNS4_4SM904GMMA25MMA_64x32x16_F32F16F16_SSILNSO_5MajorE0ELSQ_0ELNSO_7ScaleInE1ELSR_1EEEEEENS4_6LayoutINS5_IJNSA_ILi2EEESB_SB_EEENS5_IJSB_NSA_ILi0EEESX_EEEEENS5_IJNS4_10UnderscoreES10_S10_EEEEENS4_13SM90_TMA_LOADENS4_14ComposedLayoutINS4_7SwizzleILi2ELi4ELi3EEENS4_18smem_ptr_flag_bitsILi16EEENSU_INS5_IJNSA_ILi8EEESH_EEENS5_IJSH_SB_EEEEEEEvNS4_8identityES13_S1D_vS1E_EENS_8epilogue10collective6detail29Sm90TmaWarpSpecializedAdapterINS1H_15DefaultEpilogueISJ_SK_SK_NS1G_6thread17LinearCombinationISJ_Li1EffLNS1L_9ScaleType4KindE0ELNS_15FloatRoundStyleE2ESJ_EENS1_15EpilogueDefaultEEEEEvvEEEEvNT_6ParamsE)
        /*0008*/ 	.word	0x000000a8


	//----- nvinfo : EIATTR_FRAME_SIZE
	.align		4
.L_15:
        /*000c*/ 	.byte	0x04, 0x11
        /*000e*/ 	.short	(.L_17 - .L_16)
	.align		4
.L_16:
        /*0010*/ 	.word	index@(_ZN7cutlass13device_kernelINS_4gemm6kernel13GemmUniversalIN4cute5tupleIJiiiiEEENS1_10collective13CollectiveMmaINS1_34MainloopSm90TmaGmmaWarpSpecializedILi5ENS5_IJNS4_1CILi1EEESB_SB_EEENS1_35KernelTmaWarpSpecializedCooperativeEEENS5_IJNSA_ILi512EEENSA_ILi160EEENSA_ILi32EEEEEENS_6half_tENS5_IJlSB_lEEESJ_SK_NS4_8TiledMMAINS4_8MMA_AtomIJNS4_4SM904GMMA25MMA_64x32x16_F32F16F16_SSILNSO_5MajorE0ELSQ_0ELNSO_7ScaleInE1ELSR_1EEEEEENS4_6LayoutINS5_IJNSA_ILi2EEESB_SB_EEENS5_IJSB_NSA_ILi0EEESX_EEEEENS5_IJNS4_10UnderscoreES10_S10_EEEEENS4_13SM90_TMA_LOADENS4_14ComposedLayoutINS4_7SwizzleILi2ELi4ELi3EEENS4_18smem_ptr_flag_bitsILi16EEENSU_INS5_IJNSA_ILi8EEESH_EEENS5_IJSH_SB_EEEEEEEvNS4_8identityES13_S1D_vS1E_EENS_8epilogue10collective6detail29Sm90TmaWarpSpecializedAdapterINS1H_15DefaultEpilogueISJ_SK_SK_NS1G_6thread17LinearCombinationISJ_Li1EffLNS1L_9ScaleType4KindE0ELNS_15FloatRoundStyleE2ESJ_EENS1_15EpilogueDefaultEEEEEvvEEEEvNT_6ParamsE)
        /*0014*/ 	.word	0x00000458


	//----- nvinfo : EIATTR_MIN_STACK_SIZE
	.align		4
.L_17:
        /*0018*/ 	.byte	0x04, 0x12
        /*001a*/ 	.short	(.L_19 - .L_18)
	.align		4
.L_18:
        /*001c*/ 	.word	index@(_ZN7cutlass13device_kernelINS_4gemm6kernel13GemmUniversalIN4cute5tupleIJiiiiEEENS1_10collective13CollectiveMmaINS1_34MainloopSm90TmaGmmaWarpSpecializedILi5ENS5_IJNS4_1CILi1EEESB_SB_EEENS1_35KernelTmaWarpSpecializedCooperativeEEENS5_IJNSA_ILi512EEENSA_ILi160EEENSA_ILi32EEEEEENS_6half_tENS5_IJlSB_lEEESJ_SK_NS4_8TiledMMAINS4_8MMA_AtomIJNS4_4SM904GMMA25MMA_64x32x16_F32F16F16_SSILNSO_5MajorE0ELSQ_0ELNSO_7ScaleInE1ELSR_1EEEEEENS4_6LayoutINS5_IJNSA_ILi2EEESB_SB_EEENS5_IJSB_NSA_ILi0EEESX_EEEEENS5_IJNS4_10UnderscoreES10_S10_EEEEENS4_13SM90_TMA_LOADENS4_14ComposedLayoutINS4_7SwizzleILi2ELi4ELi3EEENS4_18smem_ptr_flag_bitsILi16EEENSU_INS5_IJNSA_ILi8EEESH_EEENS5_IJSH_SB_EEEEEEEvNS4_8identityES13_S1D_vS1E_EENS_8epilogue10collective6detail29Sm90TmaWarpSpecializedAdapterINS1H_15DefaultEpilogueISJ_SK_SK_NS1G_6thread17LinearCombinationISJ_Li1EffLNS1L_9ScaleType4KindE0ELNS_15FloatRoundStyleE2ESJ_EENS1_15EpilogueDefaultEEEEEvvEEEEvNT_6ParamsE)
        /*0020*/ 	.word	0x00000458
.L_19:


//--------------------- .nv.compat                --------------------------
	.section	.nv.compat,"",@"SHT_CUDA_COMPAT_INFO"
	.align	4
        /*0000*/ 	.byte	0x02, 0x09, 0x01, 0x00, 0x02, 0x02, 0x04, 0x00, 0x02, 0x05, 0x05, 0x00, 0x03, 0x07, 0x01, 0x01
        /*0010*/ 	.byte	0x02, 0x03, 0x01, 0x00, 0x02, 0x06, 0x01, 0x00, 0x04, 0x0b, 0x08, 0x00, 0x00, 0x00, 0x00, 0x00
        /*0020*/ 	.byte	0x00, 0x00, 0x00, 0x00


//--------------------- .nv.info._ZN7cutlass13device_kernelINS_4gemm6kernel13GemmUniversalIN4cute5tupleIJiiiiEEENS1_10collective13CollectiveMmaINS1_34MainloopSm90TmaGmmaWarpSpecializedILi5ENS5_IJNS4_1CILi1EEESB_SB_EEENS1_35KernelTmaWarpSpecializedCooperativeEEENS5_IJNSA_ILi512EEENSA_ILi160EEENSA_ILi32EEEEEENS_6half_tENS5_IJlSB_lEEESJ_SK_NS4_8TiledMMAINS4_8MMA_AtomIJNS4_4SM904GMMA25MMA_64x32x16_F32F16F16_SSILNSO_5MajorE0ELSQ_0ELNSO_7ScaleInE1ELSR_1EEEEEENS4_6LayoutINS5_IJNSA_ILi2EEESB_SB_EEENS5_IJSB_NSA_ILi0EEESX_EEEEENS5_IJNS4_10UnderscoreES10_S10_EEEEENS4_13SM90_TMA_LOADENS4_14ComposedLayoutINS4_7SwizzleILi2ELi4ELi3EEENS4_18smem_ptr_flag_bitsILi16EEENSU_INS5_IJNSA_ILi8EEESH_EEENS5_IJSH_SB_EEEEEEEvNS4_8identityES13_S1D_vS1E_EENS_8epilogue10collective6detail29Sm90TmaWarpSpecializedAdapterINS1H_15DefaultEpilogueISJ_SK_SK_NS1G_6thread17LinearCombinationISJ_Li1EffLNS1L_9ScaleType4KindE0ELNS_15FloatRoundStyleE2ESJ_EENS1_15EpilogueDefaultEEEEEvvEEEEvNT_6ParamsE --------------------------
	.section	.nv.info._ZN7cutlass13device_kernelINS_4gemm6kernel13GemmUniversalIN4cute5tupleIJiiiiEEENS1_10collective13CollectiveMmaINS1_34MainloopSm90TmaGmmaWarpSpecializedILi5ENS5_IJNS4_1CILi1EEESB_SB_EEENS1_35KernelTmaWarpSpecializedCooperativeEEENS5_IJNSA_ILi512EEENSA_ILi160EEENSA_ILi32EEEEEENS_6half_tENS5_IJlSB_lEEESJ_SK_NS4_8TiledMMAINS4_8MMA_AtomIJNS4_4SM904GMMA25MMA_64x32x16_F32F16F16_SSILNSO_5MajorE0ELSQ_0ELNSO_7ScaleInE1ELSR_1EEEEEENS4_6LayoutINS5_IJNSA_ILi2EEESB_SB_EEENS5_IJSB_NSA_ILi0EEESX_EEEEENS5_IJNS4_10UnderscoreES10_S10_EEEEENS4_13SM90_TMA_LOADENS4_14ComposedLayoutINS4_7SwizzleILi2ELi4ELi3EEENS4_18smem_ptr_flag_bitsILi16EEENSU_INS5_IJNSA_ILi8EEESH_EEENS5_IJSH_SB_EEEEEEEvNS4_8identityES13_S1D_vS1E_EENS_8epilogue10collective6detail29Sm90TmaWarpSpecializedAdapterINS1H_15DefaultEpilogueISJ_SK_SK_NS1G_6thread17LinearCombinationISJ_Li1EffLNS1L_9ScaleType4KindE0ELNS_15FloatRoundStyleE2ESJ_EENS1_15EpilogueDefaultEEEEEvvEEEEvNT_6ParamsE,"",@"SHT_CUDA_INFO"
	.sectionflags	@""
	.align	4


	//----- nvinfo : EIATTR_CUDA_API_VERSION
	.align		4
        /*0000*/ 	.byte	0x04, 0x37
        /*0002*/ 	.short	(.L_21 - .L_20)
.L_20:
        /*0004*/ 	.word	0x00000082


	//----- nvinfo : EIATTR_KPARAM_INFO
	.align		4
.L_21:
        /*0008*/ 	.byte	0x04, 0x17
        /*000a*/ 	.short	(.L_23 - .L_22)
.L_22:
        /*000c*/ 	.word	0x00000000
        /*0010*/ 	.short	0x0000
        /*0012*/ 	.short	0x0070
        /*0014*/ 	.byte	0x00, 0xf0, 0x01, 0x10


	//----- nvinfo : EIATTR_SPARSE_MMA_MASK
	.align		4
.L_23:
        /*0018*/ 	.byte	0x03, 0x50
        /*001a*/ 	.short	0x0000


	//----- nvinfo : EIATTR_MAXREG_COUNT
	.align		4
        /*001c*/ 	.byte	0x03, 0x1b
        /*001e*/ 	.short	0x00a8


	//----- nvinfo : EIATTR_NUM_BARRIERS
	.align		4
        /*0020*/ 	.byte	0x02, 0x4c
        /*0022*/ 	.byte	0x01
	.zero		1


	//----- nvinfo : EIATTR_EXTERNS
	.align		4
        /*0024*/ 	.byte	0x04, 0x0f
        /*0026*/ 	.short	(.L_25 - .L_24)


	//   ....[0]....
	.align		4
.L_24:
        /*0028*/ 	.word	index@(__assertfail)


	//----- nvinfo : EIATTR_ANNOTATIONS
	.align		4
.L_25:
        /*002c*/ 	.byte	0x04, 0x55
        /*002e*/ 	.short	(.L_27 - .L_26)


	//   ....[0]....
.L_26:
        /*0030*/ 	.word	0x00000001
        /*0034*/ 	.byte	0xb0, 0x06, 0x00, 0x00, 0x01, 0x00, 0x00, 0x00, 0xd0, 0x06, 0x00, 0x00, 0x01, 0x00, 0x00, 0x00
        /* <DEDUP_REMOVED lines=1287> */
        /*50b4*/ 	.byte	0x80, 0x55, 0x02, 0x00


	//----- nvinfo : EIATTR_MERCURY_ISA_VERSION
	.align		4
.L_27:
        /*50b8*/ 	.byte	0x03, 0x5f
        /*50ba*/ 	.short	0x0101


	//----- nvinfo : EIATTR_INT_WARP_WIDE_INSTR_OFFSETS
	.align		4
        /*50bc*/ 	.byte	0x04, 0x31
        /*50be*/ 	.short	(.L_29 - .L_28)


	//   ....[0]....
.L_28:
        /*50c0*/ 	.word	0x00000520


	//   ....[1]....
        /*50c4*/ 	.word	0x00000530


	//   ....[2]....
        /*50c8*/ 	.word	0x000005c0


	//----- nvinfo : EIATTR_COOP_GROUP_MASK_REGIDS
	.align		4
.L_29:
        /*50cc*/ 	.byte	0x04, 0x29
        /*50ce*/ 	.short	(.L_31 - .L_30)


	//   ....[0]....
.L_30:
        /*50d0*/ 	.word	0xffffffff


	//   ....[1]....
        /*50d4*/ 	.word	0xffffffff


	//   ....[2]....
        /*50d8*/ 	.word	0xffffffff


	//   ....[3]....
        /*50dc*/ 	.word	0xffffffff


	//   ....[4]....
        /*50e0*/ 	.word	0xffffffff


	//----- nvinfo : EIATTR_COOP_GROUP_INSTR_OFFSETS
	.align		4
.L_31:
        /*50e4*/ 	.byte	0x04, 0x28
        /*50e6*/ 	.short	(.L_33 - .L_32)


	//   ....[0]....
.L_32:
        /*50e8*/ 	.word	0x00000070


	//   ....[1]....
        /*50ec*/ 	.word	0x00000080


	//   ....[2]....
        /*50f0*/ 	.word	0x000001a0


	//   ....[3]....
        /*50f4*/ 	.word	0x000003d0


	//   ....[4]....
        /*50f8*/ 	.word	0x00001190


	//----- nvinfo : EIATTR_REG_RECONFIG
	.align		4
.L_33:
        /*50fc*/ 	.byte	0x01, 0x54
	.zero		2


	//----- nvinfo : EIATTR_SYSCALL_OFFSETS
	.align		4
        /*5100*/ 	.byte	0x04, 0x46
        /*5102*/ 	.short	(.L_35 - .L_34)


	//   ....[0]....
.L_34:
        /*5104*/ 	.word	0x00001340


	//----- nvinfo : EIATTR_MBARRIER_INSTR_OFFSETS
	.align		4
.L_35:
        /*5108*/ 	.byte	0x04, 0x39
        /*510a*/ 	.short	(.L_37 - .L_36)


	//   ....[0]....
.L_36:
        /*510c*/ 	.word	0x00000320
        /*5110*/ 	.word	0x000000ff
        /*5114*/ 	.word	0x00000000
        /*5118*/ 	.short	0x0100
        /*511a*/ 	.byte	0x08
	.zero		1


	//   ....[1]....
        /*511c*/ 	.word	0x00000330
        /*5120*/ 	.word	0x000000ff
        /*5124*/ 	.word	0x00000028
        /*5128*/ 	.short	0x0100
        /*512a*/ 	.byte	0x08
	.zero		1


	//   ....[2]....
        /*512c*/ 	.word	0x00000340
        /*5130*/ 	.word	0x000000ff
        /*5134*/ 	.word	0x00000008
        /*5138*/ 	.short	0x0100
        /*513a*/ 	.byte	0x08
	.zero		1


	//   ....[3]....
        /*513c*/ 	.word	0x00000350
        /*5140*/ 	.word	0x000000ff
        /*5144*/ 	.word	0x00000030
        /*5148*/ 	.short	0x0100
        /*514a*/ 	.byte	0x08
	.zero		1


	//   ....[4]....
        /*514c*/ 	.word	0x00000360
        /*5150*/ 	.word	0x000000ff
        /*5154*/ 	.word	0x00000010
        /*5158*/ 	.short	0x0100
        /*515a*/ 	.byte	0x08
	.zero		1


	//   ....[5]....
        /*515c*/ 	.word	0x00000370
        /*5160*/ 	.word	0x000000ff
        /*5164*/ 	.word	0x00000038
        /*5168*/ 	.short	0x0100
        /*516a*/ 	.byte	0x08
	.zero		1


	//   ....[6]....
        /*516c*/ 	.word	0x00000380
        /*5170*/ 	.word	0x000000ff
        /*5174*/ 	.word	0x00000018
        /*5178*/ 	.short	0x0100
        /*517a*/ 	.byte	0x08
	.zero		1


	//   ....[7]....
        /*517c*/ 	.word	0x00000390
        /*5180*/ 	.word	0x000000ff
        /*5184*/ 	.word	0x00000040
        /*5188*/ 	.short	0x0100
        /*518a*/ 	.byte	0x08
	.zero		1


	//   ....[8]....
        /*518c*/ 	.word	0x000003a0
        /*5190*/ 	.word	0x000000ff
        /*5194*/ 	.word	0x00000020
        /*5198*/ 	.short	0x0100
        /*519a*/ 	.byte	0x08
	.zero		1


	//   ....[9]....
        /*519c*/ 	.word	0x000003b0
        /*51a0*/ 	.word	0x000000ff
        /*51a4*/ 	.word	0x00000048
        /*51a8*/ 	.short	0x0100
        /*51aa*/ 	.byte	0x08
	.zero		1


	//   ....[10]....
        /*51ac*/ 	.word	0x00000640
        /*51b0*/ 	.word	0x000000ff
        /*51b4*/ 	.word	0x00000060
        /*51b8*/ 	.short	0x0100
        /*51ba*/ 	.byte	0x10
	.zero		1


	//   ....[11]....
        /*51bc*/ 	.word	0x000006e0
        /*51c0*/ 	.word	0x000000ff
        /*51c4*/ 	.word	0x00000068
        /*51c8*/ 	.short	0x0100
        /*51ca*/ 	.byte	0x10
	.zero		1


	//   ....[12]....
        /*51cc*/ 	.word	0x000013e0
        /*51d0*/ 	.word	0x00000003
        /*51d4*/ 	.word	0x00000000
        /*51d8*/ 	.short	0x010a
        /*51da*/ 	.byte	0x3f
	.zero		1


	//   ....[13]....
        /*51dc*/ 	.word	0x00001420
        /*51e0*/ 	.word	0x00000003
        /*51e4*/ 	.word	0x00000000
        /*51e8*/ 	.short	0x010a
        /*51ea*/ 	.byte	0x3f
	.zero		1


	//   ....[14]....
        /*51ec*/ 	.word	0x00004340
        /*51f0*/ 	.word	0x000000ff
        /*51f4*/ 	.word	0x00000000
        /*51f8*/ 	.short	0x010a
        /*51fa*/ 	.byte	0x04
	.zero		1


	//   ....[15]....
        /*51fc*/ 	.word	0x00004380
        /*5200*/ 	.word	0x000000ff
        /*5204*/ 	.word	0x00000000
        /*5208*/ 	.short	0x010a
        /*520a*/ 	.byte	0x04
	.zero		1


	//   ....[16]....
        /*520c*/ 	.word	0x00007440
        /*5210*/ 	.word	0x000000ff
        /*5214*/ 	.word	0x00000000
        /*5218*/ 	.short	0x0101
        /*521a*/ 	.byte	0x04
	.zero		1


	//   ....[17]....
        /*521c*/ 	.word	0x00007600
        /*5220*/ 	.word	0x00000000
        /*5224*/ 	.word	0x00000000
        /*5228*/ 	.short	0x0101
        /*522a*/ 	.byte	0x3f
	.zero		1


	//   ....[18]....
        /*522c*/ 	.word	0x00025120
        /*5230*/ 	.word	0x0000000f
        /*5234*/ 	.word	0x00000028
        /*5238*/ 	.short	0x010a
        /*523a*/ 	.byte	0x3f
	.zero		1


	//   ....[19]....
        /*523c*/ 	.word	0x00025480
        /*5240*/ 	.word	0x00000002
        /*5244*/ 	.word	0x00000068
        /*5248*/ 	.short	0x0101
        /*524a*/ 	.byte	0x3f
	.zero		1


	//   ....[20]....
        /*524c*/ 	.word	0x00025c90
        /*5250*/ 	.word	0x00000004
        /*5254*/ 	.word	0x00000000
        /*5258*/ 	.short	0x010a
        /*525a*/ 	.byte	0x3f
	.zero		1


	//   ....[21]....
        /*525c*/ 	.word	0x00025d20
        /*5260*/ 	.word	0x00000003
        /*5264*/ 	.word	0x00000000
        /*5268*/ 	.short	0x010a
        /*526a*/ 	.byte	0x3f
	.zero		1


	//   ....[22]....
        /*526c*/ 	.word	0x00025db0
        /*5270*/ 	.word	0x00000003
        /*5274*/ 	.word	0x00000000
        /*5278*/ 	.short	0x010a
        /*527a*/ 	.byte	0x3f
	.zero		1


	//   ....[23]....
        /*527c*/ 	.word	0x00025e40
        /*5280*/ 	.word	0x00000003
        /*5284*/ 	.word	0x00000000
        /*5288*/ 	.short	0x010a
        /*528a*/ 	.byte	0x3f
	.zero		1


	//   ....[24]....
        /*528c*/ 	.word	0x00025ed0
        /*5290*/ 	.word	0x00000003
        /*5294*/ 	.word	0x00000000
        /*5298*/ 	.short	0x010a
        /*529a*/ 	.byte	0x3f
	.zero		1


	//   ....[25]....
        /*529c*/ 	.word	0x00025f30
        /*52a0*/ 	.word	0x00000003
        /*52a4*/ 	.word	0x00000000
        /*52a8*/ 	.short	0x010a
        /*52aa*/ 	.byte	0x3f
	.zero		1


	//   ....[26]....
        /*52ac*/ 	.word	0x00025f90
        /*52b0*/ 	.word	0x00000006
        /*52b4*/ 	.word	0x00000000
        /*52b8*/ 	.short	0x010a
        /*52ba*/ 	.byte	0x3f
	.zero		1


	//   ....[27]....
        /*52bc*/ 	.word	0x00026060
        /*52c0*/ 	.word	0x0000000f
        /*52c4*/ 	.word	0x00000028
        /*52c8*/ 	.short	0x010a
        /*52ca*/ 	.byte	0x3f
	.zero		1


	//   ....[28]....
        /*52cc*/ 	.word	0x00026130
        /*52d0*/ 	.word	0x00000004
        /*52d4*/ 	.word	0x00000000
        /*52d8*/ 	.short	0x010a
        /*52da*/ 	.byte	0x3f
	.zero		1


	//   ....[29]....
        /*52dc*/ 	.word	0x00026180
        /*52e0*/ 	.word	0x00000003
        /*52e4*/ 	.word	0x00000000
        /*52e8*/ 	.short	0x010a
        /*52ea*/ 	.byte	0x3f
	.zero		1


	//   ....[30]....
        /*52ec*/ 	.word	0x000261d0
        /*52f0*/ 	.word	0x00000003
        /*52f4*/ 	.word	0x00000000
        /*52f8*/ 	.short	0x010a
        /*52fa*/ 	.byte	0x3f
	.zero		1


	//   ....[31]....
        /*52fc*/ 	.word	0x00026220
        /*5300*/ 	.word	0x00000003
        /*5304*/ 	.word	0x00000000
        /*5308*/ 	.short	0x010a
        /*530a*/ 	.byte	0x3f
	.zero		1


	//----- nvinfo : EIATTR_NUM_MBARRIERS
	.align		4
.L_37:
        /*530c*/ 	.byte	0x03, 0x38
        /*530e*/ 	.short	0x000c


	//----- nvinfo : EIATTR_EXIT_INSTR_OFFSETS
	.align		4
        /*5310*/ 	.byte	0x04, 0x1c
        /*5312*/ 	.short	(.L_39 - .L_38)


	//   ....[0]....
.L_38:
        /*5314*/ 	.word	0x00000740


	//   ....[1]....
        /*5318*/ 	.word	0x000010b0


	//   ....[2]....
        /*531c*/ 	.word	0x000246a0


	//   ....[3]....
        /*5320*/ 	.word	0x00024db0


	//   ....[4]....
        /*5324*/ 	.word	0x00025f20


	//----- nvinfo : EIATTR_MAX_THREADS
	.align		4
.L_39:
        /*5328*/ 	.byte	0x04, 0x05
        /*532a*/ 	.short	(.L_41 - .L_40)
.L_40:
        /*532c*/ 	.word	0x00000180
        /*5330*/ 	.word	0x00000001
        /*5334*/ 	.word	0x00000001


	//----- nvinfo : EIATTR_CRS_STACK_SIZE
	.align		4
.L_41:
        /*5338*/ 	.byte	0x04, 0x1e
        /*533a*/ 	.short	(.L_43 - .L_42)
.L_42:
        /*533c*/ 	.word	0x00000000


	//----- nvinfo : EIATTR_CBANK_PARAM_SIZE
	.align		4
.L_43:
        /*5340*/ 	.byte	0x03, 0x19
        /*5342*/ 	.short	0x0470


	//----- nvinfo : EIATTR_PARAM_CBANK
	.align		4
        /*5344*/ 	.byte	0x04, 0x0a
        /*5346*/ 	.short	(.L_45 - .L_44)
	.align		4
.L_44:
        /*5348*/ 	.word	index@(.nv.constant0._ZN7cutlass13device_kernelINS_4gemm6kernel13GemmUniversalIN4cute5tupleIJiiiiEEENS1_10collective13CollectiveMmaINS1_34MainloopSm90TmaGmmaWarpSpecializedILi5ENS5_IJNS4_1CILi1EEESB_SB_EEENS1_35KernelTmaWarpSpecializedCooperativeEEENS5_IJNSA_ILi512EEENSA_ILi160EEENSA_ILi32EEEEEENS_6half_tENS5_IJlSB_lEEESJ_SK_NS4_8TiledMMAINS4_8MMA_AtomIJNS4_4SM904GMMA25MMA_64x32x16_F32F16F16_SSILNSO_5MajorE0ELSQ_0ELNSO_7ScaleInE1ELSR_1EEEEEENS4_6LayoutINS5_IJNSA_ILi2EEESB_SB_EEENS5_IJSB_NSA_ILi0EEESX_EEEEENS5_IJNS4_10UnderscoreES10_S10_EEEEENS4_13SM90_TMA_LOADENS4_14ComposedLayoutINS4_7SwizzleILi2ELi4ELi3EEENS4_18smem_ptr_flag_bitsILi16EEENSU_INS5_IJNSA_ILi8EEESH_EEENS5_IJSH_SB_EEEEEEEvNS4_8identityES13_S1D_vS1E_EENS_8epilogue10collective6detail29Sm90TmaWarpSpecializedAdapterINS1H_15DefaultEpilogueISJ_SK_SK_NS1G_6thread17LinearCombinationISJ_Li1EffLNS1L_9ScaleType4KindE0ELNS_15FloatRoundStyleE2ESJ_EENS1_15EpilogueDefaultEEEEEvvEEEEvNT_6ParamsE)
        /*534c*/ 	.short	0x0210
        /*534e*/ 	.short	0x0470


	//----- nvinfo : EIATTR_SW_WAR
	.align		4
.L_45:
        /*5350*/ 	.byte	0x04, 0x36
        /*5352*/ 	.short	(.L_47 - .L_46)
.L_46:
        /*5354*/ 	.word	0x00000008
.L_47:


//--------------------- .nv.callgraph             --------------------------
	.section	.nv.callgraph,"",@"SHT_CUDA_CALLGRAPH"
	.align	4
	.sectionentsize	8
	.align		4
        /*0000*/ 	.word	0x00000000
	.align		4
        /*0004*/ 	.word	0xffffffff
	.align		4
        /*0008*/ 	.word	index@(_ZN7cutlass13device_kernelINS_4gemm6kernel13GemmUniversalIN4cute5tupleIJiiiiEEENS1_10collective13CollectiveMmaINS1_34MainloopSm90TmaGmmaWarpSpecializedILi5ENS5_IJNS4_1CILi1EEESB_SB_EEENS1_35KernelTmaWarpSpecializedCooperativeEEENS5_IJNSA_ILi512EEENSA_ILi160EEENSA_ILi32EEEEEENS_6half_tENS5_IJlSB_lEEESJ_SK_NS4_8TiledMMAINS4_8MMA_AtomIJNS4_4SM904GMMA25MMA_64x32x16_F32F16F16_SSILNSO_5MajorE0ELSQ_0ELNSO_7ScaleInE1ELSR_1EEEEEENS4_6LayoutINS5_IJNSA_ILi2EEESB_SB_EEENS5_IJSB_NSA_ILi0EEESX_EEEEENS5_IJNS4_10UnderscoreES10_S10_EEEEENS4_13SM90_TMA_LOADENS4_14ComposedLayoutINS4_7SwizzleILi2ELi4ELi3EEENS4_18smem_ptr_flag_bitsILi16EEENSU_INS5_IJNSA_ILi8EEESH_EEENS5_IJSH_SB_EEEEEEEvNS4_8identityES13_S1D_vS1E_EENS_8epilogue10collective6detail29Sm90TmaWarpSpecializedAdapterINS1H_15DefaultEpilogueISJ_SK_SK_NS1G_6thread17LinearCombinationISJ_Li1EffLNS1L_9ScaleType4KindE0ELNS_15FloatRoundStyleE2ESJ_EENS1_15EpilogueDefaultEEEEEvvEEEEvNT_6ParamsE)
	.align		4
        /*000c*/ 	.word	index@(__assertfail)
	.align		4
        /*0010*/ 	.word	0x00000000
	.align		4
        /*0014*/ 	.word	0xfffffffe
	.align		4
        /*0018*/ 	.word	0x00000000
	.align		4
        /*001c*/ 	.word	0xfffffffd
	.align		4
        /*0020*/ 	.word	0x00000000
	.align		4
        /*0024*/ 	.word	0xfffffffc


//--------------------- .nv.constant4             --------------------------
	.section	.nv.constant4,"a",@progbits
	.align	8
	.align		8
.nv.constant4:
        /*0000*/ 	.dword	__assertfail
	.align		8
        /*0008*/ 	.dword	__unnamed_1
	.align		8
        /*0010*/ 	.dword	_ZN39_INTERNAL_2cbf799b_4_k_cu_4a574be7_28284cuda3std3__45__cpo5beginE
	.align		8
        /*0018*/ 	.dword	_ZN39_INTERNAL_2cbf799b_4_k_cu_4a574be7_28284cuda3std3__45__cpo3endE
	.align		8
        /*0020*/ 	.dword	_ZN39_INTERNAL_2cbf799b_4_k_cu_4a574be7_28284cuda3std3__45__cpo6cbeginE
	.align		8
        /*0028*/ 	.dword	_ZN39_INTERNAL_2cbf799b_4_k_cu_4a574be7_28284cuda3std3__45__cpo4cendE
	.align		8
        /*0030*/ 	.dword	_ZN39_INTERNAL_2cbf799b_4_k_cu_4a574be7_28284cuda3std3__441_GLOBAL__N__2cbf799b_4_k_cu_4a574be7_28286ignoreE
	.align		8
        /*0038*/ 	.dword	_ZN39_INTERNAL_2cbf799b_4_k_cu_4a574be7_28284cuda3std3__419piecewise_constructE
	.align		8
        /*0040*/ 	.dword	_ZN39_INTERNAL_2cbf799b_4_k_cu_4a574be7_28284cuda3std3__48in_placeE
	.align		8
        /*0048*/ 	.dword	_ZN39_INTERNAL_2cbf799b_4_k_cu_4a574be7_28284cuda3std6ranges3__45__cpo4swapE
	.align		8
        /*0050*/ 	.dword	_ZN39_INTERNAL_2cbf799b_4_k_cu_4a574be7_28284cuda3std6ranges3__45__cpo9iter_moveE
	.align		8
        /*0058*/ 	.dword	_ZN39_INTERNAL_2cbf799b_4_k_cu_4a574be7_28284cute7productE
	.align		8
        /*0060*/ 	.dword	_ZN39_INTERNAL_2cbf799b_4_k_cu_4a574be7_28284cute1_E
	.align		8
        /*0068*/ 	.dword	$str$22
	.align		8
        /*0070*/ 	.dword	$str$23


//--------------------- .text._ZN7cutlass13device_kernelINS_4gemm6kernel13GemmUniversalIN4cute5tupleIJiiiiEEENS1_10collective13CollectiveMmaINS1_34MainloopSm90TmaGmmaWarpSpecializedILi5ENS5_IJNS4_1CILi1EEESB_SB_EEENS1_35KernelTmaWarpSpecializedCooperativeEEENS5_IJNSA_ILi512EEENSA_ILi160EEENSA_ILi32EEEEEENS_6half_tENS5_IJlSB_lEEESJ_SK_NS4_8TiledMMAINS4_8MMA_AtomIJNS4_4SM904GMMA25MMA_64x32x16_F32F16F16_SSILNSO_5MajorE0ELSQ_0ELNSO_7ScaleInE1ELSR_1EEEEEENS4_6LayoutINS5_IJNSA_ILi2EEESB_SB_EEENS5_IJSB_NSA_ILi0EEESX_EEEEENS5_IJNS4_10UnderscoreES10_S10_EEEEENS4_13SM90_TMA_LOADENS4_14ComposedLayoutINS4_7SwizzleILi2ELi4ELi3EEENS4_18smem_ptr_flag_bitsILi16EEENSU_INS5_IJNSA_ILi8EEESH_EEENS5_IJSH_SB_EEEEEEEvNS4_8identityES13_S1D_vS1E_EENS_8epilogue10collective6detail29Sm90TmaWarpSpecializedAdapterINS1H_15DefaultEpilogueISJ_SK_SK_NS1G_6thread17LinearCombinationISJ_Li1EffLNS1L_9ScaleType4KindE0ELNS_15FloatRoundStyleE2ESJ_EENS1_15EpilogueDefaultEEEEEvvEEEEvNT_6ParamsE --------------------------
	.section	.text._ZN7cutlass13device_kernelINS_4gemm6kernel13GemmUniversalIN4cute5tupleIJiiiiEEENS1_10collective13CollectiveMmaINS1_34MainloopSm90TmaGmmaWarpSpecializedILi5ENS5_IJNS4_1CILi1EEESB_SB_EEENS1_35KernelTmaWarpSpecializedCooperativeEEENS5_IJNSA_ILi512EEENSA_ILi160EEENSA_ILi32EEEEEENS_6half_tENS5_IJlSB_lEEESJ_SK_NS4_8TiledMMAINS4_8MMA_AtomIJNS4_4SM904GMMA25MMA_64x32x16_F32F16F16_SSILNSO_5MajorE0ELSQ_0ELNSO_7ScaleInE1ELSR_1EEEEEENS4_6LayoutINS5_IJNSA_ILi2EEESB_SB_EEENS5_IJSB_NSA_ILi0EEESX_EEEEENS5_IJNS4_10UnderscoreES10_S10_EEEEENS4_13SM90_TMA_LOADENS4_14ComposedLayoutINS4_7SwizzleILi2ELi4ELi3EEENS4_18smem_ptr_flag_bitsILi16EEENSU_INS5_IJNSA_ILi8EEESH_EEENS5_IJSH_SB_EEEEEEEvNS4_8identityES13_S1D_vS1E_EENS_8epilogue10collective6detail29Sm90TmaWarpSpecializedAdapterINS1H_15DefaultEpilogueISJ_SK_SK_NS1G_6thread17LinearCombinationISJ_Li1EffLNS1L_9ScaleType4KindE0ELNS_15FloatRoundStyleE2ESJ_EENS1_15EpilogueDefaultEEEEEvvEEEEvNT_6ParamsE,"ax",@progbits
	.align	128
.text._ZN7cutlass13device_kernelINS_4gemm6kernel13GemmUniversalIN4cute5tupleIJiiiiEEENS1_10collective13CollectiveMmaINS1_34MainloopSm90TmaGmmaWarpSpecializedILi5ENS5_IJNS4_1CILi1EEESB_SB_EEENS1_35KernelTmaWarpSpecializedCooperativeEEENS5_IJNSA_ILi512EEENSA_ILi160EEENSA_ILi32EEEEEENS_6half_tENS5_IJlSB_lEEESJ_SK_NS4_8TiledMMAINS4_8MMA_AtomIJNS4_4SM904GMMA25MMA_64x32x16_F32F16F16_SSILNSO_5MajorE0ELSQ_0ELNSO_7ScaleInE1ELSR_1EEEEEENS4_6LayoutINS5_IJNSA_ILi2EEESB_SB_EEENS5_IJSB_NSA_ILi0EEESX_EEEEENS5_IJNS4_10UnderscoreES10_S10_EEEEENS4_13SM90_TMA_LOADENS4_14ComposedLayoutINS4_7SwizzleILi2ELi4ELi3EEENS4_18smem_ptr_flag_bitsILi16EEENSU_INS5_IJNSA_ILi8EEESH_EEENS5_IJSH_SB_EEEEEEEvNS4_8identityES13_S1D_vS1E_EENS_8epilogue10collective6detail29Sm90TmaWarpSpecializedAdapterINS1H_15DefaultEpilogueISJ_SK_SK_NS1G_6thread17LinearCombinationISJ_Li1EffLNS1L_9ScaleType4KindE0ELNS_15FloatRoundStyleE2ESJ_EENS1_15EpilogueDefaultEEEEEvvEEEEvNT_6ParamsE:
        .type           _ZN7cutlass13device_kernelINS_4gemm6kernel13GemmUniversalIN4cute5tupleIJiiiiEEENS1_10collective13CollectiveMmaINS1_34MainloopSm90TmaGmmaWarpSpecializedILi5ENS5_IJNS4_1CILi1EEESB_SB_EEENS1_35KernelTmaWarpSpecializedCooperativeEEENS5_IJNSA_ILi512EEENSA_ILi160EEENSA_ILi32EEEEEENS_6half_tENS5_IJlSB_lEEESJ_SK_NS4_8TiledMMAINS4_8MMA_AtomIJNS4_4SM904GMMA25MMA_64x32x16_F32F16F16_SSILNSO_5MajorE0ELSQ_0ELNSO_7ScaleInE1ELSR_1EEEEEENS4_6LayoutINS5_IJNSA_ILi2EEESB_SB_EEENS5_IJSB_NSA_ILi0EEESX_EEEEENS5_IJNS4_10UnderscoreES10_S10_EEEEENS4_13SM90_TMA_LOADENS4_14ComposedLayoutINS4_7SwizzleILi2ELi4ELi3EEENS4_18smem_ptr_flag_bitsILi16EEENSU_INS5_IJNSA_ILi8EEESH_EEENS5_IJSH_SB_EEEEEEEvNS4_8identityES13_S1D_vS1E_EENS_8epilogue10collective6detail29Sm90TmaWarpSpecializedAdapterINS1H_15DefaultEpilogueISJ_SK_SK_NS1G_6thread17LinearCombinationISJ_Li1EffLNS1L_9ScaleType4KindE0ELNS_15FloatRoundStyleE2ESJ_EENS1_15EpilogueDefaultEEEEEvvEEEEvNT_6ParamsE,@function
        .size           _ZN7cutlass13device_kernelINS_4gemm6kernel13GemmUniversalIN4cute5tupleIJiiiiEEENS1_10collective13CollectiveMmaINS1_34MainloopSm90TmaGmmaWarpSpecializedILi5ENS5_IJNS4_1CILi1EEESB_SB_EEENS1_35KernelTmaWarpSpecializedCooperativeEEENS5_IJNSA_ILi512EEENSA_ILi160EEENSA_ILi32EEEEEENS_6half_tENS5_IJlSB_lEEESJ_SK_NS4_8TiledMMAINS4_8MMA_AtomIJNS4_4SM904GMMA25MMA_64x32x16_F32F16F16_SSILNSO_5MajorE0ELSQ_0ELNSO_7ScaleInE1ELSR_1EEEEEENS4_6LayoutINS5_IJNSA_ILi2EEESB_SB_EEENS5_IJSB_NSA_ILi0EEESX_EEEEENS5_IJNS4_10UnderscoreES10_S10_EEEEENS4_13SM90_TMA_LOADENS4_14ComposedLayoutINS4_7SwizzleILi2ELi4ELi3EEENS4_18smem_ptr_flag_bitsILi16EEENSU_INS5_IJNSA_ILi8EEESH_EEENS5_IJSH_SB_EEEEEEEvNS4_8identityES13_S1D_vS1E_EENS_8epilogue10collective6detail29Sm90TmaWarpSpecializedAdapterINS1H_15DefaultEpilogueISJ_SK_SK_NS1G_6thread17LinearCombinationISJ_Li1EffLNS1L_9ScaleType4KindE0ELNS_15FloatRoundStyleE2ESJ_EENS1_15EpilogueDefaultEEEEEvvEEEEvNT_6ParamsE,(.L_x_702 - _ZN7cutlass13device_kernelINS_4gemm6kernel13GemmUniversalIN4cute5tupleIJiiiiEEENS1_10collective13CollectiveMmaINS1_34MainloopSm90TmaGmmaWarpSpecializedILi5ENS5_IJNS4_1CILi1EEESB_SB_EEENS1_35KernelTmaWarpSpecializedCooperativeEEENS5_IJNSA_ILi512EEENSA_ILi160EEENSA_ILi32EEEEEENS_6half_tENS5_IJlSB_lEEESJ_SK_NS4_8TiledMMAINS4_8MMA_AtomIJNS4_4SM904GMMA25MMA_64x32x16_F32F16F16_SSILNSO_5MajorE0ELSQ_0ELNSO_7ScaleInE1ELSR_1EEEEEENS4_6LayoutINS5_IJNSA_ILi2EEESB_SB_EEENS5_IJSB_NSA_ILi0EEESX_EEEEENS5_IJNS4_10UnderscoreES10_S10_EEEEENS4_13SM90_TMA_LOADENS4_14ComposedLayoutINS4_7SwizzleILi2ELi4ELi3EEENS4_18smem_ptr_flag_bitsILi16EEENSU_INS5_IJNSA_ILi8EEESH_EEENS5_IJSH_SB_EEEEEEEvNS4_8identityES13_S1D_vS1E_EENS_8epilogue10collective6detail29Sm90TmaWarpSpecializedAdapterINS1H_15DefaultEpilogueISJ_SK_SK_NS1G_6thread17LinearCombinationISJ_Li1EffLNS1L_9ScaleType4KindE0ELNS_15FloatRoundStyleE2ESJ_EENS1_15EpilogueDefaultEEEEEvvEEEEvNT_6ParamsE)
        .other          _ZN7cutlass13device_kernelINS_4gemm6kernel13GemmUniversalIN4cute5tupleIJiiiiEEENS1_10collective13CollectiveMmaINS1_34MainloopSm90TmaGmmaWarpSpecializedILi5ENS5_IJNS4_1CILi1EEESB_SB_EEENS1_35KernelTmaWarpSpecializedCooperativeEEENS5_IJNSA_ILi512EEENSA_ILi160EEENSA_ILi32EEEEEENS_6half_tENS5_IJlSB_lEEESJ_SK_NS4_8TiledMMAINS4_8MMA_AtomIJNS4_4SM904GMMA25MMA_64x32x16_F32F16F16_SSILNSO_5MajorE0ELSQ_0ELNSO_7ScaleInE1ELSR_1EEEEEENS4_6LayoutINS5_IJNSA_ILi2EEESB_SB_EEENS5_IJSB_NSA_ILi0EEESX_EEEEENS5_IJNS4_10UnderscoreES10_S10_EEEEENS4_13SM90_TMA_LOADENS4_14ComposedLayoutINS4_7SwizzleILi2ELi4ELi3EEENS4_18smem_ptr_flag_bitsILi16EEENSU_INS5_IJNSA_ILi8EEESH_EEENS5_IJSH_SB_EEEEEEEvNS4_8identityES13_S1D_vS1E_EENS_8epilogue10collective6detail29Sm90TmaWarpSpecializedAdapterINS1H_15DefaultEpilogueISJ_SK_SK_NS1G_6thread17LinearCombinationISJ_Li1EffLNS1L_9ScaleType4KindE0ELNS_15FloatRoundStyleE2ESJ_EENS1_15EpilogueDefaultEEEEEvvEEEEvNT_6ParamsE,@"STO_CUDA_ENTRY STV_DEFAULT"
_ZN7cutlass13device_kernelINS_4gemm6kernel13GemmUniversalIN4cute5tupleIJiiiiEEENS1_10collective13CollectiveMmaINS1_34MainloopSm90TmaGmmaWarpSpecializedILi5ENS5_IJNS4_1CILi1EEESB_SB_EEENS1_35KernelTmaWarpSpecializedCooperativeEEENS5_IJNSA_ILi512EEENSA_ILi160EEENSA_ILi32EEEEEENS_6half_tENS5_IJlSB_lEEESJ_SK_NS4_8TiledMMAINS4_8MMA_AtomIJNS4_4SM904GMMA25MMA_64x32x16_F32F16F16_SSILNSO_5MajorE0ELSQ_0ELNSO_7ScaleInE1ELSR_1EEEEEENS4_6LayoutINS5_IJNSA_ILi2EEESB_SB_EEENS5_IJSB_NSA_ILi0EEESX_EEEEENS5_IJNS4_10UnderscoreES10_S10_EEEEENS4_13SM90_TMA_LOADENS4_14ComposedLayoutINS4_7SwizzleILi2ELi4ELi3EEENS4_18smem_ptr_flag_bitsILi16EEENSU_INS5_IJNSA_ILi8EEESH_EEENS5_IJSH_SB_EEEEEEEvNS4_8identityES13_S1D_vS1E_EENS_8epilogue10collective6detail29Sm90TmaWarpSpecializedAdapterINS1H_15DefaultEpilogueISJ_SK_SK_NS1G_6thread17LinearCombinationISJ_Li1EffLNS1L_9ScaleType4KindE0ELNS_15FloatRoundStyleE2ESJ_EENS1_15EpilogueDefaultEEEEEvvEEEEvNT_6ParamsE:
[----:B------:R-:W0:Y:S02]  /*0000*/  LDC R1, c[0x0][0x28] ;  /* 0x00000a00ff017b82 */ /* 0x000e240000000800 */
[----:B0-----:R-:W-:Y:S01]  /*0010*/  VIADD R1, R1, 0xfffffba8 ;  /* 0xfffffba801017836 */ /* 0x001fe20000000000 */
[----:B------:R-:W0:Y:S01]  /*0020*/  S2R R2, SR_TID.X ;  /* 0x0000000000027919 */ /* 0x000e220000002100 */
[----:B------:R-:W-:Y:S01]  /*0030*/  ELECT P0, URZ, PT ;  /* 0x00000000003f782f */ /* 0x000fe20003800000 */
[----:B------:R-:W-:Y:S01]  /*0040*/  BSSY B0, `(.L_x_0) ;  /* 0x0000015000007945 */ /* 0x000fe20003800000 */
[--C-:B0-----:R-:W-:Y:S02]  /*0050*/  SHF.R.U32.HI R0, RZ, 0x5, R2.reuse ;  /* 0x00000005ff007819 */ /* 0x101fe40000011602 */
[----:B------:R-:W-:-:S03]  /*0060*/  SHF.R.U32.HI R2, RZ, 0x7, R2 ;  /* 0x00000007ff027819 */ /* 0x000fc60000011602 */
[----:B------:R-:W0:Y:S04]  /*0070*/  SHFL.IDX PT, R3, R0, RZ, 0x1f ;  /* 0x00001fff00037589 */ /* 0x000e2800000e0000 */
[----:B------:R-:W1:Y:S01]  /*0080*/  SHFL.IDX PT, R2, R2, RZ, 0x1f ;  /* 0x00001fff02027589 */ /* 0x000e6200000e0000 */
[----:B0-----:R-:W-:Y:S02]  /*0090*/  R2UR UR10, R3 ;  /* 0x00000000030a72ca */ /* 0x001fe400000e0000 */
[----:B-1----:R-:W-:-:S11]  /*00a0*/  R2UR UR5, R2 ;  /* 0x00000000020572ca */ /* 0x002fd600000e0000 */
[----:B------:R-:W-:Y:S02]  /*00b0*/  USHF.R.S32.HI UR4, URZ, 0x1f, UR10 ;  /* 0x0000001f3f047899 */ /* 0x000fe4000801140a */
[----:B------:R-:W-:Y:S02]  /*00c0*/  ISETP.NE.OR P0, PT, RZ, UR10, !P0 ;  /* 0x0000000aff007c0c */ /* 0x000fe4000c705670 */
[----:B------:R-:W-:-:S04]  /*00d0*/  ULEA.HI UR4, UR4, UR10, URZ, 0x2 ;  /* 0x0000000a04047291 */ /* 0x000fc8000f8f103f */
[----:B------:R-:W-:-:S04]  /*00e0*/  ULOP3.LUT UR4, UR4, 0xfffffffc, URZ, 0xc0, !UPT ;  /* 0xfffffffc04047892 */ /* 0x000fc8000f8ec03f */
[----:B------:R-:W-:-:S03]  /*00f0*/  UIADD3 UR10, UR10, -UR4, URZ ;  /* 0x800000040a0a7290 */ /* 0x000fc6000fffe03f */
[----:B------:R-:W-:Y:S09]  /*0100*/  @P0 BRA `(.L_x_1) ;  /* 0x0000000000200947 */ /* 0x000ff20003800000 */
[----:B------:R-:W-:Y:S02]  /*0110*/  ULDC.64 UR6, c[0x0][0x198] ;  /* 0x0000660000067ab9 */ /* 0x000fe40000000a00 */
[----:B------:R-:W-:Y:S02]  /*0120*/  UIADD3 UR8, UP0, UR6, 0xf0, URZ ;  /* 0x000000f006087890 */ /* 0x000fe4000ff1e03f */
[----:B------:R-:W-:Y:S02]  /*0130*/  UIADD3 UR6, UP1, UR6, 0x1f0, URZ ;  /* 0x000001f006067890 */ /* 0x000fe4000ff3e03f */
[----:B------:R-:W-:Y:S02]  /*0140*/  UIADD3.X UR9, URZ, UR7, URZ, UP0, !UPT ;  /* 0x000000073f097290 */ /* 0x000fe400087fe43f */
[----:B------:R-:W-:-:S07]  /*0150*/  UIADD3.X UR7, URZ, UR7, URZ, UP1, !UPT ;  /* 0x000000073f077290 */ /* 0x000fce0008ffe43f */
[----:B------:R0:W-:Y:S02]  /*0160*/  UTMACCTL.PF [UR8] ;  /* 0x00000000080079b9 */ /* 0x0001e40008040000 */
[----:B------:R0:W-:Y:S02]  /*0170*/  UTMACCTL.PF [UR6] ;  /* 0x00000000060079b9 */ /* 0x0001e40008040000 */
[----:B0-----:R-:W-:Y:S01]  /*0180*/  NOP ;  /* 0x0000000000007918 */ /* 0x001fe20000000000 */
.L_x_1:
[----:B------:R-:W-:Y:S05]  /*0190*/  BSYNC B0 ;  /* 0x0000000000007941 */ /* 0x000fea0003800000 */
.L_x_0:
[----:B------:R-:W0:Y:S01]  /*01a0*/  SHFL.IDX PT, R2, R0, RZ, 0x1f ;  /* 0x00001fff00027589 */ /* 0x000e2200000e0000 */
[----:B------:R-:W-:Y:S01]  /*01b0*/  UISETP.NE.AND UP0, UPT, UR10, 0x3, UPT ;  /* 0x000000030a00788c */ /* 0x000fe2000bf05270 */
[----:B------:R-:W-:Y:S01]  /*01c0*/  ISETP.NE.AND P1, PT, RZ, UR5, PT ;  /* 0x00000005ff007c0c */ /* 0x000fe2000bf25270 */
[----:B------:R-:W-:Y:S02]  /*01d0*/  UIADD3 UR18, UR5, -0x1, URZ ;  /* 0xffffffff05127890 */ /* 0x000fe4000fffe03f */
[----:B------:R-:W-:Y:S02]  /*01e0*/  UISETP.EQ.OR UP0, UPT, UR10, URZ, !UP0 ;  /* 0x0000003f0a00728c */ /* 0x000fe4000c702670 */
[----:B------:R-:W-:Y:S02]  /*01f0*/  UISETP.GE.U32.AND UP1, UPT, UR18, 0x2, UPT ;  /* 0x000000021200788c */ /* 0x000fe4000bf26070 */
[----:B------:R-:W-:-:S04]  /*0200*/  UISETP.EQ.AND UP0, UPT, UR5, URZ, UP0 ;  /* 0x0000003f0500728c */ /* 0x000fc80008702270 */
[----:B------:R-:W-:-:S04]  /*0210*/  USEL UR38, URZ, 0x1, !UP0 ;  /* 0x000000013f267887 */ /* 0x000fc8000c000000 */
[----:B------:R-:W-:Y:S01]  /*0220*/  USEL UR38, UR38, 0x2, UP1 ;  /* 0x0000000226267887 */ /* 0x000fe20008800000 */
[----:B0-----:R-:W-:-:S13]  /*0230*/  ISETP.NE.AND P0, PT, R2, RZ, PT ;  /* 0x000000ff0200720c */ /* 0x001fda0003f05270 */
[----:B------:R-:W-:Y:S05]  /*0240*/  @P0 BRA `(.L_x_2) ;  /* 0x0000000000600947 */ /* 0x000fea0003800000 */
[----:B------:R-:W0:Y:S01]  /*0250*/  S2UR UR8, SR_CgaCtaId ;  /* 0x00000000000879c3 */ /* 0x000e220000008800 */
[----:B------:R-:W-:Y:S01]  /*0260*/  UMOV UR4, 0x400 ;  /* 0x0000040000047882 */ /* 0x000fe20000000000 */
[----:B------:R-:W-:Y:S01]  /*0270*/  UMOV UR5, 0x1 ;  /* 0x0000000100057882 */ /* 0x000fe20000000000 */
[----:B------:R-:W-:Y:S01]  /*0280*/  UMOV UR6, 0x100 ;  /* 0x0000010000067882 */ /* 0x000fe20000000000 */
[----:B------:R-:W-:Y:S01]  /*0290*/  ELECT P0, URZ, PT ;  /* 0x00000000003f782f */ /* 0x000fe20003800000 */
[----:B------:R-:W-:-:S04]  /*02a0*/  UIADD3 UR6, -UR6, 0x100000, URZ ;  /* 0x0010000006067890 */ /* 0x000fc8000fffe13f */
[----:B------:R-:W-:Y:S02]  /*02b0*/  USHF.L.U32 UR7, UR6, 0xb, URZ ;  /* 0x0000000b06077899 */ /* 0x000fe4000800063f */
[----:B------:R-:W-:Y:S02]  /*02c0*/  USHF.L.U32 UR6, UR6, 0x1, URZ ;  /* 0x0000000106067899 */ /* 0x000fe4000800063f */
[----:B0-----:R-:W-:Y:S02]  /*02d0*/  ULEA UR8, UR8, UR4, 0x18 ;  /* 0x0000000408087291 */ /* 0x001fe4000f8ec03f */
[----:B------:R-:W-:-:S04]  /*02e0*/  UIADD3 UR4, -UR5, 0x100000, URZ ;  /* 0x0010000005047890 */ /* 0x000fc8000fffe13f */
[----:B------:R-:W-:Y:S02]  /*02f0*/  USHF.L.U32 UR5, UR4, 0xb, URZ ;  /* 0x0000000b04057899 */ /* 0x000fe4000800063f */
[----:B------:R-:W-:Y:S01]  /*0300*/  USHF.L.U32 UR4, UR4, 0x1, URZ ;  /* 0x0000000104047899 */ /* 0x000fe2000800063f */
[----:B------:R-:W0:Y:S11]  /*0310*/  FENCE.VIEW.ASYNC.S ;  /* 0x00000000000073c6 */ /* 0x000e360000000000 */
[----:B0-----:R0:W1:Y:S01]  /*0320*/  SYNCS.EXCH.64 URZ, [UR8], UR4 ;  /* 0x00000004083f75b2 */ /* 0x0010620008000100 */
[----:B------:R0:W2:Y:S01]  /*0330*/  SYNCS.EXCH.64 URZ, [UR8+0x28], UR6 ;  /* 0x00002806083f75b2 */ /* 0x0000a20008000100 */
[----:B------:R0:W3:Y:S01]  /*0340*/  SYNCS.EXCH.64 URZ, [UR8+0x8], UR4 ;  /* 0x00000804083f75b2 */ /* 0x0000e20008000100 */
[----:B------:R0:W4:Y:S01]  /*0350*/  SYNCS.EXCH.64 URZ, [UR8+0x30], UR6 ;  /* 0x00003006083f75b2 */ /* 0x0001220008000100 */
[----:B------:R0:W0:Y:S01]  /*0360*/  SYNCS.EXCH.64 URZ, [UR8+0x10], UR4 ;  /* 0x00001004083f75b2 */ /* 0x0000220008000100 */
[----:B------:R0:W0:Y:S01]  /*0370*/  SYNCS.EXCH.64 URZ, [UR8+0x38], UR6 ;  /* 0x00003806083f75b2 */ /* 0x0000220008000100 */
[----:B------:R0:W0:Y:S01]  /*0380*/  SYNCS.EXCH.64 URZ, [UR8+0x18], UR4 ;  /* 0x00001804083f75b2 */ /* 0x0000220008000100 */
[----:B------:R0:W0:Y:S01]  /*0390*/  SYNCS.EXCH.64 URZ, [UR8+0x40], UR6 ;  /* 0x00004006083f75b2 */ /* 0x0000220008000100 */
[----:B------:R0:W0:Y:S01]  /*03a0*/  SYNCS.EXCH.64 URZ, [UR8+0x20], UR4 ;  /* 0x00002004083f75b2 */ /* 0x0000220008000100 */
[----:B------:R0:W0:Y:S01]  /*03b0*/  SYNCS.EXCH.64 URZ, [UR8+0x48], UR6 ;  /* 0x00004806083f75b2 */ /* 0x0000220008000100 */
[----:B------:R-:W-:Y:S01]  /*03c0*/  NOP ;  /* 0x0000000000007918 */ /* 0x000fe20000000000 */
.L_x_2:
[----:B------:R-:W5:Y:S01]  /*03d0*/  SHFL.IDX PT, R0, R0, RZ, 0x1f ;  /* 0x00001fff00007589 */ /* 0x000f6200000e0000 */
[----:B------:R-:W-:Y:S01]  /*03e0*/  ELECT P0, URZ, PT ;  /* 0x00000000003f782f */ /* 0x000fe20003800000 */
[----:B------:R-:W1:Y:S01]  /*03f0*/  S2UR UR17, SR_CTAID.Y ;  /* 0x00000000001179c3 */ /* 0x000e620000002600 */
[----:B0-----:R-:W-:Y:S01]  /*0400*/  ULDC UR5, c[0x0][0x65c] ;  /* 0x0001970000057ab9 */ /* 0x001fe20000000800 */
[----:B------:R-:W-:Y:S01]  /*0410*/  UMOV UR12, 0x20 ;  /* 0x00000020000c7882 */ /* 0x000fe20000000000 */
[----:B------:R-:W-:Y:S01]  /*0420*/  UISETP.NE.AND UP2, UPT, UR5, 0x1, UPT ;  /* 0x000000010500788c */ /* 0x000fe2000bf45270 */
[----:B------:R-:W-:Y:S01]  /*0430*/  NOP ;  /* 0x0000000000007918 */ /* 0x000fe20000000000 */
[----:B------:R-:W-:Y:S02]  /*0440*/  NOP ;  /* 0x0000000000007918 */ /* 0x000fe40000000000 */
[----:B------:R-:W-:Y:S01]  /*0450*/  UP2UR UR39, UPR, URZ, 0x4 ;  /* 0x000000043f277883 */ /* 0x000fe20008000000 */
[----:B------:R-:W0:Y:S01]  /*0460*/  S2UR UR4, SR_CTAID.X ;  /* 0x00000000000479c3 */ /* 0x000e220000002500 */
[----:B------:R-:W-:-:S02]  /*0470*/  PLOP3.LUT P2, PT, PT, PT, UP2, 0x80, 0x0 ;  /* 0x000000000000781c */ /* 0x000fc40003f4f028 */
[----:B------:R-:W-:Y:S02]  /*0480*/  PLOP3.LUT P4, PT, PT, PT, UP2, 0x80, 0x0 ;  /* 0x000000000000781c */ /* 0x000fe40003f8f028 */
[----:B------:R-:W-:Y:S01]  /*0490*/  PLOP3.LUT P3, PT, PT, PT, UP2, 0x80, 0x0 ;  /* 0x000000000000781c */ /* 0x000fe20003f6f028 */
[----:B------:R-:W-:Y:S01]  /*04a0*/  @UP2 ULDC UR14, c[0x0][0x10] ;  /* 0x00000400000e2ab9 */ /* 0x000fe20000000800 */
[----:B------:R-:W-:Y:S01]  /*04b0*/  @UP2 UMOV UR9, URZ ;  /* 0x0000003f00092c82 */ /* 0x000fe20008000000 */
[----:B------:R-:W-:Y:S01]  /*04c0*/  @!UP2 ULDC UR11, c[0x0][0xc] ;  /* 0x00000300000baab9 */ /* 0x000fe20000000800 */
[----:B-----5:R-:W-:Y:S01]  /*04d0*/  ISETP.NE.OR P0, PT, R0, RZ, !P0 ;  /* 0x000000ff0000720c */ /* 0x020fe20004705670 */
[----:B-1----:R-:W-:Y:S02]  /*04e0*/  @UP2 UMOV UR7, UR17 ;  /* 0x0000001100072c82 */ /* 0x002fe40008000000 */
[----:B------:R-:W-:Y:S01]  /*04f0*/  @UP2 UMOV UR8, UR7 ;  /* 0x0000000700082c82 */ /* 0x000fe20008000000 */
[----:B------:R-:W-:Y:S01]  /*0500*/  @!UP2 UMOV UR7, UR17 ;  /* 0x000000110007ac82 */ /* 0x000fe20008000000 */
[----:B0-----:R-:W-:-:S08]  /*0510*/  @UP2 UIMAD.WIDE.U32 UR14, UR4, UR14, UR8 ;  /* 0x0000000e040e22a5 */ /* 0x001fd0000f8e0008 */
[----:B------:R-:W-:Y:S01]  /*0520*/  VOTEU.ALL UP0, P0 ;  /* 0x00000000003f7886 */ /* 0x000fe20000000000 */
[----:B------:R-:W-:Y:S01]  /*0530*/  VOTEU.ALL UP1, P0 ;  /* 0x00000000003f7886 */ /* 0x000fe20000020000 */
[----:B------:R-:W-:-:S03]  /*0540*/  IMAD.U32 R2, RZ, RZ, UR14 ;  /* 0x0000000eff027e24 */ /* 0x000fc6000f8e00ff */
[----:B------:R-:W0:Y:S01]  /*0550*/  @!UP0 S2UR UR6, SR_CgaCtaId ;  /* 0x00000000000689c3 */ /* 0x000e220000008800 */
[----:B------:R-:W-:Y:S01]  /*0560*/  @!UP0 UMOV UR5, 0x400 ;  /* 0x0000040000058882 */ /* 0x000fe20000000000 */
[----:B------:R-:W-:-:S04]  /*0570*/  @!UP0 UIADD3 UR12, -UR12, 0x100000, URZ ;  /* 0x001000000c0c8890 */ /* 0x000fc8000fffe13f */
[----:B------:R-:W-:Y:S02]  /*0580*/  @!UP0 USHF.L.U32 UR13, UR12, 0xb, URZ ;  /* 0x0000000b0c0d8899 */ /* 0x000fe4000800063f */
[----:B------:R-:W-:Y:S01]  /*0590*/  @!UP0 USHF.L.U32 UR12, UR12, 0x1, URZ ;  /* 0x000000010c0c8899 */ /* 0x000fe2000800063f */
[----:B------:R-:W-:Y:S01]  /*05a0*/  IMAD.U32 R3, RZ, RZ, UR15 ;  /* 0x0000000fff037e24 */ /* 0x000fe2000f8e00ff */
[----:B0-----:R-:W-:Y:S01]  /*05b0*/  @!UP0 ULEA UR16, UR6, UR5, 0x18 ;  /* 0x0000000506108291 */ /* 0x001fe2000f8ec03f */
[----:B------:R-:W-:Y:S01]  /*05c0*/  VOTEU.ALL UP0, P0 ;  /* 0x00000000003f7886 */ /* 0x000fe20000000000 */
[----:B------:R-:W-:Y:S01]  /*05d0*/  PLOP3.LUT P0, PT, PT, PT, UP2, 0x80, 0x0 ;  /* 0x000000000000781c */ /* 0x000fe20003f0f028 */
[----:B------:R-:W-:Y:S01]  /*05e0*/  UMOV UR5, URZ ;  /* 0x0000003f00057c82 */ /* 0x000fe20008000000 */
[----:B------:R-:W-:Y:S01]  /*05f0*/  @UP2 UMOV UR6, URZ ;  /* 0x0000003f00062c82 */ /* 0x000fe20008000000 */
[----:B------:R-:W-:Y:S02]  /*0600*/  @!UP2 UIMAD.WIDE.U32 UR8, UR11, UR7, UR4 ;  /* 0x000000070b08a2a5 */ /* 0x000fe4000f8e0004 */
[----:B------:R-:W-:-:S04]  /*0610*/  @UP2 UIADD3 UR6, UR15, UR6, URZ ;  /* 0x000000060f062290 */ /* 0x000fc8000fffe03f */
[----:B------:R-:W-:Y:S01]  /*0620*/  IMAD.U32 R5, RZ, RZ, UR9 ;  /* 0x00000009ff057e24 */ /* 0x000fe2000f8e00ff */
[----:B------:R-:W0:Y:S02]  /*0630*/  FENCE.VIEW.ASYNC.S ;  /* 0x00000000000073c6 */ /* 0x000e240000000000 */
[----:B0-----:R0:W2:Y:S01]  /*0640*/  @!UP0 SYNCS.EXCH.64 URZ, [UR16+0x60], UR12 ;  /* 0x0000600c103f85b2 */ /* 0x0010a20008000100 */
[----:B------:R-:W-:Y:S02]  /*0650*/  @P2 IMAD.U32 R6, RZ, RZ, UR6 ;  /* 0x00000006ff062e24 */ /* 0x000fe4000f8e00ff */
[----:B------:R-:W-:Y:S02]  /*0660*/  @P0 IMAD.MOV.U32 R7, RZ, RZ, R2 ;  /* 0x000000ffff070224 */ /* 0x000fe400078e0002 */
[----:B------:R-:W-:Y:S02]  /*0670*/  IMAD.U32 R2, RZ, RZ, UR8 ;  /* 0x00000008ff027e24 */ /* 0x000fe4000f8e00ff */
[----:B------:R-:W-:-:S02]  /*0680*/  @!P4 IMAD.MOV.U32 R6, RZ, RZ, R5 ;  /* 0x000000ffff06c224 */ /* 0x000fc400078e0005 */
[----:B------:R-:W-:Y:S02]  /*0690*/  @!P3 IMAD.MOV.U32 R7, RZ, RZ, R2 ;  /* 0x000000ffff07b224 */ /* 0x000fe400078e0002 */
[----:B------:R-:W-:Y:S01]  /*06a0*/  IMAD.U32 R3, RZ, RZ, UR9 ;  /* 0x00000009ff037e24 */ /* 0x000fe2000f8e00ff */
[----:B------:R0:W-:Y:S01]  /*06b0*/  STL [R1+0x1e0], R6 ;  /* 0x0001e00601007387 */ /* 0x0001e20000100800 */
[----:B------:R-:W-:-:S03]  /*06c0*/  IMAD.U32 R4, RZ, RZ, UR8 ;  /* 0x00000008ff047e24 */ /* 0x000fc6000f8e00ff */
[----:B------:R0:W-:Y:S01]  /*06d0*/  STL [R1+0x1e4], R7 ;  /* 0x0001e40701007387 */ /* 0x0001e20000100800 */
[----:B------:R0:W2:Y:S01]  /*06e0*/  @!UP1 SYNCS.EXCH.64 URZ, [UR16+0x68], UR12 ;  /* 0x0000680c103f95b2 */ /* 0x0000a20008000100 */
[----:B------:R-:W-:Y:S01]  /*06f0*/  NOP ;  /* 0x0000000000007918 */ /* 0x000fe20000000000 */
[----:B--234-:R-:W-:Y:S06]  /*0700*/  BAR.SYNC.DEFER_BLOCKING 0x0 ;  /* 0x0000000000007b1d */ /* 0x01cfec0000010000 */
[----:B------:R-:W-:Y:S05]  /*0710*/  @!P1 BRA `(.L_x_3) ;  /* 0x0000023c00e49947 */ /* 0x000fea0003800000 */
[----:B------:R-:W-:-:S06]  /*0720*/  UISETP.GT.U32.AND UP0, UPT, UR18, 0x1, UPT ;  /* 0x000000011200788c */ /* 0x000fcc000bf04070 */
[----:B------:R-:W-:-:S13]  /*0730*/  PLOP3.LUT P0, PT, PT, PT, UP0, 0x80, 0x0 ;  /* 0x000000000000781c */ /* 0x000fda0003f0f008 */
[----:B0-----:R-:W-:Y:S05]  /*0740*/  @P0 EXIT ;  /* 0x000000000000094d */ /* 0x001fea0003800000 */
[----:B------:R-:W-:Y:S01]  /*0750*/  ULDC.64 UR8, c[0x0][0x650] ;  /* 0x0001940000087ab9 */ /* 0x000fe20000000a00 */
[----:B------:R-:W-:Y:S01]  /*0760*/  UMOV UR44, 0xffffffff ;  /* 0xffffffff002c7882 */ /* 0x000fe20000000000 */
[----:B------:R-:W-:Y:S01]  /*0770*/  ISETP.GE.U32.AND P0, PT, R7, UR8, PT ;  /* 0x0000000807007c0c */ /* 0x000fe2000bf06070 */
[----:B------:R-:W-:Y:S01]  /*0780*/  UMOV UR43, 0xffffffff ;  /* 0xffffffff002b7882 */ /* 0x000fe20000000000 */
[----:B------:R-:W-:Y:S01]  /*0790*/  UMOV UR40, 0xffffffff ;  /* 0xffffffff00287882 */ /* 0x000fe20000000000 */
[----:B------:R-:W-:Y:S02]  /*07a0*/  PRMT R0, RZ, 0x7610, R0 ;  /* 0x00007610ff007816 */ /* 0x000fe40000000000 */
[----:B------:R-:W-:-:S13]  /*07b0*/  ISETP.GE.U32.AND.EX P0, PT, R6, UR9, PT, P0 ;  /* 0x0000000906007c0c */ /* 0x000fda000bf06100 */
[----:B------:R-:W-:Y:S05]  /*07c0*/  @P0 BRA `(.L_x_4) ;  /* 0x0000000400800947 */ /* 0x000fea0003800000 */
[----:B------:R-:W-:Y:S01]  /*07d0*/  I2FP.F32.U32 R0, UR4 ;  /* 0x0000000400007c45 */ /* 0x000fe20008201000 */
[----:B------:R-:W-:Y:S01]  /*07e0*/  ULDC.64 UR16, c[0x0][0x628] ;  /* 0x00018a0000107ab9 */ /* 0x000fe20000000a00 */
[----:B------:R-:W-:Y:S01]  /*07f0*/  ULDC UR6, c[0x0][0x150] ;  /* 0x0000540000067ab9 */ /* 0x000fe20000000800 */
[----:B------:R-:W-:Y:S01]  /*0800*/  ISETP.NE.U32.AND P0, PT, RZ, UR16, PT ;  /* 0x00000010ff007c0c */ /* 0x000fe2000bf05070 */
[----:B------:R-:W-:Y:S01]  /*0810*/  ULDC UR15, c[0x0][0x630] ;  /* 0x00018c00000f7ab9 */ /* 0x000fe20000000800 */
[----:B------:R-:W-:Y:S01]  /*0820*/  FMUL R0, R0, UR6 ;  /* 0x0000000600007c20 */ /* 0x000fe20008400000 */
[----:B------:R-:W-:Y:S01]  /*0830*/  R2UR UR18, R7 ;  /* 0x00000000071272ca */ /* 0x000fe200000e0000 */
[----:B------:R-:W-:Y:S01]  /*0840*/  ULDC UR20, c[0x0][0x154] ;  /* 0x0000550000147ab9 */ /* 0x000fe20000000800 */
[----:B------:R-:W-:Y:S01]  /*0850*/  ISETP.NE.AND.EX P0, PT, RZ, UR17, PT, P0 ;  /* 0x00000011ff007c0c */ /* 0x000fe2000bf05300 */
[----:B------:R0:W1:Y:S01]  /*0860*/  F2I.U32.TRUNC.NTZ R2, R0 ;  /* 0x0000000000027305 */ /* 0x000062000020f000 */
[----:B------:R-:W-:-:S02]  /*0870*/  R2UR UR19, R6 ;  /* 0x00000000061372ca */ /* 0x000fc400000e0000 */
[----:B------:R-:W-:Y:S02]  /*0880*/  R2UR UR8, R7 ;  /* 0x00000000070872ca */ /* 0x000fe400000e0000 */
[----:B------:R-:W-:-:S07]  /*0890*/  R2UR UR9, R6 ;  /* 0x00000000060972ca */ /* 0x000fce00000e0000 */
[----:B0-----:R-:W-:Y:S08]  /*08a0*/  @!P0 BRA `(.L_x_5) ;  /* 0x0000000000308947 */ /* 0x001ff00003800000 */
[----:B------:R-:W-:Y:S01]  /*08b0*/  R2UR UR8, R7 ;  /* 0x00000000070872ca */ /* 0x000fe200000e0000 */
[----:B------:R-:W-:Y:S01]  /*08c0*/  ULDC UR6, c[0x0][0x634] ;  /* 0x00018d0000067ab9 */ /* 0x000fe20000000800 */
[----:B------:R-:W-:-:S11]  /*08d0*/  R2UR UR14, R6 ;  /* 0x00000000060e72ca */ /* 0x000fd600000e0000 */
[----:B------:R-:W-:-:S04]  /*08e0*/  UIADD3 UR6, UP0, UR8, UR6, URZ ;  /* 0x0000000608067290 */ /* 0x000fc8000ff1e03f */
[----:B------:R-:W-:-:S04]  /*08f0*/  UIADD3.X UR14, URZ, UR14, URZ, UP0, !UPT ;  /* 0x0000000e3f0e7290 */ /* 0x000fc800087fe43f */
[----:B------:R-:W-:-:S04]  /*0900*/  UIMAD.WIDE.U32 UR8, UR14, UR16, URZ ;  /* 0x000000100e0872a5 */ /* 0x000fc8000f8e003f */
[----:B------:R-:W-:Y:S02]  /*0910*/  UIMAD.WIDE.U32 UR10, UP0, UR6, UR17, UR8 ;  /* 0x00000011060a72a5 */ /* 0x000fe4000f800008 */
[----:B------:R-:W-:Y:S02]  /*0920*/  UIMAD.WIDE.U32 UR8, UR6, UR16, URZ ;  /* 0x00000010060872a5 */ /* 0x000fe4000f8e003f */
[----:B------:R-:W-:Y:S02]  /*0930*/  UIADD3.X UR13, URZ, URZ, URZ, UP0, !UPT ;  /* 0x0000003f3f0d7290 */ /* 0x000fe400087fe43f */
[----:B------:R-:W-:Y:S01]  /*0940*/  UIADD3 URZ, UP0, UR9, UR10, URZ ;  /* 0x0000000a093f7290 */ /* 0x000fe2000ff1e03f */
[----:B------:R-:W-:-:S03]  /*0950*/  UMOV UR12, UR11 ;  /* 0x0000000b000c7c82 */ /* 0x000fc60008000000 */
[----:B------:R-:W-:-:S12]  /*0960*/  UIMAD.WIDE.U32.X UR8, UR14, UR17, UR12, UP0 ;  /* 0x000000110e0872a5 */ /* 0x000fd800080e040c */
.L_x_5:
[----:B------:R-:W-:Y:S01]  /*0970*/  USHF.R.U64 UR40, UR8, UR15, UR9 ;  /* 0x0000000f08287299 */ /* 0x000fe20008001209 */
[----:B------:R-:W-:Y:S01]  /*0980*/  I2FP.F32.U32 R0, UR7 ;  /* 0x0000000700007c45 */ /* 0x000fe20008201000 */
[----:B------:R-:W-:Y:S01]  /*0990*/  USHF.R.U32.HI UR5, URZ, UR15, UR9 ;  /* 0x0000000f3f057299 */ /* 0x000fe20008011609 */
[----:B-1----:R-:W-:Y:S01]  /*09a0*/  R2UR UR12, R2 ;  /* 0x00000000020c72ca */ /* 0x002fe200000e0000 */
[----:B------:R-:W-:Y:S02]  /*09b0*/  UIADD3 UR6, UP0, URZ, -UR40, URZ ;  /* 0x800000283f067290 */ /* 0x000fe4000ff1e03f */
[----:B------:R-:W-:Y:S01]  /*09c0*/  FMUL R0, R0, UR20 ;  /* 0x0000001400007c20 */ /* 0x000fe20008400000 */
[----:B------:R-:W-:Y:S01]  /*09d0*/  ULDC.64 UR8, c[0x0][0x620] ;  /* 0x0001880000087ab9 */ /* 0x000fe20000000a00 */
[----:B------:R-:W-:Y:S01]  /*09e0*/  UIADD3.X UR5, URZ, ~UR5, URZ, UP0, !UPT ;  /* 0x800000053f057290 */ /* 0x000fe200087fe43f */
[----:B------:R-:W-:Y:S01]  /*09f0*/  UMOV UR10, UR18 ;  /* 0x00000012000a7c82 */ /* 0x000fe20008000000 */
[----:B------:R-:W-:-:S02]  /*0a00*/  UMOV UR11, UR19 ;  /* 0x00000013000b7c82 */ /* 0x000fc40008000000 */
[----:B------:R-:W-:Y:S01]  /*0a10*/  UIMAD UR5, UR5, UR8, URZ ;  /* 0x00000008050572a4 */ /* 0x000fe2000f8e023f */
[----:B------:R-:W0:Y:S01]  /*0a20*/  F2I.U32.TRUNC.NTZ R0, R0 ;  /* 0x0000000000007305 */ /* 0x000e22000020f000 */
[----:B------:R-:W-:Y:S02]  /*0a30*/  UIMAD.WIDE.U32 UR10, UR6, UR8, UR10 ;  /* 0x00000008060a72a5 */ /* 0x000fe4000f8e000a */
[----:B------:R-:W-:Y:S01]  /*0a40*/  UIMAD UR6, UR6, UR9, UR5 ;  /* 0x00000009060672a4 */ /* 0x000fe2000f8e0205 */
[----:B------:R-:W-:Y:S01]  /*0a50*/  ULDC UR21, c[0x0][0x658] ;  /* 0x0001960000157ab9 */ /* 0x000fe20000000800 */
[----:B------:R-:W-:Y:S02]  /*0a60*/  UMOV UR19, 0xffffffff ;  /* 0xffffffff00137882 */ /* 0x000fe40000000000 */
[----:B------:R-:W-:Y:S01]  /*0a70*/  UIADD3 UR6, UR11, UR6, URZ ;  /* 0x000000060b067290 */ /* 0x000fe2000fffe03f */
[----:B------:R-:W-:Y:S01]  /*0a80*/  ULDC UR15, c[0x0][0x618] ;  /* 0x00018600000f7ab9 */ /* 0x000fe20000000800 */
[----:B------:R-:W-:Y:S01]  /*0a90*/  ULDC.64 UR8, c[0x0][0x640] ;  /* 0x0001900000087ab9 */ /* 0x000fe20000000a00 */
[----:B------:R-:W-:Y:S01]  /*0aa0*/  USHF.L.U32 UR11, UR19, UR21, URZ ;  /* 0x00000015130b7299 */ /* 0x000fe2000800063f */
[----:B------:R-:W-:Y:S01]  /*0ab0*/  ISETP.NE.U32.AND P0, PT, RZ, UR8, PT ;  /* 0x00000008ff007c0c */ /* 0x000fe2000bf05070 */
[----:B------:R-:W-:-:S02]  /*0ac0*/  USHF.R.U64 UR19, UR10, UR15, UR6 ;  /* 0x0000000f0a137299 */ /* 0x000fc40008001206 */
[----:B------:R-:W-:Y:S01]  /*0ad0*/  USHF.R.U32.HI UR10, URZ, UR15, UR6 ;  /* 0x0000000f3f0a7299 */ /* 0x000fe20008011606 */
[----:B0-----:R-:W-:Y:S01]  /*0ae0*/  R2UR UR14, R0 ;  /* 0x00000000000e72ca */ /* 0x001fe200000e0000 */
[----:B------:R-:W-:Y:S01]  /*0af0*/  ULDC UR17, c[0x0][0x608] ;  /* 0x0001820000117ab9 */ /* 0x000fe20000000800 */
[----:B------:R-:W-:Y:S01]  /*0b00*/  ISETP.NE.AND.EX P0, PT, RZ, UR9, PT, P0 ;  /* 0x00000009ff007c0c */ /* 0x000fe2000bf05300 */
[----:B------:R-:W-:Y:S02]  /*0b10*/  USHF.R.U64 UR23, UR19, UR17, UR10 ;  /* 0x0000001113177299 */ /* 0x000fe4000800120a */
[----:B------:R-:W-:Y:S01]  /*0b20*/  USHF.R.U32.HI UR10, URZ, UR17, UR10 ;  /* 0x000000113f0a7299 */ /* 0x000fe2000801160a */
[----:B------:R-:W-:Y:S01]  /*0b30*/  UMOV UR16, 0x1 ;  /* 0x0000000100107882 */ /* 0x000fe20000000000 */
[----:B------:R-:W-:Y:S02]  /*0b40*/  UIADD3 UR12, -UR12, URZ, URZ ;  /* 0x0000003f0c0c7290 */ /* 0x000fe4000fffe13f */
[----:B------:R-:W-:-:S02]  /*0b50*/  USHF.R.U64 UR24, UR23, UR21, UR10 ;  /* 0x0000001517187299 */ /* 0x000fc4000800120a */
[----:B------:R-:W-:Y:S01]  /*0b60*/  USHF.L.U32 UR6, UR16, UR21, URZ ;  /* 0x0000001510067299 */ /* 0x000fe2000800063f */
[----:B------:R-:W-:Y:S01]  /*0b70*/  ULDC UR13, c[0x0][0x144] ;  /* 0x00005100000d7ab9 */ /* 0x000fe20000000800 */
[----:B------:R-:W-:Y:S01]  /*0b80*/  ULDC UR5, c[0x0][0x600] ;  /* 0x0001800000057ab9 */ /* 0x000fe20000000800 */
[----:B------:R-:W-:Y:S02]  /*0b90*/  ULOP3.LUT UR16, URZ, UR11, URZ, 0x33, !UPT ;  /* 0x0000000b3f107292 */ /* 0x000fe4000f8e333f */
[----:B------:R-:W-:Y:S02]  /*0ba0*/  USHF.R.U32.HI UR11, URZ, UR21, UR10 ;  /* 0x000000153f0b7299 */ /* 0x000fe4000801160a */
[----:B------:R-:W-:Y:S02]  /*0bb0*/  UIADD3 UR18, UR5, -0x1, URZ ;  /* 0xffffffff05127890 */ /* 0x000fe4000fffe03f */
[----:B------:R-:W-:Y:S02]  /*0bc0*/  UIADD3 UR20, -UR14, URZ, URZ ;  /* 0x0000003f0e147290 */ /* 0x000fe4000fffe13f */
[----:B------:R-:W-:Y:S01]  /*0bd0*/  UIMAD UR4, UR13, UR12, UR4 ;  /* 0x0000000c0d0472a4 */ /* 0x000fe2000f8e0204 */
[----:B------:R-:W-:Y:S01]  /*0be0*/  ULDC UR25, c[0x0][0x148] ;  /* 0x0000520000197ab9 */ /* 0x000fe20000000800 */
[----:B------:R-:W-:Y:S01]  /*0bf0*/  ULDC UR21, c[0x0][0x648] ;  /* 0x0001920000157ab9 */ /* 0x000fe20000000800 */
[----:B------:R-:W-:Y:S01]  /*0c00*/  ULDC UR22, c[0x0][0x638] ;  /* 0x00018e0000167ab9 */ /* 0x000fe20000000800 */
[----:B------:R-:W-:Y:S01]  /*0c10*/  UMOV UR10, UR24 ;  /* 0x00000018000a7c82 */ /* 0x000fe20008000000 */
[----:B------:R-:W-:Y:S07]  /*0c20*/  @!P0 BRA `(.L_x_6) ;  /* 0x0000000000308947 */ /* 0x000fee0003800000 */
[----:B------:R-:W-:Y:S02]  /*0c30*/  ULDC UR14, c[0x0][0x64c] ;  /* 0x00019300000e7ab9 */ /* 0x000fe40000000800 */
        /* <DEDUP_REMOVED lines=8> */
[----:B------:R-:W-:-:S07]  /*0cc0*/  UIMAD.WIDE.U32.X UR8, UR17, UR9, UR14, UP0 ;  /* 0x00000009110872a5 */ /* 0x000fce00080e040e */
[----:B------:R-:W-:Y:S01]  /*0cd0*/  UMOV UR10, UR8 ;  /* 0x00000008000a7c82 */ /* 0x000fe20008000000 */
[----:B------:R-:W-:-:S05]  /*0ce0*/  UMOV UR11, UR9 ;  /* 0x00000009000b7c82 */ /* 0x000fca0008000000 */
.L_x_6:
[----:B------:R-:W-:Y:S01]  /*0cf0*/  UISETP.NE.AND UP0, UPT, UR39, URZ, UPT ;  /* 0x0000003f2700728c */ /* 0x000fe2000bf05270 */
[----:B------:R-:W-:Y:S01]  /*0d00*/  IMAD.MOV.U32 R0, RZ, RZ, 0x1 ;  /* 0x00000001ff007424 */ /* 0x000fe200078e00ff */
[----:B------:R-:W-:Y:S02]  /*0d10*/  USHF.R.U64 UR8, UR10, UR21, UR11 ;  /* 0x000000150a087299 */ /* 0x000fe4000800120b */
[----:B------:R-:W-:Y:S02]  /*0d20*/  ULOP3.LUT UR16, UR23, UR16, URZ, 0xc0, !UPT ;  /* 0x0000001017107292 */ /* 0x000fe4000f8ec03f */
[----:B------:R-:W-:Y:S02]  /*0d30*/  ULOP3.LUT UR18, UR19, UR18, URZ, 0xc0, !UPT ;  /* 0x0000001213127292 */ /* 0x000fe4000f8ec03f */
[----:B------:R-:W-:-:S03]  /*0d40*/  UIMAD UR16, UR6, UR8, UR16 ;  /* 0x00000008061072a4 */ /* 0x000fc6000f8e0210 */
[----:B------:R-:W-:Y:S02]  /*0d50*/  @UP0 UIMAD UR4, UR25, UR20, UR7 ;  /* 0x00000014190402a4 */ /* 0x000fe4000f8e0207 */
[----:B------:R-:W-:-:S04]  /*0d60*/  UIADD3 UR7, -UR8, URZ, URZ ;  /* 0x0000003f08077290 */ /* 0x000fc8000fffe13f */
[----:B------:R-:W-:-:S03]  /*0d70*/  UIMAD UR6, UR7, UR22, UR24 ;  /* 0x00000016070672a4 */ /* 0x000fc6000f8e0218 */
[----:B------:R-:W-:Y:S01]  /*0d80*/  ULDC UR7, c[0x0][0x610] ;  /* 0x0001840000077ab9 */ /* 0x000fe20000000800 */
[----:B------:R-:W-:Y:S02]  /*0d90*/  UIMAD UR6, UR6, UR5, UR18 ;  /* 0x00000005060672a4 */ /* 0x000fe4000f8e0212 */
[----:B------:R-:W-:-:S04]  /*0da0*/  UIMAD UR4, UR16, UR7, UR4 ;  /* 0x00000007100472a4 */ /* 0x000fc8000f8e0204 */
[----:B------:R-:W-:Y:S02]  /*0db0*/  USEL UR43, UR6, UR4, !UP0 ;  /* 0x00000004062b7287 */ /* 0x000fe4000c000000 */
[----:B------:R-:W-:-:S12]  /*0dc0*/  USEL UR44, UR4, UR6, !UP0 ;  /* 0x00000006042c7287 */ /* 0x000fd8000c000000 */
.L_x_4:
[----:B------:R-:W-:-:S08]  /*0dd0*/  NOP ;  /* 0x0000000000007918 */ /* 0x000fd00000000000 */
[----:B------:R-:W0:Y:S02]  /*0de0*/  USETMAXREG.TRY_ALLOC.CTAPOOL UP0, 0xf0 ;  /* 0x000000f0000079c8 */ /* 0x000e240008000600 */
[----:B0-----:R-:W-:-:S13]  /*0df0*/  PLOP3.LUT P0, PT, PT, PT, UP0, 0x80, 0x0 ;  /* 0x000000000000781c */ /* 0x001fda0003f0f008 */
[----:B------:R-:W-:Y:S05]  /*0e00*/  @!P0 BRA `(.L_x_4) ;  /* 0xfffffffc00f08947 */ /* 0x000fea000383ffff */
[----:B------:R-:W-:Y:S01]  /*0e10*/  ULDC.64 UR4, c[0x0][0x598] ;  /* 0x0001660000047ab9 */ /* 0x000fe20000000a00 */
[----:B------:R-:W-:Y:S01]  /*0e20*/  ULDC.64 UR46, c[0x0][0x208] ;  /* 0x00008200002e7ab9 */ /* 0x000fe20000000a00 */
[----:B------:R-:W-:-:S04]  /*0e30*/  ISETP.NE.U32.AND P0, PT, RZ, UR4, PT ;  /* 0x00000004ff007c0c */ /* 0x000fc8000bf05070 */
[----:B------:R-:W-:-:S13]  /*0e40*/  ISETP.NE.AND.EX P0, PT, RZ, UR5, PT, P0 ;  /* 0x00000005ff007c0c */ /* 0x000fda000bf05300 */
[----:B------:R-:W-:Y:S05]  /*0e50*/  @!P0 BRA `(.L_x_7) ;  /* 0x00000000001c8947 */ /* 0x000fea0003800000 */
[----:B------:R-:W0:Y:S02]  /*0e60*/  LDC.64 R2, c[0x0][0x598] ;  /* 0x00016600ff027b82 */ /* 0x000e240000000a00 */
[----:B0-----:R-:W2:Y:S02]  /*0e70*/  LDG.E.64 R2, desc[UR46][R2.64] ;  /* 0x0000002e02027981 */ /* 0x001ea4000c1e1b00 */
[----:B--2---:R-:W-:-:S04]  /*0e80*/  ISETP.NE.U32.AND P0, PT, R2, RZ, PT ;  /* 0x000000ff0200720c */ /* 0x004fc80003f05070 */
[----:B------:R-:W-:-:S13]  /*0e90*/  ISETP.NE.AND.EX P0, PT, R3, RZ, PT, P0 ;  /* 0x000000ff0300720c */ /* 0x000fda0003f05300 */
[----:B------:R-:W-:Y:S05]  /*0ea0*/  @!P0 BRA `(.L_x_7) ;  /* 0x0000000000088947 */ /* 0x000fea0003800000 */
[----:B------:R0:W5:Y:S01]  /*0eb0*/  LD.E R2, desc[UR46][R2.64] ;  /* 0x0000002e02027980 */ /* 0x000162000c101900 */
[----:B------:R-:W-:Y:S05]  /*0ec0*/  BRA `(.L_x_8) ;  /* 0x0000000000247947 */ /* 0x000fea0003800000 */
.L_x_7:
[----:B------:R-:W-:Y:S02]  /*0ed0*/  ULDC.64 UR4, c[0x0][0x588] ;  /* 0x0001620000047ab9 */ /* 0x000fe40000000a00 */
[----:B------:R-:W-:-:S04]  /*0ee0*/  ISETP.NE.U32.AND P0, PT, RZ, UR4, PT ;  /* 0x00000004ff007c0c */ /* 0x000fc8000bf05070 */
[----:B------:R-:W-:-:S13]  /*0ef0*/  ISETP.NE.AND.EX P0, PT, RZ, UR5, PT, P0 ;  /* 0x00000005ff007c0c */ /* 0x000fda000bf05300 */
[----:B------:R-:W-:Y:S05]  /*0f00*/  @!P0 BRA `(.L_x_9) ;  /* 0x00000000000c8947 */ /* 0x000fea0003800000 */
[----:B------:R-:W0:Y:S02]  /*0f10*/  LDC.64 R2, c[0x0][0x588] ;  /* 0x00016200ff027b82 */ /* 0x000e240000000a00 */
[----:B0-----:R1:W5:Y:S01]  /*0f20*/  LDG.E R2, desc[UR46][R2.64] ;  /* 0x0000002e02027981 */ /* 0x001362000c1e1900 */
[----:B------:R-:W-:Y:S05]  /*0f30*/  BRA `(.L_x_8) ;  /* 0x0000000000087947 */ /* 0x000fea0003800000 */
.L_x_9:
[----:B------:R-:W-:Y:S02]  /*0f40*/  ULDC UR4, c[0x0][0x580] ;  /* 0x0001600000047ab9 */ /* 0x000fe40000000800 */
[----:B------:R-:W-:-:S07]  /*0f50*/  IMAD.U32 R2, RZ, RZ, UR4 ;  /* 0x00000004ff027e24 */ /* 0x000fce000f8e00ff */
.L_x_8:
[----:B------:R-:W-:Y:S02]  /*0f60*/  ULDC.64 UR4, c[0x0][0x5a0] ;  /* 0x0001680000047ab9 */ /* 0x000fe40000000a00 */
[----:B------:R-:W-:-:S04]  /*0f70*/  ISETP.NE.U32.AND P0, PT, RZ, UR4, PT ;  /* 0x00000004ff007c0c */ /* 0x000fc8000bf05070 */
[----:B------:R-:W-:-:S13]  /*0f80*/  ISETP.NE.AND.EX P0, PT, RZ, UR5, PT, P0 ;  /* 0x00000005ff007c0c */ /* 0x000fda000bf05300 */
[----:B------:R-:W-:Y:S05]  /*0f90*/  @!P0 BRA `(.L_x_10) ;  /* 0x00000000001c8947 */ /* 0x000fea0003800000 */
[----:B------:R-:W2:Y:S02]  /*0fa0*/  LDC.64 R4, c[0x0][0x5a0] ;  /* 0x00016800ff047b82 */ /* 0x000ea40000000a00 */
[----:B--2---:R-:W2:Y:S02]  /*0fb0*/  LDG.E.64 R4, desc[UR46][R4.64] ;  /* 0x0000002e04047981 */ /* 0x004ea4000c1e1b00 */
[----:B--2---:R-:W-:-:S04]  /*0fc0*/  ISETP.NE.U32.AND P0, PT, R4, RZ, PT ;  /* 0x000000ff0400720c */ /* 0x004fc80003f05070 */
[----:B------:R-:W-:-:S13]  /*0fd0*/  ISETP.NE.AND.EX P0, PT, R5, RZ, PT, P0 ;  /* 0x000000ff0500720c */ /* 0x000fda0003f05300 */
[----:B------:R-:W-:Y:S05]  /*0fe0*/  @!P0 BRA `(.L_x_10) ;  /* 0x0000000000088947 */ /* 0x000fea0003800000 */
[----:B------:R2:W5:Y:S01]  /*0ff0*/  LD.E R16, desc[UR46][R4.64] ;  /* 0x0000002e04107980 */ /* 0x000562000c101900 */
[----:B------:R-:W-:Y:S05]  /*1000*/  BRA `(.L_x_11) ;  /* 0x0000000000247947 */ /* 0x000fea0003800000 */
.L_x_10:
[----:B------:R-:W-:Y:S02]  /*1010*/  ULDC.64 UR4, c[0x0][0x590] ;  /* 0x0001640000047ab9 */ /* 0x000fe40000000a00 */
[----:B------:R-:W-:-:S04]  /*1020*/  ISETP.NE.U32.AND P0, PT, RZ, UR4, PT ;  /* 0x00000004ff007c0c */ /* 0x000fc8000bf05070 */
[----:B------:R-:W-:-:S13]  /*1030*/  ISETP.NE.AND.EX P0, PT, RZ, UR5, PT, P0 ;  /* 0x00000005ff007c0c */ /* 0x000fda000bf05300 */
[----:B------:R-:W-:Y:S05]  /*1040*/  @!P0 BRA `(.L_x_12) ;  /* 0x00000000000c8947 */ /* 0x000fea0003800000 */
[----:B------:R-:W2:Y:S02]  /*1050*/  LDC.64 R16, c[0x0][0x590] ;  /* 0x00016400ff107b82 */ /* 0x000ea40000000a00 */
[----:B--2---:R3:W5:Y:S01]  /*1060*/  LDG.E R16, desc[UR46][R16.64] ;  /* 0x0000002e10107981 */ /* 0x004762000c1e1900 */
[----:B------:R-:W-:Y:S05]  /*1070*/  BRA `(.L_x_11) ;  /* 0x0000000000087947 */ /* 0x000fea0003800000 */
.L_x_12:
[----:B------:R-:W-:Y:S02]  /*1080*/  ULDC UR4, c[0x0][0x584] ;  /* 0x0001610000047ab9 */ /* 0x000fe40000000800 */
[----:B------:R-:W-:-:S07]  /*1090*/  IMAD.U32 R16, RZ, RZ, UR4 ;  /* 0x00000004ff107e24 */ /* 0x000fce000f8e00ff */
.L_x_11:
[----:B------:R-:W-:-:S13]  /*10a0*/  LOP3.LUT P0, RZ, R0, 0xff, RZ, 0xc0, !PT ;  /* 0x000000ff00ff7812 */ /* 0x000fda000780c0ff */
[----:B------:R-:W-:Y:S05]  /*10b0*/  @!P0 EXIT ;  /* 0x000000000000894d */ /* 0x000fea0003800000 */
[----:B------:R-:W-:Y:S01]  /*10c0*/  ULDC UR4, c[0x0][0x28c] ;  /* 0x0000a30000047ab9 */ /* 0x000fe20000000800 */
[----:B------:R-:W-:Y:S01]  /*10d0*/  UMOV UR36, URZ ;  /* 0x0000003f00247c82 */ /* 0x000fe20008000000 */
[----:B------:R-:W-:Y:S01]  /*10e0*/  UIADD3 UR4, UR4, 0x1f, URZ ;  /* 0x0000001f04047890 */ /* 0x000fe2000fffe03f */
[----:B------:R-:W-:-:S03]  /*10f0*/  UMOV UR37, URZ ;  /* 0x0000003f00257c82 */ /* 0x000fc60008000000 */
[----:B------:R-:W-:-:S04]  /*1100*/  USHF.R.S32.HI UR5, URZ, 0x1f, UR4 ;  /* 0x0000001f3f057899 */ /* 0x000fc80008011404 */
[----:B------:R-:W-:-:S04]  /*1110*/  ULEA.HI UR5, UR5, UR4, URZ, 0x5 ;  /* 0x0000000405057291 */ /* 0x000fc8000f8f283f */
[----:B------:R-:W-:-:S12]  /*1120*/  USHF.R.S32.HI UR41, URZ, 0x5, UR5 ;  /* 0x000000053f297899 */ /* 0x000fd80008011405 */
.L_x_664:
[----:B------:R-:W4:Y:S01]  /*1130*/  S2R R0, SR_TID.X ;  /* 0x0000000000007919 */ /* 0x000f220000002100 */
[----:B------:R-:W0:Y:S01]  /*1140*/  S2UR UR6, SR_CgaCtaId ;  /* 0x00000000000679c3 */ /* 0x000e220000008800 */
[----:B------:R-:W-:Y:S02]  /*1150*/  UMOV UR42, 0x400 ;  /* 0x00000400002a7882 */ /* 0x000fe40000000000 */
[----:B0-----:R-:W-:Y:S01]  /*1160*/  ULEA UR42, UR6, UR42, 0x18 ;  /* 0x0000002a062a7291 */ /* 0x001fe2000f8ec03f */
[----:B----4-:R-:W-:-:S04]  /*1170*/  LOP3.LUT R0, R0, 0x80, RZ, 0xc0, !PT ;  /* 0x0000008000007812 */ /* 0x010fc800078ec0ff */
[----:B------:R-:W-:-:S06]  /*1180*/  SHF.R.U32.HI R0, RZ, 0x7, R0 ;  /* 0x00000007ff007819 */ /* 0x000fcc0000011600 */
[----:B------:R-:W0:Y:S02]  /*1190*/  SHFL.IDX PT, R0, R0, RZ, 0x1f ;  /* 0x00001fff00007589 */ /* 0x000e2400000e0000 */
[----:B0-----:R-:W-:-:S13]  /*11a0*/  R2UR UR4, R0 ;  /* 0x00000000000472ca */ /* 0x001fda00000e0000 */
[----:B------:R-:W-:-:S04]  /*11b0*/  ULEA.HI UR5, UR4, UR4, URZ, 0x1 ;  /* 0x0000000404057291 */ /* 0x000fc8000f8f083f */
[----:B------:R-:W-:-:S04]  /*11c0*/  ULOP3.LUT UR5, UR5, 0xffffe, URZ, 0xc0, !UPT ;  /* 0x000ffffe05057892 */ /* 0x000fc8000f8ec03f */
[----:B------:R-:W-:-:S03]  /*11d0*/  UIADD3 UR5, UR4, -UR5, URZ ;  /* 0x8000000504057290 */ /* 0x000fc6000fffe03f */
[----:B------:R-:W-:Y:S01]  /*11e0*/  ULDC UR4, c[0x0][0x28c] ;  /* 0x0000a30000047ab9 */ /* 0x000fe20000000800 */
[----:B------:R-:W-:Y:S01]  /*11f0*/  ULEA UR5, UR5, UR42, 0xc ;  /* 0x0000002a05057291 */ /* 0x000fe2000f8e603f */
[----:B------:R-:W-:-:S03]  /*1200*/  ISETP.LT.AND P0, PT, RZ, UR4, PT ;  /* 0x00000004ff007c0c */ /* 0x000fc6000bf01270 */
[----:B------:R-:W-:-:S04]  /*1210*/  UIADD3 UR5, UR5, 0x100, URZ ;  /* 0x0000010005057890 */ /* 0x000fc8000fffe03f */
[----:B------:R-:W-:-:S04]  /*1220*/  USHF.R.U32.HI UR5, URZ, 0x4, UR5 ;  /* 0x000000043f057899 */ /* 0x000fc80008011605 */
[----:B------:R-:W-:Y:S02]  /*1230*/  ULOP3.LUT UR45, UR5, 0x3fff, URZ, 0xc0, !UPT ;  /* 0x00003fff052d7892 */ /* 0x000fe4000f8ec03f */
[----:B-1-3-5:R-:W-:Y:S10]  /*1240*/  @P0 BRA `(.L_x_13) ;  /* 0x0000000000400947 */ /* 0x02aff40003800000 */
[----:B------:R-:W-:Y:S01]  /*1250*/  MOV R0, 0x0 ;  /* 0x0000000000007802 */ /* 0x000fe20000000f00 */
[----:B------:R-:W-:Y:S01]  /*1260*/  ULDC.64 UR4, c[0x4][0x68] ;  /* 0x01001a0000047ab9 */ /* 0x000fe20000000a00 */
[----:B------:R-:W-:Y:S01]  /*1270*/  ULDC.64 UR6, c[0x4][0x8] ;  /* 0x0100020000067ab9 */ /* 0x000fe20000000a00 */
[----:B--2---:R-:W-:Y:S01]  /*1280*/  IMAD.U32 R4, RZ, RZ, UR4 ;  /* 0x00000004ff047e24 */ /* 0x004fe2000f8e00ff */
[----:B------:R0:W2:Y:S01]  /*1290*/  LDC.64 R14, c[0x4][R0] ;  /* 0x01000000000e7b82 */ /* 0x0000a20000000a00 */
[----:B------:R-:W-:Y:S01]  /*12a0*/  IMAD.U32 R5, RZ, RZ, UR5 ;  /* 0x00000005ff057e24 */ /* 0x000fe2000f8e00ff */
[----:B------:R-:W-:Y:S01]  /*12b0*/  ULDC.64 UR4, c[0x4][0x70] ;  /* 0x01001c0000047ab9 */ /* 0x000fe20000000a00 */
[----:B------:R-:W-:Y:S02]  /*12c0*/  IMAD.U32 R10, RZ, RZ, UR6 ;  /* 0x00000006ff0a7e24 */ /* 0x000fe4000f8e00ff */
[----:B------:R-:W-:Y:S02]  /*12d0*/  IMAD.U32 R6, RZ, RZ, UR4 ;  /* 0x00000004ff067e24 */ /* 0x000fe4000f8e00ff */
[----:B------:R-:W-:-:S02]  /*12e0*/  IMAD.U32 R7, RZ, RZ, UR5 ;  /* 0x00000005ff077e24 */ /* 0x000fc4000f8e00ff */
[----:B------:R-:W-:Y:S02]  /*12f0*/  IMAD.U32 R11, RZ, RZ, UR7 ;  /* 0x00000007ff0b7e24 */ /* 0x000fe4000f8e00ff */
[----:B------:R-:W-:Y:S02]  /*1300*/  IMAD.MOV.U32 R8, RZ, RZ, 0x1e1 ;  /* 0x000001e1ff087424 */ /* 0x000fe400078e00ff */
[----:B------:R-:W-:Y:S02]  /*1310*/  IMAD.MOV.U32 R12, RZ, RZ, 0x1 ;  /* 0x00000001ff0c7424 */ /* 0x000fe400078e00ff */
[----:B0-----:R-:W-:-:S07]  /*1320*/  IMAD.MOV.U32 R13, RZ, RZ, RZ ;  /* 0x000000ffff0d7224 */ /* 0x001fce00078e00ff */
[----:B------:R-:W-:-:S07]  /*1330*/  LEPC R20, `(.L_x_13) ;  /* 0x000000001014794e */ /* 0x000fce0000000000 */
[----:B-123-5:R-:W-:Y:S05]  /*1340*/  CALL.ABS.NOINC R14 ;  /* 0x000000000e007343 */ /* 0x02efea0003c00000 */
.L_x_13:
[----:B------:R-:W-:-:S06]  /*1350*/  ULOP3.LUT UR4, UR38, 0x1, URZ, 0xfc, !UPT ;  /* 0x0000000126047892 */ /* 0x000fcc000f8efc3f */
[----:B------:R-:W-:-:S05]  /*1360*/  IMAD.U32 R0, RZ, RZ, UR4 ;  /* 0x00000004ff007e24 */ /* 0x000fca000f8e00ff */
[----:B------:R-:W-:-:S13]  /*1370*/  ISETP.NE.AND P0, PT, R0, 0x3, PT ;  /* 0x000000030000780c */ /* 0x000fda0003f05270 */
[----:B------:R-:W-:Y:S05]  /*1380*/  @!P0 BRA `(.L_x_14) ;  /* 0x0000000000048947 */ /* 0x000fea0003800000 */
[----:B------:R-:W-:Y:S01]  /*1390*/  BPT.TRAP 0x1 ;  /* 0x000000040000795c */ /* 0x000fe20000300000 */
.L_x_14:
[----:B-1----:R-:W-:Y:S02]  /*13a0*/  IMAD.U32 R3, RZ, RZ, UR37 ;  /* 0x00000025ff037e24 */ /* 0x002fe4000f8e00ff */
[----:B------:R-:W-:-:S03]  /*13b0*/  IMAD.U32 R0, RZ, RZ, UR36 ;  /* 0x00000024ff007e24 */ /* 0x000fc6000f8e00ff */
[----:B------:R-:W-:Y:S02]  /*13c0*/  LEA R3, R3, UR42, 0x3 ;  /* 0x0000002a03037c11 */ /* 0x000fe4000f8e18ff */
[----:B------:R-:W-:-:S04]  /*13d0*/  SHF.L.U32 R0, R0, 0x1f, RZ ;  /* 0x0000001f00007819 */ /* 0x000fc800000006ff */
[----:B------:R0:W1:Y:S01]  /*13e0*/  SYNCS.PHASECHK.TRANS64.TRYWAIT P1, [R3+URZ], R0 ;  /* 0x00000000030075a7 */ /* 0x000062000802017f */
[----:B------:R-:W-:Y:S05]  /*13f0*/  @!P0 BRA `(.L_x_15) ;  /* 0x0000000000048947 */ /* 0x000fea0003800000 */
[----:B------:R-:W-:Y:S01]  /*1400*/  BPT.TRAP 0x1 ;  /* 0x000000040000795c */ /* 0x000fe20000300000 */
.L_x_15:
[----:B-1----:R-:W-:Y:S05]  /*1410*/  @P1 BRA `(.L_x_16) ;  /* 0x0000000000081947 */ /* 0x002fea0003800000 */
[----:B------:R-:W1:Y:S02]  /*1420*/  SYNCS.PHASECHK.TRANS64.TRYWAIT P1, [R3+URZ], R0 ;  /* 0x00000000030075a7 */ /* 0x000e64000802017f */
[----:B-1----:R-:W-:Y:S05]  /*1430*/  @!P1 BRA `(.L_x_17) ;  /* 0x0000024800bc9947 */ /* 0x002fea0003800000 */
.L_x_16:
[----:B------:R-:W-:-:S04]  /*1440*/  UISETP.LT.AND UP0, UPT, UR41, 0x1, UPT ;  /* 0x000000012900788c */ /* 0x000fc8000bf01270 */
[----:B------:R-:W-:-:S06]  /*1450*/  USEL UR4, UR41, 0x1, UP0 ;  /* 0x0000000129047887 */ /* 0x000fcc0008000000 */
[----:B--2---:R-:W-:Y:S01]  /*1460*/  IMAD.U32 R5, RZ, RZ, UR4 ;  /* 0x00000004ff057e24 */ /* 0x004fe2000f8e00ff */
[----:B------:R-:W-:Y:S05]  /*1470*/  WARPSYNC.ALL ;  /* 0x0000000000007948 */ /* 0x000fea0003800000 */
[----:B------:R-:W-:-:S04]  /*1480*/  IADD3 R5, -R5, UR41, RZ ;  /* 0x0000002905057c10 */ /* 0x000fc8000fffe1ff */
[----:B------:R-:W-:Y:S01]  /*1490*/  ISETP.GE.AND P1, PT, R5, 0x1, PT ;  /* 0x000000010500780c */ /* 0x000fe20003f26270 */
[----:B------:R-:W-:Y:S01]  /*14a0*/  UIADD3 UR4, UR42, 0x28100, URZ ;  /* 0x000281002a047890 */ /* 0x000fe2000fffe03f */
[----:B------:R-:W-:Y:S01]  /*14b0*/  WARPGROUP.ARRIVE ;  /* 0x00000000000079c5 */ /* 0x000fe20000000000 */
[----:B------:R-:W-:Y:S01]  /*14c0*/  ULOP3.LUT UR32, UR45, 0x10000, URZ, 0xfc, !UPT ;  /* 0x000100002d207892 */ /* 0x000fe2000f8efc3f */
[----:B------:R-:W-:Y:S01]  /*14d0*/  STL [R1+0x2f4], R17 ;  /* 0x0002f41101007387 */ /* 0x000fe20000100800 */
[----:B------:R-:W-:Y:S02]  /*14e0*/  USHF.R.U32.HI UR4, URZ, 0x4, UR4 ;  /* 0x000000043f047899 */ /* 0x000fe40008011604 */
[----:B------:R-:W-:Y:S01]  /*14f0*/  ULEA UR34, UR37, UR32, 0xb ;  /* 0x0000002025227291 */ /* 0x000fe2000f8e583f */
[----:B-----5:R-:W-:Y:S01]  /*1500*/  STL [R1+0x2f0], R16 ;  /* 0x0002f01001007387 */ /* 0x020fe20000100800 */
[----:B------:R-:W-:Y:S01]  /*1510*/  ULOP3.LUT UR4, UR4, 0x3fff, URZ, 0xc0, !UPT ;  /* 0x00003fff04047892 */ /* 0x000fe2000f8ec03f */
[----:B------:R-:W-:Y:S01]  /*1520*/  UMOV UR5, 0x80000020 ;  /* 0x8000002000057882 */ /* 0x000fe20000000000 */
[----:B------:R-:W-:-:S02]  /*1530*/  UMOV UR7, 0x80000020 ;  /* 0x8000002000077882 */ /* 0x000fc40000000000 */
[----:B------:R-:W-:Y:S01]  /*1540*/  ULOP3.LUT UR33, UR4, 0x10000, URZ, 0xfc, !UPT ;  /* 0x0001000004217892 */ /* 0x000fe2000f8efc3f */
[----:B------:R-:W-:Y:S01]  /*1550*/  STL [R1+0x2ec], R5 ;  /* 0x0002ec0501007387 */ /* 0x000fe20000100800 */
[----:B------:R-:W-:Y:S01]  /*1560*/  UMOV UR9, UR5 ;  /* 0x0000000500097c82 */ /* 0x000fe20008000000 */
[----:B------:R-:W-:Y:S01]  /*1570*/  UMOV UR4, UR34 ;  /* 0x0000002200047c82 */ /* 0x000fe20008000000 */
[----:B------:R-:W-:Y:S01]  /*1580*/  UIMAD UR35, UR37, 0x280, UR33 ;  /* 0x00000280252378a4 */ /* 0x000fe2000f8e0221 */
[----:B------:R-:W-:Y:S01]  /*1590*/  STL [R1+0x2e8], R2 ;  /* 0x0002e80201007387 */ /* 0x000fe20000100800 */
[----:B------:R-:W-:Y:S01]  /*15a0*/  UMOV UR8, UR4 ;  /* 0x0000000400087c82 */ /* 0x000fe20008000000 */
[----:B------:R-:W-:Y:S01]  /*15b0*/  UMOV UR11, 0x80000020 ;  /* 0x80000020000b7882 */ /* 0x000fe20000000000 */
[----:B------:R-:W-:Y:S02]  /*15c0*/  UIADD3 UR10, UR35, 0x80, URZ ;  /* 0x00000080230a7890 */ /* 0x000fe4000fffe03f */
[----:B------:R-:W-:-:S02]  /*15d0*/  UIADD3 UR22, UR35, 0x100, URZ ;  /* 0x0000010023167890 */ /* 0x000fc4000fffe03f */
[----:B------:R-:W-:Y:S01]  /*15e0*/  UMOV UR6, UR35 ;  /* 0x0000002300067c82 */ /* 0x000fe20008000000 */
[----:B------:R-:W-:Y:S01]  /*15f0*/  UMOV UR20, UR4 ;  /* 0x0000000400147c82 */ /* 0x000fe20008000000 */
[----:B------:R-:W-:Y:S01]  /*1600*/  HGMMA.64x32x16.F32 R24, gdesc[UR4], RZ, !UPT, gsb0 ;  /* 0x00600000041879f0 */ /* 0x000fe2000c0008ff */
[----:B------:R-:W-:Y:S01]  /*1610*/  UMOV UR21, UR5 ;  /* 0x0000000500157c82 */ /* 0x000fe20008000000 */
[----:B------:R-:W-:Y:S01]  /*1620*/  UMOV UR23, 0x80000020 ;  /* 0x8000002000177882 */ /* 0x000fe20000000000 */
[----:B------:R-:W-:Y:S01]  /*1630*/  UIADD3 UR18, UR35, 0x180, URZ ;  /* 0x0000018023127890 */ /* 0x000fe2000fffe03f */
[----:B------:R-:W-:Y:S01]  /*1640*/  UMOV UR16, UR4 ;  /* 0x0000000400107c82 */ /* 0x000fe20008000000 */
[----:B------:R-:W-:Y:S01]  /*1650*/  UMOV UR17, UR5 ;  /* 0x0000000500117c82 */ /* 0x000fe20008000000 */
[----:B------:R-:W-:Y:S01]  /*1660*/  UMOV UR19, 0x80000020 ;  /* 0x8000002000137882 */ /* 0x000fe20000000000 */
[----:B------:R-:W-:Y:S01]  /*1670*/  UIADD3 UR14, UR35, 0x200, URZ ;  /* 0x00000200230e7890 */ /* 0x000fe2000fffe03f */
[----:B------:R-:W-:Y:S01]  /*1680*/  UMOV UR12, UR4 ;  /* 0x00000004000c7c82 */ /* 0x000fe20008000000 */
[----:B------:R-:W-:Y:S01]  /*1690*/  UMOV UR13, UR5 ;  /* 0x00000005000d7c82 */ /* 0x000fe20008000000 */
[----:B------:R-:W-:Y:S01]  /*16a0*/  UMOV UR15, 0x80000020 ;  /* 0x80000020000f7882 */ /* 0x000fe20000000000 */
[----:B------:R-:W-:Y:S01]  /*16b0*/  UIADD3 UR24, UR34, 0x400, URZ ;  /* 0x0000040022187890 */ /* 0x000fe2000fffe03f */
[----:B------:R-:W-:Y:S01]  /*16c0*/  UMOV UR25, 0x80000020 ;  /* 0x8000002000197882 */ /* 0x000fe20000000000 */
[----:B------:R-:W-:Y:S01]  /*16d0*/  UMOV UR26, UR6 ;  /* 0x00000006001a7c82 */ /* 0x000fe20008000000 */
[----:B------:R-:W-:Y:S01]  /*16e0*/  UMOV UR27, UR7 ;  /* 0x00000007001b7c82 */ /* 0x000fe20008000000 */
[----:B------:R-:W-:Y:S01]  /*16f0*/  UMOV UR30, UR10 ;  /* 0x0000000a001e7c82 */ /* 0x000fe20008000000 */
[----:B------:R-:W-:Y:S01]  /*1700*/  UMOV UR31, UR11 ;  /* 0x0000000b001f7c82 */ /* 0x000fe20008000000 */
[----:B------:R-:W-:-:S02]  /*1710*/  WARPGROUP.DEPBAR.LE gsb0, 0x0 ;  /* 0x00008000000079c5 */ /* 0x000fc40000010000 */
[----:B------:R-:W-:Y:S01]  /*1720*/  WARPGROUP.ARRIVE ;  /* 0x00000000000079c5 */ /* 0x000fe20000000000 */
[----:B------:R-:W-:Y:S02]  /*1730*/  IMAD.MOV.U32 R18, RZ, RZ, R36 ;  /* 0x000000ffff127224 */ /* 0x000fe400078e0024 */
[----:B------:R-:W-:Y:S02]  /*1740*/  IMAD.MOV.U32 R15, RZ, RZ, R37 ;  /* 0x000000ffff0f7224 */ /* 0x000fe400078e0025 */
[----:B------:R-:W-:Y:S01]  /*1750*/  IMAD.MOV.U32 R14, RZ, RZ, R34 ;  /* 0x000000ffff0e7224 */ /* 0x000fe200078e0022 */
[----:B------:R-:W-:Y:S01]  /*1760*/  HGMMA.64x32x16.F32 R40, gdesc[UR8], RZ, !UPT, gsb0 ;  /* 0x00600000082879f0 */ /* 0x000fe2000c0008ff */
[----:B------:R-:W-:Y:S01]  /*1770*/  UIADD3 UR8, UR34, 0x200, URZ ;  /* 0x0000020022087890 */ /* 0x000fe2000fffe03f */
[----:B------:R-:W-:Y:S02]  /*1780*/  IMAD.MOV.U32 R13, RZ, RZ, R35 ;  /* 0x000000ffff0d7224 */ /* 0x000fe400078e0023 */
[----:B------:R-:W-:-:S02]  /*1790*/  IMAD.MOV.U32 R12, RZ, RZ, R32 ;  /* 0x000000ffff0c7224 */ /* 0x000fc400078e0020 */
[----:B------:R-:W-:Y:S02]  /*17a0*/  IMAD.MOV.U32 R11, RZ, RZ, R33 ;  /* 0x000000ffff0b7224 */ /* 0x000fe400078e0021 */
[----:B------:R-:W-:Y:S02]  /*17b0*/  IMAD.MOV.U32 R10, RZ, RZ, R30 ;  /* 0x000000ffff0a7224 */ /* 0x000fe400078e001e */
[----:B------:R-:W-:Y:S02]  /*17c0*/  IMAD.MOV.U32 R9, RZ, RZ, R31 ;  /* 0x000000ffff097224 */ /* 0x000fe400078e001f */
[----:B------:R-:W-:Y:S02]  /*17d0*/  IMAD.MOV.U32 R8, RZ, RZ, R28 ;  /* 0x000000ffff087224 */ /* 0x000fe400078e001c */
[----:B------:R-:W-:Y:S02]  /*17e0*/  IMAD.MOV.U32 R7, RZ, RZ, R29 ;  /* 0x000000ffff077224 */ /* 0x000fe400078e001d */
[----:B------:R-:W-:-:S02]  /*17f0*/  IMAD.MOV.U32 R6, RZ, RZ, R26 ;  /* 0x000000ffff067224 */ /* 0x000fc400078e001a */
[----:B------:R-:W-:Y:S02]  /*1800*/  IMAD.MOV.U32 R4, RZ, RZ, R27 ;  /* 0x000000ffff047224 */ /* 0x000fe400078e001b */
[----:B01----:R-:W-:Y:S02]  /*1810*/  IMAD.MOV.U32 R3, RZ, RZ, R25 ;  /* 0x000000ffff037224 */ /* 0x003fe400078e0019 */
[----:B------:R-:W-:Y:S02]  /*1820*/  IMAD.MOV.U32 R0, RZ, RZ, R24 ;  /* 0x000000ffff007224 */ /* 0x000fe400078e0018 */
[----:B------:R-:W-:Y:S02]  /*1830*/  IMAD.MOV.U32 R20, RZ, RZ, R38 ;  /* 0x000000ffff147224 */ /* 0x000fe400078e0026 */
[----:B------:R-:W-:Y:S01]  /*1840*/  IMAD.MOV.U32 R19, RZ, RZ, R39 ;  /* 0x000000ffff137224 */ /* 0x000fe200078e0027 */
[----:B------:R-:W-:Y:S02]  /*1850*/  WARPGROUP.DEPBAR.LE gsb0, 0x0 ;  /* 0x00008000000079c5 */ /* 0x000fe40000010000 */
[----:B------:R-:W-:Y:S01]  /*1860*/  WARPGROUP.ARRIVE ;  /* 0x00000000000079c5 */ /* 0x000fe20000000000 */
[----:B------:R-:W-:Y:S01]  /*1870*/  IMAD.MOV.U32 R37, RZ, RZ, R52 ;  /* 0x000000ffff257224 */ /* 0x000fe200078e0034 */
[----:B------:R0:W-:Y:S01]  /*1880*/  STL.64 [R1+0xb8], R54 ;  /* 0x0000b83601007387 */ /* 0x0001e20000100a00 */
[----:B------:R-:W-:-:S02]  /*1890*/  IMAD.MOV.U32 R36, RZ, RZ, R53 ;  /* 0x000000ffff247224 */ /* 0x000fc400078e0035 */
[----:B------:R-:W-:Y:S01]  /*18a0*/  IMAD.MOV.U32 R35, RZ, RZ, R50 ;  /* 0x000000ffff237224 */ /* 0x000fe200078e0032 */
[----:B------:R-:W-:Y:S01]  /*18b0*/  HGMMA.64x32x16.F32 R200, gdesc[UR20], RZ, !UPT, gsb0 ;  /* 0x0060000014c879f0 */ /* 0x000fe2000c0008ff */
[----:B------:R-:W-:Y:S02]  /*18c0*/  IMAD.MOV.U32 R34, RZ, RZ, R51 ;  /* 0x000000ffff227224 */ /* 0x000fe400078e0033 */
[----:B------:R-:W-:Y:S02]  /*18d0*/  IMAD.MOV.U32 R33, RZ, RZ, R48 ;  /* 0x000000ffff217224 */ /* 0x000fe400078e0030 */
[----:B------:R-:W-:Y:S02]  /*18e0*/  IMAD.MOV.U32 R32, RZ, RZ, R49 ;  /* 0x000000ffff207224 */ /* 0x000fe400078e0031 */
[----:B------:R-:W-:Y:S02]  /*18f0*/  IMAD.MOV.U32 R31, RZ, RZ, R46 ;  /* 0x000000ffff1f7224 */ /* 0x000fe400078e002e */
[----:B------:R-:W-:-:S02]  /*1900*/  IMAD.MOV.U32 R30, RZ, RZ, R47 ;  /* 0x000000ffff1e7224 */ /* 0x000fc400078e002f */
[----:B------:R-:W-:Y:S02]  /*1910*/  IMAD.MOV.U32 R29, RZ, RZ, R44 ;  /* 0x000000ffff1d7224 */ /* 0x000fe400078e002c */
[----:B------:R-:W-:Y:S02]  /*1920*/  IMAD.MOV.U32 R28, RZ, RZ, R45 ;  /* 0x000000ffff1c7224 */ /* 0x000fe400078e002d */
[----:B------:R-:W-:Y:S02]  /*1930*/  IMAD.MOV.U32 R27, RZ, RZ, R42 ;  /* 0x000000ffff1b7224 */ /* 0x000fe400078e002a */
[----:B------:R-:W-:Y:S02]  /*1940*/  IMAD.MOV.U32 R26, RZ, RZ, R43 ;  /* 0x000000ffff1a7224 */ /* 0x000fe400078e002b */
[----:B------:R-:W-:Y:S02]  /*1950*/  IMAD.MOV.U32 R25, RZ, RZ, R41 ;  /* 0x000000ffff197224 */ /* 0x000fe400078e0029 */
[----:B------:R-:W-:Y:S01]  /*1960*/  IMAD.MOV.U32 R24, RZ, RZ, R40 ;  /* 0x000000ffff187224 */ /* 0x000fe200078e0028 */
[----:B------:R-:W-:-:S02]  /*1970*/  WARPGROUP.DEPBAR.LE gsb0, 0x0 ;  /* 0x00008000000079c5 */ /* 0x000fc40000010000 */
[----:B------:R-:W-:Y:S01]  /*1980*/  WARPGROUP.ARRIVE ;  /* 0x00000000000079c5 */ /* 0x000fe20000000000 */
[----:B------:R-:W-:Y:S04]  /*1990*/  STL [R1+0x348], R200 ;  /* 0x000348c801007387 */ /* 0x000fe80000100800 */
[----:B------:R-:W-:Y:S01]  /*19a0*/  STL [R1+0x344], R201 ;  /* 0x000344c901007387 */ /* 0x000fe20000100800 */
[----:B------:R-:W-:Y:S03]  /*19b0*/  HGMMA.64x32x16.F32 R136, gdesc[UR16], RZ, !UPT, gsb0 ;  /* 0x00600000108879f0 */ /* 0x000fe6000c0008ff */
[----:B------:R-:W-:Y:S04]  /*19c0*/  STL [R1+0x340], R202 ;  /* 0x000340ca01007387 */ /* 0x000fe80000100800 */
        /* <DEDUP_REMOVED lines=12> */
[----:B------:R-:W-:Y:S01]  /*1a90*/  STL [R1+0x30c], R215 ;  /* 0x00030cd701007387 */ /* 0x000fe20000100800 */
[----:B------:R-:W-:-:S02]  /*1aa0*/  WARPGROUP.DEPBAR.LE gsb0, 0x0 ;  /* 0x00008000000079c5 */ /* 0x000fc40000010000 */
[----:B------:R-:W-:Y:S01]  /*1ab0*/  WARPGROUP.ARRIVE ;  /* 0x00000000000079c5 */ /* 0x000fe20000000000 */
[----:B------:R-:W-:Y:S04]  /*1ac0*/  STL [R1+0x374], R136 ;  /* 0x0003748801007387 */ /* 0x000fe80000100800 */
[----:B------:R-:W-:Y:S01]  /*1ad0*/  STL [R1+0x370], R137 ;  /* 0x0003708901007387 */ /* 0x000fe20000100800 */
[----:B------:R-:W-:Y:S01]  /*1ae0*/  HGMMA.64x32x16.F32 R72, gdesc[UR12], RZ, !UPT, gsb0 ;  /* 0x006000000c4879f0 */ /* 0x000fe2000c0008ff */
[----:B------:R-:W-:Y:S01]  /*1af0*/  UMOV UR12, UR8 ;  /* 0x00000008000c7c82 */ /* 0x000fe20008000000 */
[----:B------:R-:W-:Y:S01]  /*1b00*/  UMOV UR13, 0x80000020 ;  /* 0x80000020000d7882 */ /* 0x000fe20000000000 */
[----:B------:R-:W-:Y:S01]  /*1b10*/  UMOV UR16, UR12 ;  /* 0x0000000c00107c82 */ /* 0x000fe20008000000 */
[----:B------:R-:W-:Y:S01]  /*1b20*/  UMOV UR17, UR13 ;  /* 0x0000000d00117c82 */ /* 0x000fe20008000000 */
[----:B------:R-:W-:Y:S01]  /*1b30*/  UMOV UR20, UR12 ;  /* 0x0000000c00147c82 */ /* 0x000fe20008000000 */
[----:B------:R-:W-:Y:S01]  /*1b40*/  UMOV UR21, UR13 ;  /* 0x0000000d00157c82 */ /* 0x000fe20008000000 */
[----:B------:R-:W-:Y:S01]  /*1b50*/  UMOV UR8, UR12 ;  /* 0x0000000c00087c82 */ /* 0x000fe20008000000 */
[----:B------:R-:W-:Y:S01]  /*1b60*/  UMOV UR9, UR13 ;  /* 0x0000000d00097c82 */ /* 0x000fe20008000000 */
[----:B------:R-:W-:Y:S01]  /*1b70*/  STL [R1+0x36c], R138 ;  /* 0x00036c8a01007387 */ /* 0x000fe20000100800 */
[----:B------:R-:W-:Y:S01]  /*1b80*/  UMOV UR4, UR12 ;  /* 0x0000000c00047c82 */ /* 0x000fe20008000000 */
[----:B------:R-:W-:-:S02]  /*1b90*/  UMOV UR5, UR13 ;  /* 0x0000000d00057c82 */ /* 0x000fc40008000000 */
        /* <DEDUP_REMOVED lines=17> */
[----:B------:R-:W-:Y:S02]  /*1cb0*/  UMOV UR13, 0x80000020 ;  /* 0x80000020000d7882 */ /* 0x000fe40000000000 */
[----:B------:R-:W-:Y:S01]  /*1cc0*/  STL [R1+0x384], R84 ;  /* 0x0003845401007387 */ /* 0x000fe20000100800 */
[----:B------:R-:W-:-:S03]  /*1cd0*/  UMOV UR29, UR13 ;  /* 0x0000000d001d7c82 */ /* 0x000fc60008000000 */
[----:B------:R-:W-:Y:S04]  /*1ce0*/  STL [R1+0x380], R85 ;  /* 0x0003805501007387 */ /* 0x000fe80000100800 */
[----:B------:R-:W-:Y:S04]  /*1cf0*/  STL [R1+0x37c], R86 ;  /* 0x00037c5601007387 */ /* 0x000fe80000100800 */
[----:B------:R-:W-:Y:S01]  /*1d00*/  STL [R1+0x378], R87 ;  /* 0x0003785701007387 */ /* 0x000fe20000100800 */
[----:B------:R-:W-:Y:S02]  /*1d10*/  WARPGROUP.DEPBAR.LE gsb0, 0x0 ;  /* 0x00008000000079c5 */ /* 0x000fe40000010000 */
[----:B------:R-:W-:-:S06]  /*1d20*/  WARPGROUP.ARRIVE ;  /* 0x00000000000079c5 */ /* 0x000fcc0000000000 */
[----:B------:R-:W-:Y:S01]  /*1d30*/  HGMMA.64x32x16.F32 R120, gdesc[UR16], RZ, !UPT, gsb0 ;  /* 0x00600000107879f0 */ /* 0x000fe2000c0008ff */
[----:B------:R-:W-:Y:S02]  /*1d40*/  UIADD3 UR16, UR34, 0x600, URZ ;  /* 0x0000060022107890 */ /* 0x000fe4000fffe03f */
[----:B------:R-:W-:-:S05]  /*1d50*/  UIADD3 UR17, UR34, 0x2, URZ ;  /* 0x0000000222117890 */ /* 0x000fca000fffe03f */
[----:B------:R-:W-:Y:S01]  /*1d60*/  UMOV UR12, UR16 ;  /* 0x00000010000c7c82 */ /* 0x000fe20008000000 */
[----:B------:R-:W-:Y:S01]  /*1d70*/  UMOV UR16, UR24 ;  /* 0x0000001800107c82 */ /* 0x000fe20008000000 */
[----:B------:R-:W-:Y:S01]  /*1d80*/  UMOV UR28, UR12 ;  /* 0x0000000c001c7c82 */ /* 0x000fe20008000000 */
[----:B------:R-:W-:Y:S02]  /*1d90*/  WARPGROUP.DEPBAR.LE gsb0, 0x0 ;  /* 0x00008000000079c5 */ /* 0x000fe40000010000 */
[----:B------:R-:W-:-:S06]  /*1da0*/  WARPGROUP.ARRIVE ;  /* 0x00000000000079c5 */ /* 0x000fcc0000000000 */
[----:B------:R-:W-:Y:S01]  /*1db0*/  HGMMA.64x32x16.F32 R184, gdesc[UR20], RZ, !UPT, gsb0 ;  /* 0x0060000014b879f0 */ /* 0x000fe2000c0008ff */
[----:B------:R-:W-:Y:S01]  /*1dc0*/  UMOV UR20, UR24 ;  /* 0x0000001800147c82 */ /* 0x000fe20008000000 */
[----:B------:R-:W-:Y:S01]  /*1dd0*/  UMOV UR21, UR25 ;  /* 0x0000001900157c82 */ /* 0x000fe20008000000 */
[----:B------:R-:W-:Y:S02]  /*1de0*/  WARPGROUP.DEPBAR.LE gsb0, 0x0 ;  /* 0x00008000000079c5 */ /* 0x000fe40000010000 */
[----:B0-----:R-:W-:-:S06]  /*1df0*/  WARPGROUP.ARRIVE ;  /* 0x00000000000079c5 */ /* 0x001fcc0000000000 */
[----:B------:R-:W-:Y:S01]  /*1e00*/  HGMMA.64x32x16.F32 R40, gdesc[UR8], RZ, !UPT, gsb0 ;  /* 0x00600000082879f0 */ /* 0x000fe2000c0008ff */
[----:B------:R-:W-:Y:S01]  /*1e10*/  UMOV UR8, UR24 ;  /* 0x0000001800087c82 */ /* 0x000fe20008000000 */
[----:B------:R-:W-:Y:S01]  /*1e20*/  UMOV UR9, UR25 ;  /* 0x0000001900097c82 */ /* 0x000fe20008000000 */
[----:B------:R-:W-:Y:S02]  /*1e30*/  WARPGROUP.DEPBAR.LE gsb0, 0x0 ;  /* 0x00008000000079c5 */ /* 0x000fe40000010000 */
[----:B------:R-:W-:Y:S04]  /*1e40*/  STL.64 [R1+0x40], R40 ;  /* 0x0000402801007387 */ /* 0x000fe80000100a00 */
[----:B------:R-:W-:Y:S04]  /*1e50*/  STL.64 [R1+0x48], R42 ;  /* 0x0000482a01007387 */ /* 0x000fe80000100a00 */
[----:B------:R-:W-:Y:S04]  /*1e60*/  STL.64 [R1+0x50], R44 ;  /* 0x0000502c01007387 */ /* 0x000fe80000100a00 */
[----:B------:R-:W-:Y:S04]  /*1e70*/  STL.64 [R1+0x58], R46 ;  /* 0x0000582e01007387 */ /* 0x000fe80000100a00 */
[----:B------:R-:W-:Y:S04]  /*1e80*/  STL.64 [R1+0x60], R48 ;  /* 0x0000603001007387 */ /* 0x000fe80000100a00 */
[----:B------:R-:W-:Y:S04]  /*1e90*/  STL.64 [R1+0x68], R50 ;  /* 0x0000683201007387 */ /* 0x000fe80000100a00 */
[----:B------:R-:W-:Y:S04]  /*1ea0*/  STL.64 [R1+0x70], R52 ;  /* 0x0000703401007387 */ /* 0x000fe80000100a00 */
[----:B------:R0:W-:Y:S02]  /*1eb0*/  STL.64 [R1+0x78], R54 ;  /* 0x0000783601007387 */ /* 0x0001e40000100a00 */
[----:B0-----:R-:W-:-:S06]  /*1ec0*/  WARPGROUP.ARRIVE ;  /* 0x00000000000079c5 */ /* 0x001fcc0000000000 */
[----:B------:R-:W-:Y:S01]  /*1ed0*/  HGMMA.64x32x16.F32 R40, gdesc[UR4], RZ, !UPT, gsb0 ;  /* 0x00600000042879f0 */ /* 0x000fe2000c0008ff */
[----:B------:R-:W-:Y:S01]  /*1ee0*/  UMOV UR4, UR17 ;  /* 0x0000001100047c82 */ /* 0x000fe20008000000 */
[----:B------:R-:W-:Y:S01]  /*1ef0*/  UMOV UR17, UR25 ;  /* 0x0000001900117c82 */ /* 0x000fe20008000000 */
[----:B------:R-:W-:Y:S01]  /*1f00*/  UMOV UR5, 0x80000020 ;  /* 0x8000002000057882 */ /* 0x000fe20000000000 */
[----:B------:R-:W-:Y:S02]  /*1f10*/  WARPGROUP.DEPBAR.LE gsb0, 0x0 ;  /* 0x00008000000079c5 */ /* 0x000fe40000010000 */
[----:B------:R-:W-:Y:S02]  /*1f20*/  IMAD.MOV.U32 R147, RZ, RZ, R40 ;  /* 0x000000ffff937224 */ /* 0x000fe400078e0028 */
[----:B------:R-:W-:Y:S02]  /*1f30*/  IMAD.MOV.U32 R148, RZ, RZ, R41 ;  /* 0x000000ffff947224 */ /* 0x000fe400078e0029 */
[----:B------:R-:W-:-:S02]  /*1f40*/  IMAD.MOV.U32 R149, RZ, RZ, R42 ;  /* 0x000000ffff957224 */ /* 0x000fc400078e002a */
[----:B------:R-:W-:Y:S02]  /*1f50*/  IMAD.MOV.U32 R150, RZ, RZ, R43 ;  /* 0x000000ffff967224 */ /* 0x000fe400078e002b */
[----:B------:R-:W-:Y:S02]  /*1f60*/  IMAD.MOV.U32 R151, RZ, RZ, R44 ;  /* 0x000000ffff977224 */ /* 0x000fe400078e002c */
[----:B---3--:R-:W-:Y:S02]  /*1f70*/  IMAD.MOV.U32 R17, RZ, RZ, R45 ;  /* 0x000000ffff117224 */ /* 0x008fe400078e002d */
        /* <DEDUP_REMOVED lines=10> */
[----:B------:R-:W-:-:S06]  /*2020*/  WARPGROUP.ARRIVE ;  /* 0x00000000000079c5 */ /* 0x000fcc0000000000 */
[----:B------:R-:W-:Y:S01]  /*2030*/  HGMMA.64x32x16.F32 R40, gdesc[UR24], RZ, !UPT, gsb0 ;  /* 0x00600000182879f0 */ /* 0x000fe2000c0008ff */
[----:B------:R-:W-:Y:S01]  /*2040*/  UMOV UR26, UR14 ;  /* 0x0000000e001a7c82 */ /* 0x000fe20008000000 */
[----:B------:R-:W-:Y:S01]  /*2050*/  UMOV UR27, UR15 ;  /* 0x0000000f001b7c82 */ /* 0x000fe20008000000 */
[----:B------:R-:W-:Y:S02]  /*2060*/  WARPGROUP.DEPBAR.LE gsb0, 0x0 ;  /* 0x00008000000079c5 */ /* 0x000fe40000010000 */
        /* <DEDUP_REMOVED lines=16> */
[----:B------:R-:W-:-:S06]  /*2170*/  WARPGROUP.ARRIVE ;  /* 0x00000000000079c5 */ /* 0x000fcc0000000000 */
[----:B------:R-:W-:Y:S01]  /*2180*/  HGMMA.64x32x16.F32 R40, gdesc[UR8], RZ, !UPT, gsb0 ;  /* 0x00600000082879f0 */ /* 0x000fe2000c0008ff */
[----:B------:R-:W-:Y:S01]  /*2190*/  UMOV UR8, UR4 ;  /* 0x0000000400087c82 */ /* 0x000fe20008000000 */
[----:B------:R-:W-:Y:S01]  /*21a0*/  UMOV UR9, UR5 ;  /* 0x0000000500097c82 */ /* 0x000fe20008000000 */
[----:B------:R-:W-:Y:S02]  /*21b0*/  WARPGROUP.DEPBAR.LE gsb0, 0x0 ;  /* 0x00008000000079c5 */ /* 0x000fe40000010000 */
[----:B------:R-:W-:Y:S01]  /*21c0*/  WARPGROUP.ARRIVE ;  /* 0x00000000000079c5 */ /* 0x000fe20000000000 */
[----:B------:R-:W-:Y:S02]  /*21d0*/  IMAD.MOV.U32 R83, RZ, RZ, R40 ;  /* 0x000000ffff537224 */ /* 0x000fe400078e0028 */
[----:B------:R-:W-:Y:S02]  /*21e0*/  IMAD.MOV.U32 R84, RZ, RZ, R41 ;  /* 0x000000ffff547224 */ /* 0x000fe400078e0029 */
[----:B------:R-:W-:Y:S01]  /*21f0*/  IMAD.MOV.U32 R85, RZ, RZ, R42 ;  /* 0x000000ffff557224 */ /* 0x000fe200078e002a */
[----:B------:R-:W-:Y:S01]  /*2200*/  HGMMA.64x32x16.F32 R168, gdesc[UR20], RZ, !UPT, gsb0 ;  /* 0x0060000014a879f0 */ /* 0x000fe2000c0008ff */
[----:B------:R-:W-:Y:S01]  /*2210*/  IMAD.MOV.U32 R86, RZ, RZ, R43 ;  /* 0x000000ffff567224 */ /* 0x000fe200078e002b */
[----:B------:R-:W-:Y:S01]  /*2220*/  UMOV UR20, UR12 ;  /* 0x0000000c00147c82 */ /* 0x000fe20008000000 */
[----:B------:R-:W-:Y:S01]  /*2230*/  IMAD.MOV.U32 R87, RZ, RZ, R44 ;  /* 0x000000ffff577224 */ /* 0x000fe200078e002c */
[----:B------:R-:W-:Y:S01]  /*2240*/  UMOV UR21, UR13 ;  /* 0x0000000d00157c82 */ /* 0x000fe20008000000 */
        /* <DEDUP_REMOVED lines=10> */
[----:B------:R-:W-:Y:S01]  /*22f0*/  IMAD.MOV.U32 R146, RZ, RZ, R55 ;  /* 0x000000ffff927224 */ /* 0x000fe200078e0037 */
[----:B------:R-:W-:Y:S02]  /*2300*/  WARPGROUP.DEPBAR.LE gsb0, 0x0 ;  /* 0x00008000000079c5 */ /* 0x000fe40000010000 */
[----:B------:R-:W-:Y:S01]  /*2310*/  WARPGROUP.ARRIVE ;  /* 0x00000000000079c5 */ /* 0x000fe20000000000 */
[----:B------:R0:W-:Y:S04]  /*2320*/  STL.64 [R1+0x260], R182 ;  /* 0x000260b601007387 */ /* 0x0001e80000100a00 */
[----:B------:R1:W-:Y:S01]  /*2330*/  STL.64 [R1+0x258], R180 ;  /* 0x000258b401007387 */ /* 0x0003e20000100a00 */
[----:B------:R-:W-:Y:S01]  /*2340*/  HGMMA.64x32x16.F32 R104, gdesc[UR16], RZ, !UPT, gsb0 ;  /* 0x00600000106879f0 */ /* 0x000fe2000c0008ff */
[----:B------:R-:W-:Y:S01]  /*2350*/  UMOV UR16, UR12 ;  /* 0x0000000c00107c82 */ /* 0x000fe20008000000 */
[----:B------:R-:W-:Y:S01]  /*2360*/  UMOV UR17, UR13 ;  /* 0x0000000d00117c82 */ /* 0x000fe20008000000 */
[----:B------:R2:W-:Y:S04]  /*2370*/  STL.64 [R1+0x250], R178 ;  /* 0x000250b201007387 */ /* 0x0005e80000100a00 */
[----:B------:R3:W-:Y:S01]  /*2380*/  STL.64 [R1+0x248], R176 ;  /* 0x000248b001007387 */ /* 0x0007e20000100a00 */
[----:B0-----:R-:W-:-:S02]  /*2390*/  IMAD.MOV.U32 R182, RZ, RZ, R37 ;  /* 0x000000ffffb67224 */ /* 0x001fc400078e0025 */
[----:B------:R-:W-:Y:S01]  /*23a0*/  IMAD.MOV.U32 R183, RZ, RZ, R36 ;  /* 0x000000ffffb77224 */ /* 0x000fe200078e0024 */
[----:B------:R0:W-:Y:S01]  /*23b0*/  STL.64 [R1+0x240], R174 ;  /* 0x000240ae01007387 */ /* 0x0001e20000100a00 */
[----:B-1----:R-:W-:Y:S02]  /*23c0*/  IMAD.MOV.U32 R180, RZ, RZ, R35 ;  /* 0x000000ffffb47224 */ /* 0x002fe400078e0023 */
[----:B------:R-:W-:Y:S01]  /*23d0*/  IMAD.MOV.U32 R181, RZ, RZ, R34 ;  /* 0x000000ffffb57224 */ /* 0x000fe200078e0022 */
[----:B------:R1:W-:Y:S01]  /*23e0*/  STL.64 [R1+0x238], R172 ;  /* 0x000238ac01007387 */ /* 0x0003e20000100a00 */
[----:B--2---:R-:W-:Y:S02]  /*23f0*/  IMAD.MOV.U32 R178, RZ, RZ, R33 ;  /* 0x000000ffffb27224 */ /* 0x004fe400078e0021 */
[----:B------:R-:W-:Y:S01]  /*2400*/  IMAD.MOV.U32 R179, RZ, RZ, R32 ;  /* 0x000000ffffb37224 */ /* 0x000fe200078e0020 */
[----:B------:R2:W-:Y:S01]  /*2410*/  STL.64 [R1+0x230], R170 ;  /* 0x000230aa01007387 */ /* 0x0005e20000100a00 */
[----:B---3--:R-:W-:-:S02]  /*2420*/  IMAD.MOV.U32 R176, RZ, RZ, R31 ;  /* 0x000000ffffb07224 */ /* 0x008fc400078e001f */
[----:B------:R-:W-:Y:S01]  /*2430*/  IMAD.MOV.U32 R177, RZ, RZ, R30 ;  /* 0x000000ffffb17224 */ /* 0x000fe200078e001e */
[----:B------:R3:W-:Y:S01]  /*2440*/  STL.64 [R1+0x228], R168 ;  /* 0x000228a801007387 */ /* 0x0007e20000100a00 */
[----:B0-----:R-:W-:Y:S02]  /*2450*/  IMAD.MOV.U32 R174, RZ, RZ, R29 ;  /* 0x000000ffffae7224 */ /* 0x001fe400078e001d */
[----:B------:R-:W-:Y:S02]  /*2460*/  IMAD.MOV.U32 R175, RZ, RZ, R28 ;  /* 0x000000ffffaf7224 */ /* 0x000fe400078e001c */
[----:B-1----:R-:W-:Y:S02]  /*2470*/  IMAD.MOV.U32 R172, RZ, RZ, R27 ;  /* 0x000000ffffac7224 */ /* 0x002fe400078e001b */
[----:B------:R-:W-:Y:S02]  /*2480*/  IMAD.MOV.U32 R173, RZ, RZ, R26 ;  /* 0x000000ffffad7224 */ /* 0x000fe400078e001a */
[----:B--2---:R-:W-:-:S02]  /*2490*/  IMAD.MOV.U32 R171, RZ, RZ, R25 ;  /* 0x000000ffffab7224 */ /* 0x004fc400078e0019 */
[----:B------:R-:W-:Y:S02]  /*24a0*/  IMAD.MOV.U32 R170, RZ, RZ, R24 ;  /* 0x000000ffffaa7224 */ /* 0x000fe400078e0018 */
[----:B---3--:R-:W-:Y:S02]  /*24b0*/  IMAD.MOV.U32 R168, RZ, RZ, R20 ;  /* 0x000000ffffa87224 */ /* 0x008fe400078e0014 */
[----:B------:R-:W-:Y:S01]  /*24c0*/  IMAD.MOV.U32 R169, RZ, RZ, R19 ;  /* 0x000000ffffa97224 */ /* 0x000fe200078e0013 */
[----:B------:R-:W-:Y:S02]  /*24d0*/  WARPGROUP.DEPBAR.LE gsb0, 0x0 ;  /* 0x00008000000079c5 */ /* 0x000fe40000010000 */
[----:B------:R-:W-:Y:S01]  /*24e0*/  WARPGROUP.ARRIVE ;  /* 0x00000000000079c5 */ /* 0x000fe20000000000 */
[----:B------:R0:W-:Y:S04]  /*24f0*/  STL.64 [R1+0x2a0], R118 ;  /* 0x0002a07601007387 */ /* 0x0001e80000100a00 */
[----:B------:R1:W-:Y:S01]  /*2500*/  STL.64 [R1+0x298], R116 ;  /* 0x0002987401007387 */ /* 0x0003e20000100a00 */
[----:B------:R-:W-:Y:S01]  /*2510*/  HGMMA.64x32x16.F32 R40, gdesc[UR24], RZ, !UPT, gsb0 ;  /* 0x00600000182879f0 */ /* 0x000fe2000c0008ff */
[----:B------:R-:W-:-:S02]  /*2520*/  UIADD3 UR26, UR35, 0x2, URZ ;  /* 0x00000002231a7890 */ /* 0x000fc4000fffe03f */
[----:B------:R2:W-:Y:S01]  /*2530*/  STL.64 [R1+0x290], R114 ;  /* 0x0002907201007387 */ /* 0x0005e20000100a00 */
[----:B------:R-:W-:Y:S01]  /*2540*/  UMOV UR11, 0x80000020 ;  /* 0x80000020000b7882 */ /* 0x000fe20000000000 */
[----:B------:R-:W-:Y:S01]  /*2550*/  UMOV UR24, UR4 ;  /* 0x0000000400187c82 */ /* 0x000fe20008000000 */
[----:B------:R-:W-:Y:S01]  /*2560*/  UMOV UR25, UR5 ;  /* 0x0000000500197c82 */ /* 0x000fe20008000000 */
[----:B------:R3:W-:Y:S01]  /*2570*/  STL.64 [R1+0x288], R112 ;  /* 0x0002887001007387 */ /* 0x0007e20000100a00 */
[----:B0-----:R-:W-:Y:S02]  /*2580*/  IMAD.MOV.U32 R118, RZ, RZ, R18 ;  /* 0x000000ffff767224 */ /* 0x001fe400078e0012 */
[----:B------:R-:W-:Y:S01]  /*2590*/  IMAD.MOV.U32 R119, RZ, RZ, R15 ;  /* 0x000000ffff777224 */ /* 0x000fe200078e000f */
[----:B------:R0:W-:Y:S01]  /*25a0*/  STL.64 [R1+0x280], R110 ;  /* 0x0002806e01007387 */ /* 0x0001e20000100a00 */
[----:B-1----:R-:W-:Y:S02]  /*25b0*/  IMAD.MOV.U32 R116, RZ, RZ, R14 ;  /* 0x000000ffff747224 */ /* 0x002fe400078e000e */
[----:B------:R-:W-:Y:S01]  /*25c0*/  IMAD.MOV.U32 R117, RZ, RZ, R13 ;  /* 0x000000ffff757224 */ /* 0x000fe200078e000d */
[----:B------:R1:W-:Y:S01]  /*25d0*/  STL.64 [R1+0x278], R108 ;  /* 0x0002786c01007387 */ /* 0x0003e20000100a00 */
[----:B--2---:R-:W-:-:S02]  /*25e0*/  IMAD.MOV.U32 R114, RZ, RZ, R12 ;  /* 0x000000ffff727224 */ /* 0x004fc400078e000c */
[----:B------:R-:W-:Y:S01]  /*25f0*/  IMAD.MOV.U32 R115, RZ, RZ, R11 ;  /* 0x000000ffff737224 */ /* 0x000fe200078e000b */
[----:B------:R2:W-:Y:S01]  /*2600*/  STL.64 [R1+0x270], R106 ;  /* 0x0002706a01007387 */ /* 0x0005e20000100a00 */
[----:B---3--:R-:W-:Y:S02]  /*2610*/  IMAD.MOV.U32 R112, RZ, RZ, R10 ;  /* 0x000000ffff707224 */ /* 0x008fe400078e000a */
[----:B------:R-:W-:Y:S01]  /*2620*/  IMAD.MOV.U32 R113, RZ, RZ, R9 ;  /* 0x000000ffff717224 */ /* 0x000fe200078e0009 */
[----:B------:R-:W-:Y:S01]  /*2630*/  STL.64 [R1+0x268], R104 ;  /* 0x0002686801007387 */ /* 0x000fe20000100a00 */
[----:B0-----:R-:W-:Y:S02]  /*2640*/  IMAD.MOV.U32 R110, RZ, RZ, R8 ;  /* 0x000000ffff6e7224 */ /* 0x001fe400078e0008 */
[----:B------:R-:W-:Y:S02]  /*2650*/  IMAD.MOV.U32 R111, RZ, RZ, R7 ;  /* 0x000000ffff6f7224 */ /* 0x000fe400078e0007 */
[----:B-1----:R-:W-:-:S02]  /*2660*/  IMAD.MOV.U32 R108, RZ, RZ, R6 ;  /* 0x000000ffff6c7224 */ /* 0x002fc400078e0006 */
[----:B------:R-:W-:Y:S02]  /*2670*/  IMAD.MOV.U32 R109, RZ, RZ, R4 ;  /* 0x000000ffff6d7224 */ /* 0x000fe400078e0004 */
[----:B--2---:R-:W-:Y:S02]  /*2680*/  IMAD.MOV.U32 R107, RZ, RZ, R3 ;  /* 0x000000ffff6b7224 */ /* 0x004fe400078e0003 */
[----:B------:R-:W-:Y:S01]  /*2690*/  IMAD.MOV.U32 R106, RZ, RZ, R0 ;  /* 0x000000ffff6a7224 */ /* 0x000fe200078e0000 */
[----:B------:R-:W-:Y:S02]  /*26a0*/  WARPGROUP.DEPBAR.LE gsb0, 0x0 ;  /* 0x00008000000079c5 */ /* 0x000fe40000010000 */
[----:B------:R-:W-:Y:S01]  /*26b0*/  WARPGROUP.ARRIVE ;  /* 0x00000000000079c5 */ /* 0x000fe20000000000 */
[----:B------:R-:W-:Y:S04]  /*26c0*/  STL.64 [R1+0x2e0], R54 ;  /* 0x0002e03601007387 */ /* 0x000fe80000100a00 */
[----:B------:R-:W-:Y:S01]  /*26d0*/  STL.64 [R1+0x2d8], R52 ;  /* 0x0002d83401007387 */ /* 0x000fe20000100a00 */
[----:B------:R-:W-:Y:S01]  /*26e0*/  HGMMA.64x32x16.F32 R24, gdesc[UR12], RZ, !UPT, gsb0 ;  /* 0x006000000c1879f0 */ /* 0x000fe2000c0008ff */
[----:B------:R-:W-:Y:S01]  /*26f0*/  UMOV UR14, UR18 ;  /* 0x00000012000e7c82 */ /* 0x000fe20008000000 */
[----:B------:R-:W-:Y:S01]  /*2700*/  UMOV UR15, UR19 ;  /* 0x00000013000f7c82 */ /* 0x000fe20008000000 */
[----:B------:R-:W-:Y:S01]  /*2710*/  STL.64 [R1+0x2d0], R50 ;  /* 0x0002d03201007387 */ /* 0x000fe20000100a00 */
[----:B------:R-:W-:Y:S01]  /*2720*/  UMOV UR18, UR6 ;  /* 0x0000000600127c82 */ /* 0x000fe20008000000 */
[----:B------:R-:W-:Y:S01]  /*2730*/  UMOV UR19, UR7 ;  /* 0x0000000700137c82 */ /* 0x000fe20008000000 */
[----:B------:R-:W-:Y:S01]  /*2740*/  UMOV UR6, UR26 ;  /* 0x0000001a00067c82 */ /* 0x000fe20008000000 */
[----:B------:R-:W-:Y:S01]  /*2750*/  STL.64 [R1+0x2c8], R48 ;  /* 0x0002c83001007387 */ /* 0x000fe20000100a00 */
[----:B------:R-:W-:-:S03]  /*2760*/  UMOV UR7, 0x80000020 ;  /* 0x8000002000077882 */ /* 0x000fc60000000000 */
[----:B------:R-:W-:Y:S04]  /*2770*/  STL.64 [R1+0x2c0], R46 ;  /* 0x0002c02e01007387 */ /* 0x000fe80000100a00 */
[----:B------:R-:W-:Y:S04]  /*2780*/  STL.64 [R1+0x2b8], R44 ;  /* 0x0002b82c01007387 */ /* 0x000fe80000100a00 */
[----:B------:R-:W-:Y:S04]  /*2790*/  STL.64 [R1+0x2b0], R42 ;  /* 0x0002b02a01007387 */ /* 0x000fe80000100a00 */
[----:B------:R0:W-:Y:S01]  /*27a0*/  STL.64 [R1+0x2a8], R40 ;  /* 0x0002a82801007387 */ /* 0x0001e20000100a00 */
[----:B------:R-:W-:-:S02]  /*27b0*/  WARPGROUP.DEPBAR.LE gsb0, 0x0 ;  /* 0x00008000000079c5 */ /* 0x000fc40000010000 */
[----:B------:R-:W-:-:S06]  /*27c0*/  WARPGROUP.ARRIVE ;  /* 0x00000000000079c5 */ /* 0x000fcc0000000000 */
[----:B------:R-:W-:Y:S01]  /*27d0*/  HGMMA.64x32x16.F32 R88, gdesc[UR12], RZ, !UPT, gsb0 ;  /* 0x006000000c5879f0 */ /* 0x000fe2000c0008ff */
[----:B------:R-:W-:Y:S02]  /*27e0*/  UIADD3 UR12, UR35, 0x82, URZ ;  /* 0x00000082230c7890 */ /* 0x000fe4000fffe03f */
[----:B------:R-:W-:Y:S01]  /*27f0*/  UIADD3 UR13, UR35, 0x102, URZ ;  /* 0x00000102230d7890 */ /* 0x000fe2000fffe03f */
[----:B------:R-:W-:Y:S02]  /*2800*/  WARPGROUP.DEPBAR.LE gsb0, 0x0 ;  /* 0x00008000000079c5 */ /* 0x000fe40000010000 */
[----:B------:R-:W-:-:S06]  /*2810*/  WARPGROUP.ARRIVE ;  /* 0x00000000000079c5 */ /* 0x000fcc0000000000 */
[----:B------:R-:W-:Y:S03]  /*2820*/  HGMMA.64x32x16.F32 R152, gdesc[UR20], RZ, !UPT, gsb0 ;  /* 0x00600000149879f0 */ /* 0x000fe6000c0008ff */
[----:B------:R-:W-:Y:S02]  /*2830*/  WARPGROUP.DEPBAR.LE gsb0, 0x0 ;  /* 0x00008000000079c5 */ /* 0x000fe40000010000 */
[----:B------:R-:W-:-:S06]  /*2840*/  WARPGROUP.ARRIVE ;  /* 0x00000000000079c5 */ /* 0x000fcc0000000000 */
[----:B------:R-:W-:Y:S03]  /*2850*/  HGMMA.64x32x16.F32 R216, gdesc[UR28], RZ, !UPT, gsb0 ;  /* 0x006000001cd879f0 */ /* 0x000fe6000c0008ff */
[----:B------:R-:W-:Y:S02]  /*2860*/  WARPGROUP.DEPBAR.LE gsb0, 0x0 ;  /* 0x00008000000079c5 */ /* 0x000fe40000010000 */
[----:B0-----:R-:W-:-:S06]  /*2870*/  WARPGROUP.ARRIVE ;  /* 0x00000000000079c5 */ /* 0x001fcc0000000000 */
[----:B------:R-:W-:Y:S03]  /*2880*/  HGMMA.64x32x16.F32 R40, gdesc[UR16], RZ, !UPT, gsb0 ;  /* 0x00600000102879f0 */ /* 0x000fe6000c0008ff */
[----:B------:R-:W-:Y:S02]  /*2890*/  WARPGROUP.DEPBAR.LE gsb0, 0x0 ;  /* 0x00008000000079c5 */ /* 0x000fe40000010000 */
[----:B------:R-:W-:Y:S02]  /*28a0*/  IMAD.MOV.U32 R3, RZ, RZ, R54 ;  /* 0x000000ffff037224 */ /* 0x000fe400078e0036 */
[----:B------:R-:W-:Y:S02]  /*28b0*/  IMAD.MOV.U32 R0, RZ, RZ, R55 ;  /* 0x000000ffff007224 */ /* 0x000fe400078e0037 */
[----:B------:R-:W-:Y:S02]  /*28c0*/  IMAD.MOV.U32 R54, RZ, RZ, R168 ;  /* 0x000000ffff367224 */ /* 0x000fe400078e00a8 */
[----:B------:R-:W-:Y:S01]  /*28d0*/  IMAD.MOV.U32 R55, RZ, RZ, R169 ;  /* 0x000000ffff377224 */ /* 0x000fe200078e00a9 */
[----:B------:R-:W2:Y:S01]  /*28e0*/  LDL.LU R168, [R1+0xb8] ;  /* 0x0000b80001a87983 */ /* 0x000ea20000300800 */
[----:B------:R-:W-:-:S02]  /*28f0*/  IMAD.MOV.U32 R20, RZ, RZ, R40 ;  /* 0x000000ffff147224 */ /* 0x000fc400078e0028 */
[----:B------:R-:W-:Y:S01]  /*2900*/  IMAD.MOV.U32 R19, RZ, RZ, R41 ;  /* 0x000000ffff137224 */ /* 0x000fe200078e0029 */
[----:B------:R-:W3:Y:S01]  /*2910*/  LDL.LU R169, [R1+0xbc] ;  /* 0x0000bc0001a97983 */ /* 0x000ee20000300800 */
        /* <DEDUP_REMOVED lines=28> */
[----:B------:R-:W-:Y:S01]  /*2ae0*/  WARPGROUP.ARRIVE ;  /* 0x00000000000079c5 */ /* 0x000fe20000000000 */
[----:B------:R-:W-:-:S02]  /*2af0*/  IMAD.MOV.U32 R108, RZ, RZ, R172 ;  /* 0x000000ffff6c7224 */ /* 0x000fc400078e00ac */
[----:B------:R-:W-:Y:S02]  /*2b00*/  IMAD.MOV.U32 R109, RZ, RZ, R173 ;  /* 0x000000ffff6d7224 */ /* 0x000fe400078e00ad */
[----:B------:R-:W-:Y:S01]  /*2b10*/  IMAD.MOV.U32 R110, RZ, RZ, R174 ;  /* 0x000000ffff6e7224 */ /* 0x000fe200078e00ae */
[----:B------:R-:W-:Y:S01]  /*2b20*/  HGMMA.64x32x16.F32 R40, gdesc[UR4], R40, gsb0 ;  /* 0x00600000042879f0 */ /* 0x000fe20008000828 */
[----:B------:R-:W-:Y:S02]  /*2b30*/  IMAD.MOV.U32 R170, RZ, RZ, R83 ;  /* 0x000000ffffaa7224 */ /* 0x000fe400078e0053 */
[----:B------:R-:W4:Y:S01]  /*2b40*/  LDL.LU R83, [R1+0x388] ;  /* 0x0003880001537983 */ /* 0x000f220000300800 */
[----:B------:R-:W-:Y:S02]  /*2b50*/  IMAD.MOV.U32 R171, RZ, RZ, R84 ;  /* 0x000000ffffab7224 */ /* 0x000fe400078e0054 */
[----:B------:R-:W-:Y:S01]  /*2b60*/  IMAD.MOV.U32 R172, RZ, RZ, R85 ;  /* 0x000000ffffac7224 */ /* 0x000fe200078e0055 */
[----:B------:R-:W4:Y:S01]  /*2b70*/  LDL.LU R84, [R1+0x384] ;  /* 0x0003840001547983 */ /* 0x000f220000300800 */
[----:B------:R-:W-:-:S02]  /*2b80*/  IMAD.MOV.U32 R173, RZ, RZ, R86 ;  /* 0x000000ffffad7224 */ /* 0x000fc400078e0056 */
[----:B------:R-:W-:Y:S01]  /*2b90*/  IMAD.MOV.U32 R111, RZ, RZ, R175 ;  /* 0x000000ffff6f7224 */ /* 0x000fe200078e00af */
[----:B------:R-:W4:Y:S01]  /*2ba0*/  LDL.LU R85, [R1+0x380] ;  /* 0x0003800001557983 */ /* 0x000f220000300800 */
[----:B------:R-:W-:Y:S02]  /*2bb0*/  IMAD.MOV.U32 R174, RZ, RZ, R87 ;  /* 0x000000ffffae7224 */ /* 0x000fe400078e0057 */
[----:B------:R-:W-:Y:S01]  /*2bc0*/  IMAD.MOV.U32 R112, RZ, RZ, R176 ;  /* 0x000000ffff707224 */ /* 0x000fe200078e00b0 */
        /* <DEDUP_REMOVED lines=24> */
[----:B------:R-:W4:Y:S04]  /*2d50*/  LDL.LU R142, [R1+0x35c] ;  /* 0x00035c00018e7983 */ /* 0x000f280000300800 */
[----:B------:R-:W4:Y:S04]  /*2d60*/  LDL.LU R143, [R1+0x358] ;  /* 0x00035800018f7983 */ /* 0x000f280000300800 */
[----:B------:R-:W4:Y:S01]  /*2d70*/  LDL.LU R144, [R1+0x354] ;  /* 0x0003540001907983 */ /* 0x000f220000300800 */
[----:B------:R-:W-:-:S03]  /*2d80*/  WARPGROUP.DEPBAR.LE gsb0, 0x0 ;  /* 0x00008000000079c5 */ /* 0x000fc60000010000 */
[----:B------:R0:W-:Y:S04]  /*2d90*/  STL.64 [R1+0x180], R40 ;  /* 0x0001802801007387 */ /* 0x0001e80000100a00 */
[----:B------:R1:W-:Y:S04]  /*2da0*/  STL.64 [R1+0x188], R42 ;  /* 0x0001882a01007387 */ /* 0x0003e80000100a00 */
[----:B------:R1:W-:Y:S04]  /*2db0*/  STL.64 [R1+0x190], R44 ;  /* 0x0001902c01007387 */ /* 0x0003e80000100a00 */
[----:B------:R1:W-:Y:S04]  /*2dc0*/  STL.64 [R1+0x198], R46 ;  /* 0x0001982e01007387 */ /* 0x0003e80000100a00 */
[----:B------:R1:W-:Y:S01]  /*2dd0*/  STL.64 [R1+0x1a0], R48 ;  /* 0x0001a03001007387 */ /* 0x0003e20000100a00 */
[----:B0-----:R-:W-:-:S03]  /*2de0*/  IMAD.MOV.U32 R40, RZ, RZ, R106 ;  /* 0x000000ffff287224 */ /* 0x001fc600078e006a */
[----:B------:R0:W-:Y:S01]  /*2df0*/  STL.64 [R1+0x1a8], R50 ;  /* 0x0001a83201007387 */ /* 0x0001e20000100a00 */
[----:B------:R-:W-:-:S03]  /*2e00*/  IMAD.MOV.U32 R41, RZ, RZ, R107 ;  /* 0x000000ffff297224 */ /* 0x000fc600078e006b */
[----:B------:R0:W-:Y:S01]  /*2e10*/  STL.64 [R1+0x1b0], R52 ;  /* 0x0001b03401007387 */ /* 0x0001e20000100a00 */
[----:B-1----:R-:W-:Y:S02]  /*2e20*/  IMAD.MOV.U32 R42, RZ, RZ, R108 ;  /* 0x000000ffff2a7224 */ /* 0x002fe400078e006c */
[----:B------:R-:W-:Y:S01]  /*2e30*/  IMAD.MOV.U32 R43, RZ, RZ, R109 ;  /* 0x000000ffff2b7224 */ /* 0x000fe200078e006d */
[----:B------:R2:W-:Y:S01]  /*2e40*/  STL.64 [R1+0x1b8], R54 ;  /* 0x0001b83601007387 */ /* 0x0005e20000100a00 */
[----:B------:R-:W-:Y:S02]  /*2e50*/  IMAD.MOV.U32 R44, RZ, RZ, R110 ;  /* 0x000000ffff2c7224 */ /* 0x000fe400078e006e */
[----:B------:R-:W-:Y:S02]  /*2e60*/  IMAD.MOV.U32 R45, RZ, RZ, R111 ;  /* 0x000000ffff2d7224 */ /* 0x000fe400078e006f */
[----:B------:R-:W-:Y:S02]  /*2e70*/  IMAD.MOV.U32 R46, RZ, RZ, R112 ;  /* 0x000000ffff2e7224 */ /* 0x000fe400078e0070 */
[----:B------:R-:W-:-:S02]  /*2e80*/  IMAD.MOV.U32 R47, RZ, RZ, R113 ;  /* 0x000000ffff2f7224 */ /* 0x000fc400078e0071 */
[----:B------:R-:W-:Y:S02]  /*2e90*/  IMAD.MOV.U32 R48, RZ, RZ, R114 ;  /* 0x000000ffff307224 */ /* 0x000fe400078e0072 */
[----:B------:R-:W-:Y:S02]  /*2ea0*/  IMAD.MOV.U32 R49, RZ, RZ, R115 ;  /* 0x000000ffff317224 */ /* 0x000fe400078e0073 */
[----:B0-----:R-:W-:Y:S02]  /*2eb0*/  IMAD.MOV.U32 R50, RZ, RZ, R116 ;  /* 0x000000ffff327224 */ /* 0x001fe400078e0074 */
[----:B------:R-:W-:Y:S02]  /*2ec0*/  IMAD.MOV.U32 R51, RZ, RZ, R117 ;  /* 0x000000ffff337224 */ /* 0x000fe400078e0075 */
[----:B------:R-:W-:Y:S02]  /*2ed0*/  IMAD.MOV.U32 R52, RZ, RZ, R118 ;  /* 0x000000ffff347224 */ /* 0x000fe400078e0076 */
        /* <DEDUP_REMOVED lines=25> */
[----:B--2---:R-:W-:Y:S02]  /*3070*/  IMAD.MOV.U32 R54, RZ, RZ, R168 ;  /* 0x000000ffff367224 */ /* 0x004fe400078e00a8 */
[----:B---3--:R-:W-:-:S06]  /*3080*/  IMAD.MOV.U32 R55, RZ, RZ, R169 ;  /* 0x000000ffff377224 */ /* 0x008fcc00078e00a9 */
[----:B------:R-:W-:-:S06]  /*3090*/  WARPGROUP.ARRIVE ;  /* 0x00000000000079c5 */ /* 0x000fcc0000000000 */
[----:B------:R-:W-:Y:S01]  /*30a0*/  HGMMA.64x32x16.F32 R40, gdesc[UR8], R40, gsb0 ;  /* 0x00600000082879f0 */ /* 0x000fe20008000828 */
        /* <DEDUP_REMOVED lines=15> */
[----:B------:R-:W4:Y:S01]  /*31a0*/  LDL.LU R145, [R1+0x350] ;  /* 0x0003500001917983 */ /* 0x000f220000300800 */
[----:B------:R-:W-:-:S03]  /*31b0*/  IMAD.MOV.U32 R183, RZ, RZ, R146 ;  /* 0x000000ffffb77224 */ /* 0x000fc600078e0092 */
[----:B------:R-:W4:Y:S04]  /*31c0*/  LDL.LU R146, [R1+0x34c] ;  /* 0x00034c0001927983 */ /* 0x000f280000300800 */
[----:B------:R-:W2:Y:S04]  /*31d0*/  LDL.LU R200, [R1+0x348] ;  /* 0x0003480001c87983 */ /* 0x000ea80000300800 */
        /* <DEDUP_REMOVED lines=9> */
[----:B------:R-:W2:Y:S01]  /*3270*/  LDL.LU R210, [R1+0x320] ;  /* 0x0003200001d27983 */ /* 0x000ea20000300800 */
[----:B------:R-:W-:-:S03]  /*3280*/  WARPGROUP.DEPBAR.LE gsb0, 0x0 ;  /* 0x00008000000079c5 */ /* 0x000fc60000010000 */
[----:B------:R-:W2:Y:S04]  /*3290*/  LDL.LU R211, [R1+0x31c] ;  /* 0x00031c0001d37983 */ /* 0x000ea80000300800 */
[----:B------:R-:W2:Y:S04]  /*32a0*/  LDL.LU R212, [R1+0x318] ;  /* 0x0003180001d47983 */ /* 0x000ea80000300800 */
[----:B------:R-:W2:Y:S04]  /*32b0*/  LDL.LU R213, [R1+0x314] ;  /* 0x0003140001d57983 */ /* 0x000ea80000300800 */
[----:B------:R0:W-:Y:S04]  /*32c0*/  STL.64 [R1+0x80], R40 ;  /* 0x0000802801007387 */ /* 0x0001e80000100a00 */
[----:B------:R1:W-:Y:S01]  /*32d0*/  STL.64 [R1+0x88], R42 ;  /* 0x0000882a01007387 */ /* 0x0003e20000100a00 */
[----:B------:R-:W-:-:S03]  /*32e0*/  IMAD.MOV.U32 R113, RZ, RZ, R115 ;  /* 0x000000ffff717224 */ /* 0x000fc600078e0073 */
[----:B------:R3:W-:Y:S01]  /*32f0*/  STL.64 [R1+0x90], R44 ;  /* 0x0000902c01007387 */ /* 0x0007e20000100a00 */
[----:B------:R-:W-:-:S03]  /*3300*/  IMAD.MOV.U32 R114, RZ, RZ, R116 ;  /* 0x000000ffff727224 */ /* 0x000fc600078e0074 */
[----:B------:R3:W-:Y:S01]  /*3310*/  STL.64 [R1+0x98], R46 ;  /* 0x0000982e01007387 */ /* 0x0007e20000100a00 */
[----:B------:R-:W-:-:S03]  /*3320*/  IMAD.MOV.U32 R115, RZ, RZ, R117 ;  /* 0x000000ffff737224 */ /* 0x000fc600078e0075 */
[----:B------:R3:W-:Y:S01]  /*3330*/  STL.64 [R1+0xa0], R48 ;  /* 0x0000a03001007387 */ /* 0x0007e20000100a00 */
[----:B------:R-:W-:-:S03]  /*3340*/  IMAD.MOV.U32 R116, RZ, RZ, R118 ;  /* 0x000000ffff747224 */ /* 0x000fc600078e0076 */
[----:B------:R3:W-:Y:S01]  /*3350*/  STL.64 [R1+0xa8], R50 ;  /* 0x0000a83201007387 */ /* 0x0007e20000100a00 */
[----:B------:R-:W-:Y:S02]  /*3360*/  IMAD.MOV.U32 R117, RZ, RZ, R119 ;  /* 0x000000ffff757224 */ /* 0x000fe400078e0077 */
[----:B------:R-:W-:Y:S01]  /*3370*/  IMAD.MOV.U32 R118, RZ, RZ, R214 ;  /* 0x000000ffff767224 */ /* 0x000fe200078e00d6 */
[----:B------:R3:W-:Y:S01]  /*3380*/  STL.64 [R1+0xb0], R52 ;  /* 0x0000b03401007387 */ /* 0x0007e20000100a00 */
[----:B------:R-:W-:-:S03]  /*3390*/  IMAD.MOV.U32 R119, RZ, RZ, R215 ;  /* 0x000000ffff777224 */ /* 0x000fc600078e00d7 */
[----:B------:R3:W-:Y:S04]  /*33a0*/  STL.64 [R1+0xb8], R54 ;  /* 0x0000b83601007387 */ /* 0x0007e80000100a00 */
[----:B------:R-:W2:Y:S04]  /*33b0*/  LDL.LU R214, [R1+0x310] ;  /* 0x0003100001d67983 */ /* 0x000ea80000300800 */
[----:B------:R-:W2:Y:S01]  /*33c0*/  LDL.LU R215, [R1+0x30c] ;  /* 0x00030c0001d77983 */ /* 0x000ea20000300800 */
[----:B------:R-:W-:Y:S01]  /*33d0*/  UMOV UR26, UR13 ;  /* 0x0000000d001a7c82 */ /* 0x000fe20008000000 */
[----:B------:R-:W-:-:S02]  /*33e0*/  UMOV UR27, 0x80000020 ;  /* 0x80000020001b7882 */ /* 0x000fc40000000000 */
[----:B0-----:R-:W4:Y:S04]  /*33f0*/  LDL.LU R40, [R1+0x40] ;  /* 0x0000400001287983 */ /* 0x001f280000300800 */
[----:B------:R-:W4:Y:S04]  /*3400*/  LDL.LU R41, [R1+0x44] ;  /* 0x0000440001297983 */ /* 0x000f280000300800 */
[----:B-1----:R-:W4:Y:S04]  /*3410*/  LDL.LU R42, [R1+0x48] ;  /* 0x00004800012a7983 */ /* 0x002f280000300800 */
[----:B------:R-:W4:Y:S04]  /*3420*/  LDL.LU R43, [R1+0x4c] ;  /* 0x00004c00012b7983 */ /* 0x000f280000300800 */
[----:B---3--:R-:W3:Y:S04]  /*3430*/  LDL.LU R44, [R1+0x50] ;  /* 0x00005000012c7983 */ /* 0x008ee80000300800 */
[----:B------:R-:W3:Y:S04]  /*3440*/  LDL.LU R45, [R1+0x54] ;  /* 0x00005400012d7983 */ /* 0x000ee80000300800 */
        /* <DEDUP_REMOVED lines=9> */
[----:B------:R-:W3:Y:S01]  /*34e0*/  LDL.LU R55, [R1+0x7c] ;  /* 0x00007c0001377983 */ /* 0x000ee20000300800 */
[----:B--2---:R-:W-:-:S06]  /*34f0*/  WARPGROUP.ARRIVE ;  /* 0x00000000000079c5 */ /* 0x004fcc0000000000 */
[----:B------:R-:W-:Y:S03]  /*3500*/  HGMMA.64x32x16.F32 R200, gdesc[UR24], R200, gsb0 ;  /* 0x0060000018c879f0 */ /* 0x000fe600080008c8 */
[----:B------:R-:W-:Y:S02]  /*3510*/  WARPGROUP.DEPBAR.LE gsb0, 0x0 ;  /* 0x00008000000079c5 */ /* 0x000fe40000010000 */
[----:B------:R-:W-:Y:S04]  /*3520*/  STL.64 [R1+0x220], R214 ;  /* 0x000220d601007387 */ /* 0x000fe80000100a00 */
[----:B------:R-:W-:Y:S04]  /*3530*/  STL.64 [R1+0x218], R212 ;  /* 0x000218d401007387 */ /* 0x000fe80000100a00 */
[----:B------:R-:W-:Y:S04]  /*3540*/  STL.64 [R1+0x210], R210 ;  /* 0x000210d201007387 */ /* 0x000fe80000100a00 */
[----:B------:R-:W-:Y:S04]  /*3550*/  STL.64 [R1+0x208], R208 ;  /* 0x000208d001007387 */ /* 0x000fe80000100a00 */
[----:B------:R-:W-:Y:S04]  /*3560*/  STL.64 [R1+0x200], R206 ;  /* 0x000200ce01007387 */ /* 0x000fe80000100a00 */
[----:B------:R0:W-:Y:S04]  /*3570*/  STL.64 [R1+0x1f8], R204 ;  /* 0x0001f8cc01007387 */ /* 0x0001e80000100a00 */
[----:B------:R1:W-:Y:S04]  /*3580*/  STL.64 [R1+0x1f0], R202 ;  /* 0x0001f0ca01007387 */ /* 0x0003e80000100a00 */
[----:B------:R2:W-:Y:S01]  /*3590*/  STL.64 [R1+0x1e8], R200 ;  /* 0x0001e8c801007387 */ /* 0x0005e20000100a00 */
[----:B0-----:R-:W-:-:S02]  /*35a0*/  IMAD.MOV.U32 R204, RZ, RZ, R151 ;  /* 0x000000ffffcc7224 */ /* 0x001fc400078e0097 */
[----:B-1----:R-:W-:Y:S02]  /*35b0*/  IMAD.MOV.U32 R202, RZ, RZ, R149 ;  /* 0x000000ffffca7224 */ /* 0x002fe400078e0095 */
[----:B--2---:R-:W-:Y:S02]  /*35c0*/  IMAD.MOV.U32 R200, RZ, RZ, R147 ;  /* 0x000000ffffc87224 */ /* 0x004fe400078e0093 */
[----:B------:R-:W4:Y:S01]  /*35d0*/  LDL.LU R147, [R1+0x308] ;  /* 0x0003080001937983 */ /* 0x000f220000300800 */
[----:B------:R-:W-:Y:S02]  /*35e0*/  IMAD.MOV.U32 R201, RZ, RZ, R148 ;  /* 0x000000ffffc97224 */ /* 0x000fe400078e0094 */
[----:B------:R-:W-:Y:S01]  /*35f0*/  IMAD.MOV.U32 R203, RZ, RZ, R150 ;  /* 0x000000ffffcb7224 */ /* 0x000fe200078e0096 */
[----:B------:R-:W4:Y:S04]  /*3600*/  LDL.LU R148, [R1+0x304] ;  /* 0x0003040001947983 */ /* 0x000f280000300800 */
[----:B------:R-:W4:Y:S04]  /*3610*/  LDL.LU R149, [R1+0x300] ;  /* 0x0003000001957983 */ /* 0x000f280000300800 */
[----:B------:R-:W4:Y:S04]  /*3620*/  LDL.LU R150, [R1+0x2fc] ;  /* 0x0002fc0001967983 */ /* 0x000f280000300800 */
[----:B------:R-:W4:Y:S01]  /*3630*/  LDL.LU R151, [R1+0x2f8] ;  /* 0x0002f80001977983 */ /* 0x000f220000300800 */
        /* <DEDUP_REMOVED lines=9> */
[----:B----4-:R-:W-:-:S06]  /*36d0*/  WARPGROUP.ARRIVE ;  /* 0x00000000000079c5 */ /* 0x010fcc0000000000 */
[----:B------:R-:W-:Y:S03]  /*36e0*/  HGMMA.64x32x16.F32 R136, gdesc[UR12], R136, gsb0 ;  /* 0x006000000c8879f0 */ /* 0x000fe60008000888 */
[----:B------:R-:W-:Y:S02]  /*36f0*/  WARPGROUP.DEPBAR.LE gsb0, 0x0 ;  /* 0x00008000000079c5 */ /* 0x000fe40000010000 */
[----:B------:R-:W-:-:S06]  /*3700*/  WARPGROUP.ARRIVE ;  /* 0x00000000000079c5 */ /* 0x000fcc0000000000 */
[----:B------:R-:W-:Y:S01]  /*3710*/  HGMMA.64x32x16.F32 R72, gdesc[UR16], R72, gsb0 ;  /* 0x00600000104879f0 */ /* 0x000fe20008000848 */
[----:B------:R-:W-:Y:S01]  /*3720*/  UMOV UR16, UR8 ;  /* 0x0000000800107c82 */ /* 0x000fe20008000000 */
[----:B------:R-:W-:Y:S01]  /*3730*/  UMOV UR17, 0x80000020 ;  /* 0x8000002000117882 */ /* 0x000fe20000000000 */
[----:B------:R-:W-:Y:S02]  /*3740*/  WARPGROUP.DEPBAR.LE gsb0, 0x0 ;  /* 0x00008000000079c5 */ /* 0x000fe40000010000 */
[----:B------:R-:W-:-:S06]  /*3750*/  WARPGROUP.ARRIVE ;  /* 0x00000000000079c5 */ /* 0x000fcc0000000000 */
[----:B------:R-:W-:Y:S01]  /*3760*/  HGMMA.64x32x16.F32 R56, gdesc[UR16], R56, gsb0 ;  /* 0x00600000103879f0 */ /* 0x000fe20008000838 */
[----:B------:R-:W-:Y:S01]  /*3770*/  UMOV UR12, UR16 ;  /* 0x00000010000c7c82 */ /* 0x000fe20008000000 */
[----:B------:R-:W-:Y:S01]  /*3780*/  UMOV UR13, UR17 ;  /* 0x00000011000d7c82 */ /* 0x000fe20008000000 */
        /* <DEDUP_REMOVED lines=11> */
[----:B---3--:R-:W-:-:S06]  /*3840*/  WARPGROUP.ARRIVE ;  /* 0x00000000000079c5 */ /* 0x008fcc0000000000 */
        /* <DEDUP_REMOVED lines=11> */
[----:B------:R-:W-:Y:S01]  /*3900*/  IMAD.MOV.U32 R215, RZ, RZ, R21 ;  /* 0x000000ffffd77224 */ /* 0x000fe200078e0015 */
[----:B------:R-:W-:Y:S01]  /*3910*/  UMOV UR4, UR16 ;  /* 0x0000001000047c82 */ /* 0x000fe20008000000 */
[----:B------:R-:W-:Y:S01]  /*3920*/  UMOV UR5, UR17 ;  /* 0x0000001100057c82 */ /* 0x000fe20008000000 */
[----:B------:R-:W-:Y:S01]  /*3930*/  UIADD3 UR12, UR34, 0x402, URZ ;  /* 0x00000402220c7890 */ /* 0x000fe2000fffe03f */
[----:B------:R0:W5:Y:S04]  /*3940*/  LDL.LU R17, [R1+0x2f4] ;  /* 0x0002f40001117983 */ /* 0x0001680000300800 */
[----:B------:R0:W5:Y:S04]  /*3950*/  LDL.LU R16, [R1+0x2f0] ;  /* 0x0002f00001107983 */ /* 0x0001680000300800 */
[----:B------:R0:W5:Y:S04]  /*3960*/  LDL.LU R5, [R1+0x2ec] ;  /* 0x0002ec0001057983 */ /* 0x0001680000300800 */
[----:B------:R0:W5:Y:S01]  /*3970*/  LDL.LU R2, [R1+0x2e8] ;  /* 0x0002e80001027983 */ /* 0x0001620000300800 */
[----:B------:R-:W-:-:S02]  /*3980*/  WARPGROUP.DEPBAR.LE gsb0, 0x0 ;  /* 0x00008000000079c5 */ /* 0x000fc40000010000 */
        /* <DEDUP_REMOVED lines=9> */
[----:B------:R-:W-:Y:S04]  /*3a20*/  STL.64 [R1+0x40], R40 ;  /* 0x0000402801007387 */ /* 0x000fe80000100a00 */
[----:B------:R-:W-:Y:S04]  /*3a30*/  STL.64 [R1+0x48], R42 ;  /* 0x0000482a01007387 */ /* 0x000fe80000100a00 */
[----:B------:R-:W-:Y:S04]  /*3a40*/  STL.64 [R1+0x50], R44 ;  /* 0x0000502c01007387 */ /* 0x000fe80000100a00 */
[----:B------:R-:W-:Y:S04]  /*3a50*/  STL.64 [R1+0x58], R46 ;  /* 0x0000582e01007387 */ /* 0x000fe80000100a00 */
[----:B------:R-:W-:Y:S04]  /*3a60*/  STL.64 [R1+0x60], R48 ;  /* 0x0000603001007387 */ /* 0x000fe80000100a00 */
[----:B------:R-:W-:Y:S04]  /*3a70*/  STL.64 [R1+0x68], R50 ;  /* 0x0000683201007387 */ /* 0x000fe80000100a00 */
[----:B------:R-:W-:Y:S01]  /*3a80*/  STL.64 [R1+0x70], R52 ;  /* 0x0000703401007387 */ /* 0x000fe20000100a00 */
[----:B------:R-:W-:-:S02]  /*3a90*/  WARPGROUP.DEPBAR.LE gsb0, 0x0 ;  /* 0x00008000000079c5 */ /* 0x000fc40000010000 */
[----:B------:R-:W-:-:S06]  /*3aa0*/  WARPGROUP.ARRIVE ;  /* 0x00000000000079c5 */ /* 0x000fcc0000000000 */
[----:B------:R-:W-:Y:S01]  /*3ab0*/  HGMMA.64x32x16.F32 R168, gdesc[UR8], R168, gsb0 ;  /* 0x0060000008a879f0 */ /* 0x000fe200080008a8 */
[----:B------:R1:W-:Y:S04]  /*3ac0*/  STL.64 [R1+0x78], R54 ;  /* 0x0000783601007387 */ /* 0x0003e80000100a00 */
[----:B-1----:R-:W2:Y:S04]  /*3ad0*/  LDL.LU.64 R54, [R1+0x2e0] ;  /* 0x0002e00001367983 */ /* 0x002ea80000300a00 */
[----:B------:R-:W2:Y:S04]  /*3ae0*/  LDL.LU.64 R52, [R1+0x2d8] ;  /* 0x0002d80001347983 */ /* 0x000ea80000300a00 */
[----:B------:R-:W2:Y:S04]  /*3af0*/  LDL.LU.64 R50, [R1+0x2d0] ;  /* 0x0002d00001327983 */ /* 0x000ea80000300a00 */
[----:B------:R-:W2:Y:S04]  /*3b00*/  LDL.LU.64 R48, [R1+0x2c8] ;  /* 0x0002c80001307983 */ /* 0x000ea80000300a00 */
[----:B------:R-:W2:Y:S04]  /*3b10*/  LDL.LU.64 R46, [R1+0x2c0] ;  /* 0x0002c000012e7983 */ /* 0x000ea80000300a00 */
[----:B------:R-:W2:Y:S04]  /*3b20*/  LDL.LU.64 R44, [R1+0x2b8] ;  /* 0x0002b800012c7983 */ /* 0x000ea80000300a00 */
[----:B------:R-:W2:Y:S04]  /*3b30*/  LDL.LU.64 R42, [R1+0x2b0] ;  /* 0x0002b000012a7983 */ /* 0x000ea80000300a00 */
[----:B------:R-:W2:Y:S04]  /*3b40*/  LDL.LU.64 R40, [R1+0x2a8] ;  /* 0x0002a80001287983 */ /* 0x000ea80000300a00 */
[----:B------:R-:W-:Y:S04]  /*3b50*/  STL.64 [R1+0x140], R200 ;  /* 0x000140c801007387 */ /* 0x000fe80000100a00 */
        /* <DEDUP_REMOVED lines=14> */
[----:B------:R1:W-:Y:S01]  /*3c40*/  STL.64 [R1+0x138], R118 ;  /* 0x0001387601007387 */ /* 0x0003e20000100a00 */
[----:B------:R-:W-:-:S03]  /*3c50*/  WARPGROUP.DEPBAR.LE gsb0, 0x0 ;  /* 0x00008000000079c5 */ /* 0x000fc60000010000 */
[----:B-1----:R-:W3:Y:S04]  /*3c60*/  LDL.LU.64 R118, [R1+0x2a0] ;  /* 0x0002a00001767983 */ /* 0x002ee80000300a00 */
[----:B------:R-:W3:Y:S04]  /*3c70*/  LDL.LU.64 R116, [R1+0x298] ;  /* 0x0002980001747983 */ /* 0x000ee80000300a00 */
[----:B------:R-:W3:Y:S04]  /*3c80*/  LDL.LU.64 R114, [R1+0x290] ;  /* 0x0002900001727983 */ /* 0x000ee80000300a00 */
[----:B------:R-:W3:Y:S04]  /*3c90*/  LDL.LU.64 R112, [R1+0x288] ;  /* 0x0002880001707983 */ /* 0x000ee80000300a00 */
[----:B------:R-:W3:Y:S04]  /*3ca0*/  LDL.LU.64 R110, [R1+0x280] ;  /* 0x00028000016e7983 */ /* 0x000ee80000300a00 */
[----:B------:R-:W3:Y:S04]  /*3cb0*/  LDL.LU.64 R108, [R1+0x278] ;  /* 0x00027800016c7983 */ /* 0x000ee80000300a00 */
[----:B------:R-:W3:Y:S04]  /*3cc0*/  LDL.LU.64 R106, [R1+0x270] ;  /* 0x00027000016a7983 */ /* 0x000ee80000300a00 */
[----:B------:R-:W3:Y:S04]  /*3cd0*/  LDL.LU.64 R104, [R1+0x268] ;  /* 0x0002680001687983 */ /* 0x000ee80000300a00 */
[----:B------:R-:W-:Y:S04]  /*3ce0*/  STL.64 [R1], R168 ;  /* 0x000000a801007387 */ /* 0x000fe80000100a00 */
[----:B------:R-:W-:Y:S04]  /*3cf0*/  STL.64 [R1+0x8], R170 ;  /* 0x000008aa01007387 */ /* 0x000fe80000100a00 */
[----:B------:R-:W-:Y:S04]  /*3d00*/  STL.64 [R1+0x10], R172 ;  /* 0x000010ac01007387 */ /* 0x000fe80000100a00 */
[----:B------:R-:W-:Y:S04]  /*3d10*/  STL.64 [R1+0x18], R174 ;  /* 0x000018ae01007387 */ /* 0x000fe80000100a00 */
[----:B------:R-:W-:Y:S04]  /*3d20*/  STL.64 [R1+0x20], R176 ;  /* 0x000020b001007387 */ /* 0x000fe80000100a00 */
[----:B------:R-:W-:Y:S04]  /*3d30*/  STL.64 [R1+0x28], R178 ;  /* 0x000028b201007387 */ /* 0x000fe80000100a00 */
[----:B------:R-:W-:Y:S04]  /*3d40*/  STL.64 [R1+0x30], R180 ;  /* 0x000030b401007387 */ /* 0x000fe80000100a00 */
[----:B------:R1:W-:Y:S04]  /*3d50*/  STL.64 [R1+0x38], R182 ;  /* 0x000038b601007387 */ /* 0x0003e80000100a00 */
[----:B-1----:R-:W4:Y:S04]  /*3d60*/  LDL.LU.64 R182, [R1+0x260] ;  /* 0x0002600001b67983 */ /* 0x002f280000300a00 */
[----:B------:R-:W4:Y:S04]  /*3d70*/  LDL.LU.64 R180, [R1+0x258] ;  /* 0x0002580001b47983 */ /* 0x000f280000300a00 */
[----:B------:R-:W4:Y:S04]  /*3d80*/  LDL.LU.64 R178, [R1+0x250] ;  /* 0x0002500001b27983 */ /* 0x000f280000300a00 */
[----:B------:R-:W4:Y:S04]  /*3d90*/  LDL.LU.64 R176, [R1+0x248] ;  /* 0x0002480001b07983 */ /* 0x000f280000300a00 */
[----:B------:R-:W4:Y:S04]  /*3da0*/  LDL.LU.64 R174, [R1+0x240] ;  /* 0x0002400001ae7983 */ /* 0x000f280000300a00 */
[----:B------:R-:W4:Y:S04]  /*3db0*/  LDL.LU.64 R172, [R1+0x238] ;  /* 0x0002380001ac7983 */ /* 0x000f280000300a00 */
[----:B------:R-:W4:Y:S04]  /*3dc0*/  LDL.LU.64 R170, [R1+0x230] ;  /* 0x0002300001aa7983 */ /* 0x000f280000300a00 */
[----:B------:R-:W4:Y:S01]  /*3dd0*/  LDL.LU.64 R168, [R1+0x228] ;  /* 0x0002280001a87983 */ /* 0x000f220000300a00 */
[----:B------:R-:W-:Y:S01]  /*3de0*/  UMOV UR24, UR4 ;  /* 0x0000000400187c82 */ /* 0x000fe20008000000 */
[----:B------:R-:W-:Y:S01]  /*3df0*/  UMOV UR25, UR5 ;  /* 0x0000000500197c82 */ /* 0x000fe20008000000 */
[----:B------:R-:W-:Y:S01]  /*3e00*/  UMOV UR12, UR4 ;  /* 0x00000004000c7c82 */ /* 0x000fe20008000000 */
[----:B------:R-:W-:Y:S01]  /*3e10*/  UMOV UR13, UR5 ;  /* 0x00000005000d7c82 */ /* 0x000fe20008000000 */
[----:B------:R-:W-:Y:S01]  /*3e20*/  UMOV UR16, UR4 ;  /* 0x0000000400107c82 */ /* 0x000fe20008000000 */
[----:B------:R-:W-:Y:S01]  /*3e30*/  UMOV UR17, UR5 ;  /* 0x0000000500117c82 */ /* 0x000fe20008000000 */
[----:B------:R-:W-:Y:S01]  /*3e40*/  UIADD3 UR34, UR34, 0x602, URZ ;  /* 0x0000060222227890 */ /* 0x000fe2000fffe03f */
[----:B----4-:R-:W-:-:S06]  /*3e50*/  WARPGROUP.ARRIVE ;  /* 0x00000000000079c5 */ /* 0x010fcc0000000000 */
[----:B------:R-:W-:Y:S03]  /*3e60*/  HGMMA.64x32x16.F32 R168, gdesc[UR24], R168, gsb0 ;  /* 0x0060000018a879f0 */ /* 0x000fe600080008a8 */
[----:B------:R-:W-:Y:S02]  /*3e70*/  WARPGROUP.DEPBAR.LE gsb0, 0x0 ;  /* 0x00008000000079c5 */ /* 0x000fe40000010000 */
[----:B---3--:R-:W-:-:S06]  /*3e80*/  WARPGROUP.ARRIVE ;  /* 0x00000000000079c5 */ /* 0x008fcc0000000000 */
[----:B------:R-:W-:Y:S03]  /*3e90*/  HGMMA.64x32x16.F32 R104, gdesc[UR12], R104, gsb0 ;  /* 0x006000000c6879f0 */ /* 0x000fe60008000868 */
[----:B------:R-:W-:Y:S02]  /*3ea0*/  WARPGROUP.DEPBAR.LE gsb0, 0x0 ;  /* 0x00008000000079c5 */ /* 0x000fe40000010000 */
[----:B--2---:R-:W-:-:S06]  /*3eb0*/  WARPGROUP.ARRIVE ;  /* 0x00000000000079c5 */ /* 0x004fcc0000000000 */
        /* <DEDUP_REMOVED lines=37> */
[----:B------:R-:W-:Y:S01]  /*4110*/  UMOV UR4, UR16 ;  /* 0x0000001000047c82 */ /* 0x000fe20008000000 */
[----:B------:R-:W-:Y:S01]  /*4120*/  UMOV UR5, UR17 ;  /* 0x0000001100057c82 */ /* 0x000fe20008000000 */
[----:B------:R-:W-:-:S03]  /*4130*/  WARPGROUP.DEPBAR.LE gsb0, 0x0 ;  /* 0x00008000000079c5 */ /* 0x000fc60000010000 */
[----:B------:R-:W-:-:S06]  /*4140*/  WARPGROUP.ARRIVE ;  /* 0x00000000000079c5 */ /* 0x000fcc0000000000 */
[----:B------:R-:W-:Y:S03]  /*4150*/  HGMMA.64x32x16.F32 R200, gdesc[UR4], R200, gsb0 ;  /* 0x0060000004c879f0 */ /* 0x000fe600080008c8 */
        /* <DEDUP_REMOVED lines=8> */
[----:B------:R1:W-:Y:S04]  /*41e0*/  STL.64 [R1+0xf8], R214 ;  /* 0x0000f8d601007387 */ /* 0x0003e80000100a00 */
[----:B-1----:R0:W5:Y:S04]  /*41f0*/  LDL.LU.64 R214, [R1+0x220] ;  /* 0x0002200001d67983 */ /* 0x0021680000300a00 */
[----:B------:R0:W5:Y:S04]  /*4200*/  LDL.LU.64 R212, [R1+0x218] ;  /* 0x0002180001d47983 */ /* 0x0001680000300a00 */
[----:B------:R0:W5:Y:S04]  /*4210*/  LDL.LU.64 R210, [R1+0x210] ;  /* 0x0002100001d27983 */ /* 0x0001680000300a00 */
[----:B------:R0:W5:Y:S04]  /*4220*/  LDL.LU.64 R208, [R1+0x208] ;  /* 0x0002080001d07983 */ /* 0x0001680000300a00 */
[----:B------:R0:W5:Y:S04]  /*4230*/  LDL.LU.64 R206, [R1+0x200] ;  /* 0x0002000001ce7983 */ /* 0x0001680000300a00 */
[----:B------:R0:W5:Y:S04]  /*4240*/  LDL.LU.64 R204, [R1+0x1f8] ;  /* 0x0001f80001cc7983 */ /* 0x0001680000300a00 */
[----:B------:R0:W5:Y:S04]  /*4250*/  LDL.LU.64 R202, [R1+0x1f0] ;  /* 0x0001f00001ca7983 */ /* 0x0001680000300a00 */
[----:B------:R0:W5:Y:S01]  /*4260*/  LDL.LU.64 R200, [R1+0x1e8] ;  /* 0x0001e80001c87983 */ /* 0x0001620000300a00 */
[----:B------:R-:W-:Y:S05]  /*4270*/  @!P1 BRA `(.L_x_18) ;  /* 0x0000003000a89947 */ /* 0x000fea0003800000 */
[----:B------:R-:W-:Y:S01]  /*4280*/  UIADD3 UR25, UR37, 0x1, URZ ;  /* 0x0000000125197890 */ /* 0x000fe2000fffe03f */
[----:B-----5:R-:W-:Y:S01]  /*4290*/  IMAD.MOV.U32 R0, RZ, RZ, R5 ;  /* 0x000000ffff007224 */ /* 0x020fe200078e0005 */
[----:B------:R-:W-:Y:S02]  /*42a0*/  UMOV UR24, UR37 ;  /* 0x0000002500187c82 */ /* 0x000fe40008000000 */
[----:B------:R-:W-:-:S04]  /*42b0*/  UISETP.NE.AND UP0, UPT, UR25, 0x5, UPT ;  /* 0x000000051900788c */ /* 0x000fc8000bf05270 */
[----:B------:R-:W-:Y:S02]  /*42c0*/  USEL UR4, URZ, 0x1, UP0 ;  /* 0x000000013f047887 */ /* 0x000fe40008000000 */
[----:B------:R-:W-:Y:S02]  /*42d0*/  USEL UR25, UR25, URZ, UP0 ;  /* 0x0000003f19197287 */ /* 0x000fe40008000000 */
[----:B------:R-:W-:-:S06]  /*42e0*/  ULOP3.LUT UR4, UR36, UR4, URZ, 0x3c, !UPT ;  /* 0x0000000424047292 */ /* 0x000fcc000f8e3c3f */
[----:B------:R-:W-:-:S07]  /*42f0*/  IMAD.U32 R3, RZ, RZ, UR4 ;  /* 0x00000004ff037e24 */ /* 0x000fce000f8e00ff */
.L_x_25:
[----:B------:R-:W-:Y:S05]  /*4300*/  @!P0 BRA `(.L_x_19) ;  /* 0x0000000000048947 */ /* 0x000fea0003800000 */
[----:B------:R-:W-:Y:S01]  /*4310*/  BPT.TRAP 0x1 ;  /* 0x000000040000795c */ /* 0x000fe20000300000 */
.L_x_19:
[----:B------:R-:W-:Y:S01]  /*4320*/  ULEA UR4, UR25, UR42, 0x3 ;  /* 0x0000002a19047291 */ /* 0x000fe2000f8e183f */
[----:B------:R-:W-:-:S08]  /*4330*/  SHF.L.U32 R4, R3, 0x1f, RZ ;  /* 0x0000001f03047819 */ /* 0x000fd000000006ff */
[----:B------:R1:W2:Y:S01]  /*4340*/  SYNCS.PHASECHK.TRANS64.TRYWAIT P1, [UR4], R4 ;  /* 0x00000004ff0075a7 */ /* 0x0002a20008020144 */
[----:B------:R-:W-:Y:S05]  /*4350*/  @!P0 BRA `(.L_x_20) ;  /* 0x0000000000048947 */ /* 0x000fea0003800000 */
[----:B------:R-:W-:Y:S01]  /*4360*/  BPT.TRAP 0x1 ;  /* 0x000000040000795c */ /* 0x000fe20000300000 */
.L_x_20:
[----:B--2---:R-:W-:Y:S05]  /*4370*/  @P1 BRA `(.L_x_21) ;  /* 0x0000000000081947 */ /* 0x004fea0003800000 */
[----:B------:R-:W2:Y:S02]  /*4380*/  SYNCS.PHASECHK.TRANS64.TRYWAIT P1, [UR4], R4 ;  /* 0x00000004ff0075a7 */ /* 0x000ea40008020144 */
[----:B--2---:R-:W-:Y:S05]  /*4390*/  @!P1 BRA `(.L_x_22) ;  /* 0x0000021800f89947 */ /* 0x004fea0003800000 */
.L_x_21:
        /* <DEDUP_REMOVED lines=8> */
[----:B---3--:R-:W3:Y:S04]  /*4420*/  LDL.LU.64 R88, [R1+0x80] ;  /* 0x0000800001587983 */ /* 0x008ee80000300a00 */
[----:B------:R-:W3:Y:S04]  /*4430*/  LDL.LU.64 R90, [R1+0x88] ;  /* 0x00008800015a7983 */ /* 0x000ee80000300a00 */
[----:B------:R-:W3:Y:S04]  /*4440*/  LDL.LU.64 R92, [R1+0x90] ;  /* 0x00009000015c7983 */ /* 0x000ee80000300a00 */
[----:B------:R-:W3:Y:S04]  /*4450*/  LDL.LU.64 R94, [R1+0x98] ;  /* 0x00009800015e7983 */ /* 0x000ee80000300a00 */
[----:B------:R-:W3:Y:S04]  /*4460*/  LDL.LU.64 R96, [R1+0xa0] ;  /* 0x0000a00001607983 */ /* 0x000ee80000300a00 */
[----:B------:R-:W3:Y:S04]  /*4470*/  LDL.LU.64 R98, [R1+0xa8] ;  /* 0x0000a80001627983 */ /* 0x000ee80000300a00 */
[----:B------:R-:W3:Y:S04]  /*4480*/  LDL.LU.64 R100, [R1+0xb0] ;  /* 0x0000b00001647983 */ /* 0x000ee80000300a00 */
[----:B------:R-:W3:Y:S04]  /*4490*/  LDL.LU.64 R102, [R1+0xb8] ;  /* 0x0000b80001667983 */ /* 0x000ee80000300a00 */
        /* <DEDUP_REMOVED lines=8> */
[----:B----4-:R-:W4:Y:S04]  /*4520*/  LDL.LU.64 R152, [R1+0x180] ;  /* 0x0001800001987983 */ /* 0x010f280000300a00 */
[----:B------:R-:W4:Y:S04]  /*4530*/  LDL.LU.64 R154, [R1+0x188] ;  /* 0x00018800019a7983 */ /* 0x000f280000300a00 */
[----:B------:R-:W4:Y:S04]  /*4540*/  LDL.LU.64 R156, [R1+0x190] ;  /* 0x00019000019c7983 */ /* 0x000f280000300a00 */
[----:B------:R-:W4:Y:S04]  /*4550*/  LDL.LU.64 R158, [R1+0x198] ;  /* 0x00019800019e7983 */ /* 0x000f280000300a00 */
[----:B------:R-:W4:Y:S04]  /*4560*/  LDL.LU.64 R160, [R1+0x1a0] ;  /* 0x0001a00001a07983 */ /* 0x000f280000300a00 */
[----:B------:R-:W4:Y:S04]  /*4570*/  LDL.LU.64 R162, [R1+0x1a8] ;  /* 0x0001a80001a27983 */ /* 0x000f280000300a00 */
[----:B------:R-:W4:Y:S04]  /*4580*/  LDL.LU.64 R164, [R1+0x1b0] ;  /* 0x0001b00001a47983 */ /* 0x000f280000300a00 */
[----:B------:R-:W4:Y:S01]  /*4590*/  LDL.LU.64 R166, [R1+0x1b8] ;  /* 0x0001b80001a67983 */ /* 0x000f220000300a00 */
[----:B------:R-:W-:-:S02]  /*45a0*/  ULEA UR26, UR25, UR32, 0xb ;  /* 0x00000020191a7291 */ /* 0x000fc4000f8e583f */
[----:B------:R-:W-:Y:S01]  /*45b0*/  UIMAD UR27, UR25, 0x280, UR33 ;  /* 0x00000280191b78a4 */ /* 0x000fe2000f8e0221 */
[----:B------:R0:W-:Y:S01]  /*45c0*/  STL [R1+0x3d0], R216 ;  /* 0x0003d0d801007387 */ /* 0x0001e20000100800 */
[----:B------:R-:W-:Y:S01]  /*45d0*/  UMOV UR5, 0x80000020 ;  /* 0x8000002000057882 */ /* 0x000fe20000000000 */
[----:B------:R-:W-:Y:S01]  /*45e0*/  UMOV UR7, 0x80000020 ;  /* 0x8000002000077882 */ /* 0x000fe20000000000 */
[----:B------:R-:W-:Y:S01]  /*45f0*/  UIADD3 UR10, UR27, 0x80, URZ ;  /* 0x000000801b0a7890 */ /* 0x000fe2000fffe03f */
[----:B------:R0:W-:Y:S01]  /*4600*/  STL [R1+0x3cc], R217 ;  /* 0x0003ccd901007387 */ /* 0x0001e20000100800 */
[----:B------:R-:W-:Y:S01]  /*4610*/  UMOV UR4, UR26 ;  /* 0x0000001a00047c82 */ /* 0x000fe20008000000 */
[----:B------:R-:W-:Y:S01]  /*4620*/  UMOV UR6, UR27 ;  /* 0x0000001b00067c82 */ /* 0x000fe20008000000 */
[----:B------:R-:W-:Y:S01]  /*4630*/  UMOV UR8, UR4 ;  /* 0x0000000400087c82 */ /* 0x000fe20008000000 */
[----:B------:R-:W-:Y:S01]  /*4640*/  UMOV UR9, UR5 ;  /* 0x0000000500097c82 */ /* 0x000fe20008000000 */
[----:B------:R-:W-:Y:S01]  /*4650*/  UMOV UR11, 0x80000020 ;  /* 0x80000020000b7882 */ /* 0x000fe20000000000 */
[----:B------:R-:W-:Y:S01]  /*4660*/  UIADD3 UR14, UR27, 0x100, URZ ;  /* 0x000001001b0e7890 */ /* 0x000fe2000fffe03f */
[----:B------:R0:W-:Y:S01]  /*4670*/  STL [R1+0x3c8], R218 ;  /* 0x0003c8da01007387 */ /* 0x0001e20000100800 */
        /* <DEDUP_REMOVED lines=8> */
[----:B------:R0:W-:Y:S04]  /*4700*/  STL [R1+0x3c0], R220 ;  /* 0x0003c0dc01007387 */ /* 0x0001e80000100800 */
        /* <DEDUP_REMOVED lines=11> */
[----:B------:R-:W-:Y:S04]  /*47c0*/  STL [R1+0x2fc], R17 ;  /* 0x0002fc1101007387 */ /* 0x000fe80000100800 */
[----:B------:R-:W-:Y:S04]  /*47d0*/  STL [R1+0x2f8], R16 ;  /* 0x0002f81001007387 */ /* 0x000fe80000100800 */
[----:B------:R-:W-:Y:S04]  /*47e0*/  STL [R1+0x2f4], R5 ;  /* 0x0002f40501007387 */ /* 0x000fe80000100800 */
[----:B------:R-:W-:Y:S04]  /*47f0*/  STL [R1+0x2f0], R3 ;  /* 0x0002f00301007387 */ /* 0x000fe80000100800 */
[----:B------:R-:W-:Y:S04]  /*4800*/  STL [R1+0x2ec], R2 ;  /* 0x0002ec0201007387 */ /* 0x000fe80000100800 */
[----:B------:R-:W-:Y:S01]  /*4810*/  STL [R1+0x2e8], R0 ;  /* 0x0002e80001007387 */ /* 0x000fe20000100800 */
[----:B----4-:R-:W-:-:S06]  /*4820*/  WARPGROUP.ARRIVE ;  /* 0x00000000000079c5 */ /* 0x010fcc0000000000 */
[----:B------:R-:W-:Y:S03]  /*4830*/  HGMMA.64x32x16.F32 R152, gdesc[UR4], R152, gsb0 ;  /* 0x00600000049879f0 */ /* 0x000fe60008000898 */
[----:B------:R-:W-:Y:S02]  /*4840*/  WARPGROUP.DEPBAR.LE gsb0, 0x0 ;  /* 0x00008000000079c5 */ /* 0x000fe40000010000 */
[----:B---3--:R-:W-:Y:S01]  /*4850*/  WARPGROUP.ARRIVE ;  /* 0x00000000000079c5 */ /* 0x008fe20000000000 */
[----:B------:R-:W-:Y:S01]  /*4860*/  UIADD3 UR22, UR27, 0x200, URZ ;  /* 0x000002001b167890 */ /* 0x000fe2000fffe03f */
[----:B------:R-:W-:Y:S01]  /*4870*/  IMAD.MOV.U32 R22, RZ, RZ, R152 ;  /* 0x000000ffff167224 */ /* 0x000fe200078e0098 */
[----:B------:R-:W-:Y:S01]  /*4880*/  UMOV UR20, UR4 ;  /* 0x0000000400147c82 */ /* 0x000fe20008000000 */
[----:B------:R-:W-:Y:S01]  /*4890*/  UMOV UR21, UR5 ;  /* 0x0000000500157c82 */ /* 0x000fe20008000000 */
[----:B------:R-:W-:Y:S01]  /*48a0*/  UMOV UR23, 0x80000020 ;  /* 0x8000002000177882 */ /* 0x000fe20000000000 */
[----:B------:R-:W-:Y:S01]  /*48b0*/  HGMMA.64x32x16.F32 R88, gdesc[UR8], R88, gsb0 ;  /* 0x00600000085879f0 */ /* 0x000fe20008000858 */
        /* <DEDUP_REMOVED lines=13> */
[----:B--2---:R-:W-:Y:S02]  /*4990*/  IMAD.MOV.U32 R6, RZ, RZ, R166 ;  /* 0x000000ffff067224 */ /* 0x004fe400078e00a6 */
[----:B-1----:R-:W-:Y:S01]  /*49a0*/  IMAD.MOV.U32 R4, RZ, RZ, R167 ;  /* 0x000000ffff047224 */ /* 0x002fe200078e00a7 */
[----:B------:R-:W-:Y:S02]  /*49b0*/  WARPGROUP.DEPBAR.LE gsb0, 0x0 ;  /* 0x00008000000079c5 */ /* 0x000fe40000010000 */
[----:B------:R-:W-:Y:S01]  /*49c0*/  WARPGROUP.ARRIVE ;  /* 0x00000000000079c5 */ /* 0x000fe20000000000 */
[----:B0-----:R-:W-:Y:S02]  /*49d0*/  IMAD.MOV.U32 R216, RZ, RZ, R88 ;  /* 0x000000ffffd87224 */ /* 0x001fe400078e0058 */
[----:B------:R-:W-:Y:S02]  /*49e0*/  IMAD.MOV.U32 R217, RZ, RZ, R89 ;  /* 0x000000ffffd97224 */ /* 0x000fe400078e0059 */
[----:B------:R-:W-:Y:S01]  /*49f0*/  IMAD.MOV.U32 R218, RZ, RZ, R90 ;  /* 0x000000ffffda7224 */ /* 0x000fe200078e005a */
[----:B------:R-:W-:Y:S01]  /*4a00*/  HGMMA.64x32x16.F32 R200, gdesc[UR12], R200, gsb0 ;  /* 0x006000000cc879f0 */ /* 0x000fe200080008c8 */
[----:B------:R-:W-:Y:S01]  /*4a10*/  IMAD.MOV.U32 R219, RZ, RZ, R91 ;  /* 0x000000ffffdb7224 */ /* 0x000fe200078e005b */
[----:B------:R-:W2:Y:S01]  /*4a20*/  LDL.LU.64 R88, [R1+0x40] ;  /* 0x0000400001587983 */ /* 0x000ea20000300a00 */
[----:B------:R-:W-:-:S02]  /*4a30*/  IMAD.MOV.U32 R220, RZ, RZ, R92 ;  /* 0x000000ffffdc7224 */ /* 0x000fc400078e005c */
[----:B------:R-:W-:Y:S01]  /*4a40*/  IMAD.MOV.U32 R221, RZ, RZ, R93 ;  /* 0x000000ffffdd7224 */ /* 0x000fe200078e005d */
[----:B------:R-:W2:Y:S01]  /*4a50*/  LDL.LU.64 R90, [R1+0x48] ;  /* 0x00004800015a7983 */ /* 0x000ea20000300a00 */
[----:B------:R-:W-:Y:S02]  /*4a60*/  IMAD.MOV.U32 R222, RZ, RZ, R94 ;  /* 0x000000ffffde7224 */ /* 0x000fe400078e005e */
[----:B------:R-:W-:Y:S01]  /*4a70*/  IMAD.MOV.U32 R223, RZ, RZ, R95 ;  /* 0x000000ffffdf7224 */ /* 0x000fe200078e005f */
[----:B------:R-:W2:Y:S01]  /*4a80*/  LDL.LU.64 R92, [R1+0x50] ;  /* 0x00005000015c7983 */ /* 0x000ea20000300a00 */
[----:B------:R-:W-:Y:S02]  /*4a90*/  IMAD.MOV.U32 R224, RZ, RZ, R96 ;  /* 0x000000ffffe07224 */ /* 0x000fe400078e0060 */
        /* <DEDUP_REMOVED lines=10> */
[----:B------:R-:W2:Y:S04]  /*4b40*/  LDL.LU.64 R100, [R1+0x70] ;  /* 0x0000700001647983 */ /* 0x000ea80000300a00 */
[----:B------:R-:W2:Y:S04]  /*4b50*/  LDL.LU.64 R102, [R1+0x78] ;  /* 0x0000780001667983 */ /* 0x000ea80000300a00 */
[----:B------:R-:W3:Y:S04]  /*4b60*/  LDL.LU.64 R152, [R1+0x140] ;  /* 0x0001400001987983 */ /* 0x000ee80000300a00 */
[----:B------:R-:W3:Y:S04]  /*4b70*/  LDL.LU.64 R154, [R1+0x148] ;  /* 0x00014800019a7983 */ /* 0x000ee80000300a00 */
[----:B------:R-:W3:Y:S04]  /*4b80*/  LDL.LU.64 R156, [R1+0x150] ;  /* 0x00015000019c7983 */ /* 0x000ee80000300a00 */
[----:B------:R-:W3:Y:S04]  /*4b90*/  LDL.LU.64 R158, [R1+0x158] ;  /* 0x00015800019e7983 */ /* 0x000ee80000300a00 */
[----:B------:R-:W3:Y:S04]  /*4ba0*/  LDL.LU.64 R160, [R1+0x160] ;  /* 0x0001600001a07983 */ /* 0x000ee80000300a00 */
[----:B------:R-:W3:Y:S04]  /*4bb0*/  LDL.LU.64 R162, [R1+0x168] ;  /* 0x0001680001a27983 */ /* 0x000ee80000300a00 */
[----:B------:R-:W3:Y:S01]  /*4bc0*/  LDL.LU.64 R164, [R1+0x170] ;  /* 0x0001700001a47983 */ /* 0x000ee20000300a00 */
[----:B------:R-:W-:-:S02]  /*4bd0*/  WARPGROUP.DEPBAR.LE gsb0, 0x0 ;  /* 0x00008000000079c5 */ /* 0x000fc40000010000 */
[----:B------:R-:W-:Y:S01]  /*4be0*/  WARPGROUP.ARRIVE ;  /* 0x00000000000079c5 */ /* 0x000fe20000000000 */
[----:B------:R-:W3:Y:S05]  /*4bf0*/  LDL.LU.64 R166, [R1+0x178] ;  /* 0x0001780001a67983 */ /* 0x000eea0000300a00 */
[----:B------:R-:W-:Y:S03]  /*4c00*/  HGMMA.64x32x16.F32 R136, gdesc[UR16], R136, gsb0 ;  /* 0x00600000108879f0 */ /* 0x000fe60008000888 */
[----:B------:R-:W-:Y:S02]  /*4c10*/  WARPGROUP.DEPBAR.LE gsb0, 0x0 ;  /* 0x00008000000079c5 */ /* 0x000fe40000010000 */
[----:B------:R-:W-:-:S06]  /*4c20*/  WARPGROUP.ARRIVE ;  /* 0x00000000000079c5 */ /* 0x000fcc0000000000 */
[----:B------:R-:W-:Y:S01]  /*4c30*/  HGMMA.64x32x16.F32 R72, gdesc[UR20], R72, gsb0 ;  /* 0x00600000144879f0 */ /* 0x000fe20008000848 */
[----:B------:R-:W-:Y:S01]  /*4c40*/  UIADD3 UR8, UR26, 0x200, URZ ;  /* 0x000002001a087890 */ /* 0x000fe2000fffe03f */
[----:B------:R-:W-:-:S06]  /*4c50*/  UMOV UR21, 0x80000020 ;  /* 0x8000002000157882 */ /* 0x000fcc0000000000 */
        /* <DEDUP_REMOVED lines=16> */
[----:B------:R-:W-:Y:S04]  /*4d60*/  STL [R1+0x350], R200 ;  /* 0x000350c801007387 */ /* 0x000fe80000100800 */
[----:B------:R-:W-:Y:S04]  /*4d70*/  STL [R1+0x34c], R201 ;  /* 0x00034cc901007387 */ /* 0x000fe80000100800 */
[----:B------:R-:W-:Y:S04]  /*4d80*/  STL [R1+0x348], R202 ;  /* 0x000348ca01007387 */ /* 0x000fe80000100800 */
[----:B------:R-:W-:Y:S04]  /*4d90*/  STL [R1+0x344], R203 ;  /* 0x000344cb01007387 */ /* 0x000fe80000100800 */
[----:B------:R-:W-:Y:S04]  /*4da0*/  STL [R1+0x340], R204 ;  /* 0x000340cc01007387 */ /* 0x000fe80000100800 */
[----:B------:R-:W-:Y:S01]  /*4db0*/  STL [R1+0x33c], R205 ;  /* 0x00033ccd01007387 */ /* 0x000fe20000100800 */
[----:B------:R-:W-:-:S02]  /*4dc0*/  WARPGROUP.DEPBAR.LE gsb0, 0x0 ;  /* 0x00008000000079c5 */ /* 0x000fc40000010000 */
[----:B--2---:R-:W-:-:S06]  /*4dd0*/  WARPGROUP.ARRIVE ;  /* 0x00000000000079c5 */ /* 0x004fcc0000000000 */
[----:B------:R-:W-:Y:S01]  /*4de0*/  HGMMA.64x32x16.F32 R88, gdesc[UR8], R88, gsb0 ;  /* 0x00600000085879f0 */ /* 0x000fe20008000858 */
        /* <DEDUP_REMOVED lines=28> */
[----:B------:R0:W-:Y:S04]  /*4fb0*/  STL [R1+0x388], R85 ;  /* 0x0003885501007387 */ /* 0x0001e80000100800 */
[----:B------:R-:W-:Y:S01]  /*4fc0*/  STL [R1+0x384], R86 ;  /* 0x0003845601007387 */ /* 0x000fe20000100800 */
[----:B------:R-:W-:-:S03]  /*4fd0*/  WARPGROUP.DEPBAR.LE gsb0, 0x0 ;  /* 0x00008000000079c5 */ /* 0x000fc60000010000 */
[----:B------:R1:W-:Y:S04]  /*4fe0*/  STL [R1+0x380], R87 ;  /* 0x0003805701007387 */ /* 0x0003e80000100800 */
[----:B0-----:R-:W2:Y:S04]  /*4ff0*/  LDL.LU.64 R84, [R1+0x100] ;  /* 0x0001000001547983 */ /* 0x001ea80000300a00 */
[----:B-1----:R-:W2:Y:S04]  /*5000*/  LDL.LU.64 R86, [R1+0x108] ;  /* 0x0001080001567983 */ /* 0x002ea80000300a00 */
[----:B------:R0:W-:Y:S04]  /*5010*/  STL.64 [R1+0x40], R88 ;  /* 0x0000405801007387 */ /* 0x0001e80000100a00 */
[----:B------:R1:W-:Y:S04]  /*5020*/  STL.64 [R1+0x48], R90 ;  /* 0x0000485a01007387 */ /* 0x0003e80000100a00 */
[----:B------:R4:W-:Y:S01]  /*5030*/  STL.64 [R1+0x50], R92 ;  /* 0x0000505c01007387 */ /* 0x0009e20000100a00 */
[----:B---3--:R-:W-:-:S03]  /*5040*/  WARPGROUP.ARRIVE ;  /* 0x00000000000079c5 */ /* 0x008fc60000000000 */
[----:B------:R3:W-:Y:S04]  /*5050*/  STL.64 [R1+0x58], R94 ;  /* 0x0000585e01007387 */ /* 0x0007e80000100a00 */
[----:B------:R3:W-:Y:S04]  /*5060*/  STL.64 [R1+0x60], R96 ;  /* 0x0000606001007387 */ /* 0x0007e80000100a00 */
[----:B------:R3:W-:Y:S04]  /*5070*/  STL.64 [R1+0x68], R98 ;  /* 0x0000686201007387 */ /* 0x0007e80000100a00 */
[----:B------:R-:W-:Y:S01]  /*5080*/  STL.64 [R1+0x70], R100 ;  /* 0x0000706401007387 */ /* 0x000fe20000100a00 */
[----:B------:R-:W-:-:S03]  /*5090*/  UMOV UR4, UR20 ;  /* 0x0000001400047c82 */ /* 0x000fc60008000000 */
[----:B------:R3:W-:Y:S01]  /*50a0*/  STL.64 [R1+0x78], R102 ;  /* 0x0000786601007387 */ /* 0x0007e20000100a00 */
[----:B------:R-:W-:Y:S02]  /*50b0*/  UMOV UR5, UR21 ;  /* 0x0000001500057c82 */ /* 0x000fe40008000000 */
[----:B------:R-:W-:Y:S01]  /*50c0*/  HGMMA.64x32x16.F32 R152, gdesc[UR4], R152, gsb0 ;  /* 0x00600000049879f0 */ /* 0x000fe20008000898 */
[----:B0-----:R-:W2:Y:S04]  /*50d0*/  LDL.LU.64 R88, [R1+0x110] ;  /* 0x0001100001587983 */ /* 0x001ea80000300a00 */
[----:B-1----:R-:W2:Y:S04]  /*50e0*/  LDL.LU.64 R90, [R1+0x118] ;  /* 0x00011800015a7983 */ /* 0x002ea80000300a00 */
[----:B----4-:R-:W2:Y:S04]  /*50f0*/  LDL.LU.64 R92, [R1+0x120] ;  /* 0x00012000015c7983 */ /* 0x010ea80000300a00 */
[----:B---3--:R-:W2:Y:S04]  /*5100*/  LDL.LU.64 R94, [R1+0x128] ;  /* 0x00012800015e7983 */ /* 0x008ea80000300a00 */
[----:B------:R-:W2:Y:S04]  /*5110*/  LDL.LU.64 R96, [R1+0x130] ;  /* 0x0001300001607983 */ /* 0x000ea80000300a00 */
[----:B------:R-:W2:Y:S01]  /*5120*/  LDL.LU.64 R98, [R1+0x138] ;  /* 0x0001380001627983 */ /* 0x000ea20000300a00 */
[----:B------:R-:W-:-:S02]  /*5130*/  WARPGROUP.DEPBAR.LE gsb0, 0x0 ;  /* 0x00008000000079c5 */ /* 0x000fc40000010000 */
[----:B------:R-:W-:Y:S02]  /*5140*/  IMAD.MOV.U32 R147, RZ, RZ, R152 ;  /* 0x000000ffff937224 */ /* 0x000fe400078e0098 */
[----:B------:R-:W-:Y:S02]  /*5150*/  IMAD.MOV.U32 R148, RZ, RZ, R153 ;  /* 0x000000ffff947224 */ /* 0x000fe400078e0099 */
[----:B------:R-:W-:Y:S01]  /*5160*/  IMAD.MOV.U32 R149, RZ, RZ, R154 ;  /* 0x000000ffff957224 */ /* 0x000fe200078e009a */
[----:B------:R-:W3:Y:S01]  /*5170*/  LDL.LU.64 R152, [R1] ;  /* 0x0000000001987983 */ /* 0x000ee20000300a00 */
[----:B------:R-:W-:Y:S02]  /*5180*/  IMAD.MOV.U32 R150, RZ, RZ, R155 ;  /* 0x000000ffff967224 */ /* 0x000fe400078e009b */
[----:B------:R-:W-:Y:S01]  /*5190*/  IMAD.MOV.U32 R151, RZ, RZ, R156 ;  /* 0x000000ffff977224 */ /* 0x000fe200078e009c */
[----:B------:R-:W3:Y:S01]  /*51a0*/  LDL.LU.64 R154, [R1+0x8] ;  /* 0x00000800019a7983 */ /* 0x000ee20000300a00 */
[----:B------:R-:W-:-:S02]  /*51b0*/  IMAD.MOV.U32 R17, RZ, RZ, R157 ;  /* 0x000000ffff117224 */ /* 0x000fc400078e009d */
[----:B------:R-:W-:Y:S01]  /*51c0*/  IMAD.MOV.U32 R16, RZ, RZ, R158 ;  /* 0x000000ffff107224 */ /* 0x000fe200078e009e */
[----:B------:R-:W3:Y:S01]  /*51d0*/  LDL.LU.64 R156, [R1+0x10] ;  /* 0x00001000019c7983 */ /* 0x000ee20000300a00 */
[----:B------:R-:W-:Y:S02]  /*51e0*/  IMAD.MOV.U32 R5, RZ, RZ, R159 ;  /* 0x000000ffff057224 */ /* 0x000fe400078e009f */
[----:B------:R-:W-:Y:S01]  /*51f0*/  IMAD.MOV.U32 R3, RZ, RZ, R160 ;  /* 0x000000ffff037224 */ /* 0x000fe200078e00a0 */
[----:B------:R-:W3:Y:S01]  /*5200*/  LDL.LU.64 R158, [R1+0x18] ;  /* 0x00001800019e7983 */ /* 0x000ee20000300a00 */
        /* <DEDUP_REMOVED lines=9> */
[----:B------:R-:W-:-:S03]  /*52a0*/  IMAD.MOV.U32 R23, RZ, RZ, R167 ;  /* 0x000000ffff177224 */ /* 0x000fc600078e00a7 */
[----:B------:R-:W3:Y:S01]  /*52b0*/  LDL.LU.64 R166, [R1+0x38] ;  /* 0x0000380001a67983 */ /* 0x000ee20000300a00 */
[----:B------:R-:W-:Y:S01]  /*52c0*/  UIADD3 UR12, UR26, 0x400, URZ ;  /* 0x000004001a0c7890 */ /* 0x000fe2000fffe03f */
[----:B------:R-:W-:Y:S02]  /*52d0*/  UMOV UR5, 0x80000020 ;  /* 0x8000002000057882 */ /* 0x000fe40000000000 */
[----:B------:R-:W4:Y:S04]  /*52e0*/  LDL.LU.64 R102, [R1+0x450] ;  /* 0x0004500001667983 */ /* 0x000f280000300a00 */
[----:B------:R-:W-:Y:S01]  /*52f0*/  UMOV UR4, UR12 ;  /* 0x0000000c00047c82 */ /* 0x000fe20008000000 */
[----:B------:R-:W-:Y:S01]  /*5300*/  UMOV UR9, UR5 ;  /* 0x0000000500097c82 */ /* 0x000fe20008000000 */
[----:B------:R-:W-:Y:S01]  /*5310*/  UMOV UR8, UR4 ;  /* 0x0000000400087c82 */ /* 0x000fe20008000000 */
[----:B------:R-:W-:Y:S01]  /*5320*/  UMOV UR12, UR4 ;  /* 0x00000004000c7c82 */ /* 0x000fe20008000000 */
[----:B------:R-:W-:Y:S01]  /*5330*/  UMOV UR13, UR5 ;  /* 0x00000005000d7c82 */ /* 0x000fe20008000000 */
[----:B------:R-:W4:Y:S01]  /*5340*/  LDL.LU.64 R100, [R1+0x448] ;  /* 0x0004480001647983 */ /* 0x000f220000300a00 */
[----:B------:R-:W-:Y:S01]  /*5350*/  UMOV UR16, UR4 ;  /* 0x0000000400107c82 */ /* 0x000fe20008000000 */
[----:B------:R-:W-:Y:S01]  /*5360*/  UMOV UR17, UR5 ;  /* 0x0000000500117c82 */ /* 0x000fe20008000000 */
[----:B--2---:R-:W-:-:S06]  /*5370*/  WARPGROUP.ARRIVE ;  /* 0x00000000000079c5 */ /* 0x004fcc0000000000 */
[----:B------:R-:W-:Y:S03]  /*5380*/  HGMMA.64x32x16.F32 R84, gdesc[UR4], R84, gsb0 ;  /* 0x00600000045479f0 */ /* 0x000fe60008000854 */
[----:B------:R-:W-:Y:S02]  /*5390*/  WARPGROUP.DEPBAR.LE gsb0, 0x0 ;  /* 0x00008000000079c5 */ /* 0x000fe40000010000 */
[----:B---3--:R-:W-:-:S06]  /*53a0*/  WARPGROUP.ARRIVE ;  /* 0x00000000000079c5 */ /* 0x008fcc0000000000 */
[----:B------:R-:W-:Y:S01]  /*53b0*/  HGMMA.64x32x16.F32 R152, gdesc[UR8], R152, gsb0 ;  /* 0x00600000089879f0 */ /* 0x000fe20008000898 */
[----:B------:R-:W-:Y:S02]  /*53c0*/  IMAD.MOV.U32 R214, RZ, RZ, R98 ;  /* 0x000000ffffd67224 */ /* 0x000fe400078e0062 */
[----:B------:R-:W-:Y:S02]  /*53d0*/  IMAD.MOV.U32 R215, RZ, RZ, R99 ;  /* 0x000000ffffd77224 */ /* 0x000fe400078e0063 */
[----:B------:R-:W-:Y:S01]  /*53e0*/  IMAD.MOV.U32 R212, RZ, RZ, R96 ;  /* 0x000000ffffd47224 */ /* 0x000fe200078e0060 */
[----:B------:R-:W4:Y:S01]  /*53f0*/  LDL.LU.64 R98, [R1+0x440] ;  /* 0x0004400001627983 */ /* 0x000f220000300a00 */
[----:B------:R-:W-:Y:S02]  /*5400*/  IMAD.MOV.U32 R213, RZ, RZ, R97 ;  /* 0x000000ffffd57224 */ /* 0x000fe400078e0061 */
[----:B------:R-:W-:Y:S01]  /*5410*/  IMAD.MOV.U32 R210, RZ, RZ, R94 ;  /* 0x000000ffffd27224 */ /* 0x000fe200078e005e */
[----:B------:R-:W4:Y:S01]  /*5420*/  LDL.LU.64 R96, [R1+0x438] ;  /* 0x0004380001607983 */ /* 0x000f220000300a00 */
[----:B------:R-:W-:-:S02]  /*5430*/  IMAD.MOV.U32 R211, RZ, RZ, R95 ;  /* 0x000000ffffd37224 */ /* 0x000fc400078e005f */
[----:B------:R-:W-:Y:S01]  /*5440*/  IMAD.MOV.U32 R208, RZ, RZ, R92 ;  /* 0x000000ffffd07224 */ /* 0x000fe200078e005c */
[----:B------:R-:W4:Y:S01]  /*5450*/  LDL.LU.64 R94, [R1+0x430] ;  /* 0x00043000015e7983 */ /* 0x000f220000300a00 */
[----:B------:R-:W-:Y:S02]  /*5460*/  IMAD.MOV.U32 R209, RZ, RZ, R93 ;  /* 0x000000ffffd17224 */ /* 0x000fe400078e005d */
[----:B------:R-:W-:Y:S01]  /*5470*/  IMAD.MOV.U32 R206, RZ, RZ, R90 ;  /* 0x000000ffffce7224 */ /* 0x000fe200078e005a */
[----:B------:R-:W4:Y:S01]  /*5480*/  LDL.LU.64 R92, [R1+0x428] ;  /* 0x00042800015c7983 */ /* 0x000f220000300a00 */
[----:B------:R-:W-:Y:S02]  /*5490*/  IMAD.MOV.U32 R207, RZ, RZ, R91 ;  /* 0x000000ffffcf7224 */ /* 0x000fe400078e005b */
[----:B------:R-:W-:Y:S01]  /*54a0*/  IMAD.MOV.U32 R204, RZ, RZ, R88 ;  /* 0x000000ffffcc7224 */ /* 0x000fe200078e0058 */
[----:B------:R-:W4:Y:S01]  /*54b0*/  LDL.LU.64 R90, [R1+0x420] ;  /* 0x00042000015a7983 */ /* 0x000f220000300a00 */
[----:B------:R-:W-:-:S03]  /*54c0*/  IMAD.MOV.U32 R205, RZ, RZ, R89 ;  /* 0x000000ffffcd7224 */ /* 0x000fc600078e0059 */
[----:B------:R-:W4:Y:S01]  /*54d0*/  LDL.LU.64 R88, [R1+0x418] ;  /* 0x0004180001587983 */ /* 0x000f220000300a00 */
[----:B------:R-:W-:Y:S02]  /*54e0*/  WARPGROUP.DEPBAR.LE gsb0, 0x0 ;  /* 0x00008000000079c5 */ /* 0x000fe40000010000 */
[----:B------:R-:W-:-:S06]  /*54f0*/  WARPGROUP.ARRIVE ;  /* 0x00000000000079c5 */ /* 0x000fcc0000000000 */
[----:B------:R-:W-:Y:S01]  /*5500*/  HGMMA.64x32x16.F32 R168, gdesc[UR12], R168, gsb0 ;  /* 0x006000000ca879f0 */ /* 0x000fe200080008a8 */
[----:B------:R-:W-:Y:S02]  /*5510*/  IMAD.MOV.U32 R145, RZ, RZ, R166 ;  /* 0x000000ffff917224 */ /* 0x000fe400078e00a6 */
        /* <DEDUP_REMOVED lines=13> */
[----:B------:R-:W-:Y:S02]  /*55f0*/  IMAD.MOV.U32 R138, RZ, RZ, R159 ;  /* 0x000000ffff8a7224 */ /* 0x000fe400078e009f */
[----:B------:R-:W-:Y:S01]  /*5600*/  IMAD.MOV.U32 R201, RZ, RZ, R85 ;  /* 0x000000ffffc97224 */ /* 0x000fe200078e0055 */
[----:B------:R-:W2:Y:S01]  /*5610*/  LDL.LU.64 R158, [R1+0x3f0] ;  /* 0x0003f000019e7983 */ /* 0x000ea20000300a00 */
[----:B------:R-:W-:-:S02]  /*5620*/  IMAD.MOV.U32 R202, RZ, RZ, R86 ;  /* 0x000000ffffca7224 */ /* 0x000fc400078e0056 */
[----:B------:R-:W-:Y:S02]  /*5630*/  IMAD.MOV.U32 R87, RZ, RZ, R156 ;  /* 0x000000ffff577224 */ /* 0x000fe400078e009c */
[----:B------:R-:W-:Y:S02]  /*5640*/  IMAD.MOV.U32 R136, RZ, RZ, R157 ;  /* 0x000000ffff887224 */ /* 0x000fe400078e009d */
[----:B------:R-:W-:Y:S01]  /*5650*/  IMAD.MOV.U32 R200, RZ, RZ, R84 ;  /* 0x000000ffffc87224 */ /* 0x000fe200078e0054 */
[----:B------:R-:W2:Y:S01]  /*5660*/  LDL.LU.64 R156, [R1+0x3e8] ;  /* 0x0003e800019c7983 */ /* 0x000ea20000300a00 */
[----:B------:R-:W-:Y:S02]  /*5670*/  IMAD.MOV.U32 R85, RZ, RZ, R154 ;  /* 0x000000ffff557224 */ /* 0x000fe400078e009a */
[----:B------:R-:W-:Y:S02]  /*5680*/  IMAD.MOV.U32 R86, RZ, RZ, R155 ;  /* 0x000000ffff567224 */ /* 0x000fe400078e009b */
[----:B------:R-:W-:Y:S01]  /*5690*/  IMAD.MOV.U32 R83, RZ, RZ, R152 ;  /* 0x000000ffff537224 */ /* 0x000fe200078e0098 */
[----:B------:R-:W2:Y:S01]  /*56a0*/  LDL.LU.64 R154, [R1+0x3e0] ;  /* 0x0003e000019a7983 */ /* 0x000ea20000300a00 */
[----:B------:R-:W-:-:S03]  /*56b0*/  IMAD.MOV.U32 R84, RZ, RZ, R153 ;  /* 0x000000ffff547224 */ /* 0x000fc600078e0099 */
[----:B------:R-:W2:Y:S01]  /*56c0*/  LDL.LU.64 R152, [R1+0x3d8] ;  /* 0x0003d80001987983 */ /* 0x000ea20000300a00 */
[----:B------:R-:W-:Y:S02]  /*56d0*/  WARPGROUP.DEPBAR.LE gsb0, 0x0 ;  /* 0x00008000000079c5 */ /* 0x000fe40000010000 */
[----:B------:R-:W-:-:S06]  /*56e0*/  WARPGROUP.ARRIVE ;  /* 0x00000000000079c5 */ /* 0x000fcc0000000000 */
[----:B------:R-:W-:Y:S01]  /*56f0*/  HGMMA.64x32x16.F32 R104, gdesc[UR16], R104, gsb0 ;  /* 0x00600000106879f0 */ /* 0x000fe20008000868 */
[----:B------:R-:W-:Y:S04]  /*5700*/  STL.64 [R1+0x260], R182 ;  /* 0x000260b601007387 */ /* 0x000fe80000100a00 */
[----:B------:R-:W-:Y:S04]  /*5710*/  STL.64 [R1+0x258], R180 ;  /* 0x000258b401007387 */ /* 0x000fe80000100a00 */
[----:B------:R-:W-:Y:S04]  /*5720*/  STL.64 [R1+0x250], R178 ;  /* 0x000250b201007387 */ /* 0x000fe80000100a00 */
[----:B------:R-:W-:Y:S04]  /*5730*/  STL.64 [R1+0x248], R176 ;  /* 0x000248b001007387 */ /* 0x000fe80000100a00 */
[----:B------:R0:W-:Y:S04]  /*5740*/  STL.64 [R1+0x240], R174 ;  /* 0x000240ae01007387 */ /* 0x0001e80000100a00 */
[----:B------:R1:W-:Y:S04]  /*5750*/  STL.64 [R1+0x238], R172 ;  /* 0x000238ac01007387 */ /* 0x0003e80000100a00 */
[----:B------:R3:W-:Y:S04]  /*5760*/  STL.64 [R1+0x230], R170 ;  /* 0x000230aa01007387 */ /* 0x0007e80000100a00 */
[----:B------:R3:W-:Y:S01]  /*5770*/  STL.64 [R1+0x228], R168 ;  /* 0x000228a801007387 */ /* 0x0007e20000100a00 */
[----:B0-----:R-:W-:Y:S01]  /*5780*/  IMAD.MOV.U32 R174, RZ, RZ, R222 ;  /* 0x000000ffffae7224 */ /* 0x001fe200078e00de */
[----:B------:R-:W-:Y:S01]  /*5790*/  UMOV UR20, UR4 ;  /* 0x0000000400147c82 */ /* 0x000fe20008000000 */
[----:B-1----:R-:W-:-:S02]  /*57a0*/  IMAD.MOV.U32 R172, RZ, RZ, R220 ;  /* 0x000000ffffac7224 */ /* 0x002fc400078e00dc */
[----:B---3--:R-:W-:Y:S02]  /*57b0*/  IMAD.MOV.U32 R170, RZ, RZ, R218 ;  /* 0x000000ffffaa7224 */ /* 0x008fe400078e00da */
[----:B------:R-:W-:Y:S02]  /*57c0*/  IMAD.MOV.U32 R168, RZ, RZ, R216 ;  /* 0x000000ffffa87224 */ /* 0x000fe400078e00d8 */
[----:B------:R-:W3:Y:S01]  /*57d0*/  LDL.LU R216, [R1+0x3d0] ;  /* 0x0003d00001d87983 */ /* 0x000ee20000300800 */
[----:B------:R-:W-:Y:S02]  /*57e0*/  IMAD.MOV.U32 R169, RZ, RZ, R217 ;  /* 0x000000ffffa97224 */ /* 0x000fe400078e00d9 */
[----:B------:R-:W-:Y:S01]  /*57f0*/  IMAD.MOV.U32 R171, RZ, RZ, R219 ;  /* 0x000000ffffab7224 */ /* 0x000fe200078e00db */
[----:B------:R-:W3:Y:S01]  /*5800*/  LDL.LU R217, [R1+0x3cc] ;  /* 0x0003cc0001d97983 */ /* 0x000ee20000300800 */
[----:B------:R-:W-:-:S03]  /*5810*/  IMAD.MOV.U32 R173, RZ, RZ, R221 ;  /* 0x000000ffffad7224 */ /* 0x000fc600078e00dd */
[----:B------:R-:W3:Y:S01]  /*5820*/  LDL.LU R218, [R1+0x3c8] ;  /* 0x0003c80001da7983 */ /* 0x000ee20000300800 */
[----:B------:R-:W-:-:S03]  /*5830*/  UMOV UR21, UR5 ;  /* 0x0000000500157c82 */ /* 0x000fc60008000000 */
[----:B------:R-:W3:Y:S01]  /*5840*/  LDL.LU R219, [R1+0x3c4] ;  /* 0x0003c40001db7983 */ /* 0x000ee20000300800 */
[----:B------:R-:W-:Y:S02]  /*5850*/  WARPGROUP.DEPBAR.LE gsb0, 0x0 ;  /* 0x00008000000079c5 */ /* 0x000fe40000010000 */
[----:B------:R-:W-:Y:S01]  /*5860*/  WARPGROUP.ARRIVE ;  /* 0x00000000000079c5 */ /* 0x000fe20000000000 */
[----:B------:R-:W3:Y:S01]  /*5870*/  LDL.LU R220, [R1+0x3c0] ;  /* 0x0003c00001dc7983 */ /* 0x000ee20000300800 */
[----:B------:R-:W-:-:S03]  /*5880*/  IMAD.MOV.U32 R175, RZ, RZ, R223 ;  /* 0x000000ffffaf7224 */ /* 0x000fc600078e00df */
[----:B------:R-:W3:Y:S01]  /*5890*/  LDL.LU R221, [R1+0x3bc] ;  /* 0x0003bc0001dd7983 */ /* 0x000ee20000300800 */
[----:B------:R-:W-:Y:S01]  /*58a0*/  IMAD.MOV.U32 R176, RZ, RZ, R224 ;  /* 0x000000ffffb07224 */ /* 0x000fe200078e00e0 */
[----:B------:R-:W-:Y:S02]  /*58b0*/  HGMMA.64x32x16.F32 R40, gdesc[UR20], R40, gsb0 ;  /* 0x00600000142879f0 */ /* 0x000fe40008000828 */
[----:B------:R-:W3:Y:S01]  /*58c0*/  LDL.LU R222, [R1+0x3b8] ;  /* 0x0003b80001de7983 */ /* 0x000ee20000300800 */
[----:B------:R-:W-:-:S03]  /*58d0*/  IMAD.MOV.U32 R177, RZ, RZ, R225 ;  /* 0x000000ffffb17224 */ /* 0x000fc600078e00e1 */
        /* <DEDUP_REMOVED lines=12> */
[----:B------:R-:W3:Y:S04]  /*59a0*/  LDL.LU R229, [R1+0x39c] ;  /* 0x00039c0001e57983 */ /* 0x000ee80000300800 */
[----:B------:R-:W3:Y:S04]  /*59b0*/  LDL.LU R230, [R1+0x398] ;  /* 0x0003980001e67983 */ /* 0x000ee80000300800 */
[----:B------:R-:W3:Y:S04]  /*59c0*/  LDL.LU R231, [R1+0x394] ;  /* 0x0003940001e77983 */ /* 0x000ee80000300800 */
[----:B------:R-:W-:Y:S04]  /*59d0*/  STL.64 [R1+0x2a0], R118 ;  /* 0x0002a07601007387 */ /* 0x000fe80000100a00 */
[----:B------:R-:W-:Y:S04]  /*59e0*/  STL.64 [R1+0x298], R116 ;  /* 0x0002987401007387 */ /* 0x000fe80000100a00 */
[----:B------:R-:W-:Y:S04]  /*59f0*/  STL.64 [R1+0x290], R114 ;  /* 0x0002907201007387 */ /* 0x000fe80000100a00 */
[----:B------:R-:W-:Y:S04]  /*5a00*/  STL.64 [R1+0x288], R112 ;  /* 0x0002887001007387 */ /* 0x000fe80000100a00 */
[----:B------:R-:W-:Y:S04]  /*5a10*/  STL.64 [R1+0x280], R110 ;  /* 0x0002806e01007387 */ /* 0x000fe80000100a00 */
[----:B------:R-:W-:Y:S01]  /*5a20*/  STL.64 [R1+0x278], R108 ;  /* 0x0002786c01007387 */ /* 0x000fe20000100a00 */
[----:B------:R-:W-:-:S03]  /*5a30*/  WARPGROUP.DEPBAR.LE gsb0, 0x0 ;  /* 0x00008000000079c5 */ /* 0x000fc60000010000 */
        /* <DEDUP_REMOVED lines=10> */
[----:B0-----:R-:W3:Y:S04]  /*5ae0*/  LDL.LU.64 R40, [R1+0xc0] ;  /* 0x0000c00001287983 */ /* 0x001ee80000300a00 */
[----:B------:R-:W3:Y:S04]  /*5af0*/  LDL.LU.64 R42, [R1+0xc8] ;  /* 0x0000c800012a7983 */ /* 0x000ee80000300a00 */
[----:B------:R-:W3:Y:S04]  /*5b00*/  LDL.LU.64 R44, [R1+0xd0] ;  /* 0x0000d000012c7983 */ /* 0x000ee80000300a00 */
[----:B------:R-:W3:Y:S04]  /*5b10*/  LDL.LU.64 R46, [R1+0xd8] ;  /* 0x0000d800012e7983 */ /* 0x000ee80000300a00 */
[----:B------:R-:W3:Y:S04]  /*5b20*/  LDL.LU.64 R48, [R1+0xe0] ;  /* 0x0000e00001307983 */ /* 0x000ee80000300a00 */
[----:B------:R-:W3:Y:S04]  /*5b30*/  LDL.LU.64 R50, [R1+0xe8] ;  /* 0x0000e80001327983 */ /* 0x000ee80000300a00 */
[----:B------:R-:W3:Y:S04]  /*5b40*/  LDL.LU.64 R52, [R1+0xf0] ;  /* 0x0000f00001347983 */ /* 0x000ee80000300a00 */
[----:B------:R-:W3:Y:S01]  /*5b50*/  LDL.LU.64 R54, [R1+0xf8] ;  /* 0x0000f80001367983 */ /* 0x000ee20000300a00 */
[----:B------:R-:W-:Y:S01]  /*5b60*/  UIADD3 UR8, UR26, 0x600, URZ ;  /* 0x000006001a087890 */ /* 0x000fe2000fffe03f */
[----:B------:R-:W-:Y:S01]  /*5b70*/  WARPGROUP.ARRIVE ;  /* 0x00000000000079c5 */ /* 0x000fe20000000000 */
[----:B------:R-:W-:-:S05]  /*5b80*/  UMOV UR21, 0x80000020 ;  /* 0x8000002000157882 */ /* 0x000fca0000000000 */
[----:B------:R-:W-:Y:S02]  /*5b90*/  UMOV UR20, UR8 ;  /* 0x0000000800147c82 */ /* 0x000fe40008000000 */
[----:B------:R-:W-:Y:S01]  /*5ba0*/  HGMMA.64x32x16.F32 R24, gdesc[UR20], R24, gsb0 ;  /* 0x00600000141879f0 */ /* 0x000fe20008000818 */
[----:B------:R-:W-:Y:S01]  /*5bb0*/  UMOV UR16, UR20 ;  /* 0x0000001400107c82 */ /* 0x000fe20008000000 */
[----:B------:R-:W-:Y:S01]  /*5bc0*/  UMOV UR17, UR21 ;  /* 0x0000001500117c82 */ /* 0x000fe20008000000 */
[----:B------:R-:W-:Y:S02]  /*5bd0*/  WARPGROUP.DEPBAR.LE gsb0, 0x0 ;  /* 0x00008000000079c5 */ /* 0x000fe40000010000 */
[----:B----4-:R-:W-:-:S06]  /*5be0*/  WARPGROUP.ARRIVE ;  /* 0x00000000000079c5 */ /* 0x010fcc0000000000 */
[----:B------:R-:W-:Y:S01]  /*5bf0*/  HGMMA.64x32x16.F32 R88, gdesc[UR16], R88, gsb0 ;  /* 0x00600000105879f0 */ /* 0x000fe20008000858 */
[----:B------:R-:W-:Y:S01]  /*5c00*/  UMOV UR12, UR20 ;  /* 0x00000014000c7c82 */ /* 0x000fe20008000000 */
[----:B------:R-:W-:Y:S01]  /*5c10*/  UMOV UR13, UR21 ;  /* 0x00000015000d7c82 */ /* 0x000fe20008000000 */
[----:B------:R-:W-:Y:S02]  /*5c20*/  WARPGROUP.DEPBAR.LE gsb0, 0x0 ;  /* 0x00008000000079c5 */ /* 0x000fe40000010000 */
[----:B--2---:R-:W-:-:S06]  /*5c30*/  WARPGROUP.ARRIVE ;  /* 0x00000000000079c5 */ /* 0x004fcc0000000000 */
[----:B------:R-:W-:Y:S01]  /*5c40*/  HGMMA.64x32x16.F32 R152, gdesc[UR12], R152, gsb0 ;  /* 0x006000000c9879f0 */ /* 0x000fe20008000898 */
[----:B------:R-:W-:Y:S01]  /*5c50*/  UMOV UR8, UR20 ;  /* 0x0000001400087c82 */ /* 0x000fe20008000000 */
[----:B------:R-:W-:Y:S01]  /*5c60*/  UMOV UR9, UR21 ;  /* 0x0000001500097c82 */ /* 0x000fe20008000000 */
[----:B------:R-:W-:Y:S02]  /*5c70*/  WARPGROUP.DEPBAR.LE gsb0, 0x0 ;  /* 0x00008000000079c5 */ /* 0x000fe40000010000 */
[----:B---3--:R-:W-:-:S06]  /*5c80*/  WARPGROUP.ARRIVE ;  /* 0x00000000000079c5 */ /* 0x008fcc0000000000 */
        /* <DEDUP_REMOVED lines=22> */
[----:B------:R-:W-:Y:S02]  /*5df0*/  UIADD3 UR4, UR26, 0x2, URZ ;  /* 0x000000021a047890 */ /* 0x000fe4000fffe03f */
[----:B------:R-:W-:Y:S01]  /*5e00*/  UIADD3 UR12, UR27, 0x2, URZ ;  /* 0x000000021b0c7890 */ /* 0x000fe2000fffe03f */
[----:B------:R-:W-:Y:S01]  /*5e10*/  UMOV UR5, 0x80000020 ;  /* 0x8000002000057882 */ /* 0x000fe20000000000 */
[----:B------:R-:W-:-:S05]  /*5e20*/  UMOV UR7, 0x80000020 ;  /* 0x8000002000077882 */ /* 0x000fca0000000000 */
[----:B------:R-:W-:Y:S01]  /*5e30*/  UMOV UR6, UR12 ;  /* 0x0000000c00067c82 */ /* 0x000fe20008000000 */
[----:B------:R-:W-:Y:S02]  /*5e40*/  WARPGROUP.DEPBAR.LE gsb0, 0x0 ;  /* 0x00008000000079c5 */ /* 0x000fe40000010000 */
[----:B------:R-:W-:-:S06]  /*5e50*/  WARPGROUP.ARRIVE ;  /* 0x00000000000079c5 */ /* 0x000fcc0000000000 */
[----:B------:R-:W-:Y:S01]  /*5e60*/  HGMMA.64x32x16.F32 R104, gdesc[UR4], R104, gsb0 ;  /* 0x00600000046879f0 */ /* 0x000fe20008000868 */
[----:B------:R-:W-:Y:S01]  /*5e70*/  UIADD3 UR10, UR27, 0x82, URZ ;  /* 0x000000821b0a7890 */ /* 0x000fe2000fffe03f */
[----:B------:R-:W-:Y:S01]  /*5e80*/  UMOV UR8, UR4 ;  /* 0x0000000400087c82 */ /* 0x000fe20008000000 */
[----:B------:R-:W-:Y:S01]  /*5e90*/  UMOV UR9, UR5 ;  /* 0x0000000500097c82 */ /* 0x000fe20008000000 */
[----:B------:R-:W-:Y:S01]  /*5ea0*/  UMOV UR11, 0x80000020 ;  /* 0x80000020000b7882 */ /* 0x000fe20000000000 */
[----:B------:R-:W-:Y:S02]  /*5eb0*/  WARPGROUP.DEPBAR.LE gsb0, 0x0 ;  /* 0x00008000000079c5 */ /* 0x000fe40000010000 */
[----:B------:R-:W-:-:S06]  /*5ec0*/  WARPGROUP.ARRIVE ;  /* 0x00000000000079c5 */ /* 0x000fcc0000000000 */
[----:B------:R-:W-:Y:S01]  /*5ed0*/  HGMMA.64x32x16.F32 R168, gdesc[UR8], R168, gsb0 ;  /* 0x0060000008a879f0 */ /* 0x000fe200080008a8 */
[----:B------:R0:W-:Y:S04]  /*5ee0*/  STL.64 [R1+0x180], R104 ;  /* 0x0001806801007387 */ /* 0x0001e80000100a00 */
[----:B------:R1:W-:Y:S04]  /*5ef0*/  STL.64 [R1+0x188], R106 ;  /* 0x0001886a01007387 */ /* 0x0003e80000100a00 */
[----:B------:R-:W-:Y:S04]  /*5f00*/  STL.64 [R1+0x190], R108 ;  /* 0x0001906c01007387 */ /* 0x000fe80000100a00 */
[----:B------:R-:W-:Y:S04]  /*5f10*/  STL.64 [R1+0x198], R110 ;  /* 0x0001986e01007387 */ /* 0x000fe80000100a00 */
[----:B------:R-:W-:Y:S04]  /*5f20*/  STL.64 [R1+0x1a0], R112 ;  /* 0x0001a07001007387 */ /* 0x000fe80000100a00 */
[----:B------:R-:W-:Y:S04]  /*5f30*/  STL.64 [R1+0x1a8], R114 ;  /* 0x0001a87201007387 */ /* 0x000fe80000100a00 */
[----:B------:R-:W-:Y:S04]  /*5f40*/  STL.64 [R1+0x1b0], R116 ;  /* 0x0001b07401007387 */ /* 0x000fe80000100a00 */
[----:B------:R-:W-:Y:S01]  /*5f50*/  STL.64 [R1+0x1b8], R118 ;  /* 0x0001b87601007387 */ /* 0x000fe20000100a00 */
[----:B0-----:R-:W-:-:S02]  /*5f60*/  IMAD.MOV.U32 R104, RZ, RZ, R200 ;  /* 0x000000ffff687224 */ /* 0x001fc400078e00c8 */
[----:B------:R-:W-:Y:S02]  /*5f70*/  IMAD.MOV.U32 R105, RZ, RZ, R201 ;  /* 0x000000ffff697224 */ /* 0x000fe400078e00c9 */
[----:B-1----:R-:W-:Y:S01]  /*5f80*/  IMAD.MOV.U32 R106, RZ, RZ, R202 ;  /* 0x000000ffff6a7224 */ /* 0x002fe200078e00ca */
[----:B------:R-:W-:Y:S02]  /*5f90*/  WARPGROUP.DEPBAR.LE gsb0, 0x0 ;  /* 0x00008000000079c5 */ /* 0x000fe40000010000 */
        /* <DEDUP_REMOVED lines=8> */
[----:B-1----:R-:W-:-:S03]  /*6020*/  IMAD.MOV.U32 R170, RZ, RZ, R85 ;  /* 0x000000ffffaa7224 */ /* 0x002fc600078e0055 */
[----:B------:R1:W-:Y:S01]  /*6030*/  STL.64 [R1+0xb0], R180 ;  /* 0x0000b0b401007387 */ /* 0x0003e20000100a00 */
[----:B------:R-:W-:-:S03]  /*6040*/  IMAD.MOV.U32 R171, RZ, RZ, R86 ;  /* 0x000000ffffab7224 */ /* 0x000fc600078e0056 */
[----:B------:R1:W-:Y:S01]  /*6050*/  STL.64 [R1+0xb8], R182 ;  /* 0x0000b8b601007387 */ /* 0x0003e20000100a00 */
[----:B--2---:R-:W-:-:S03]  /*6060*/  IMAD.MOV.U32 R172, RZ, RZ, R87 ;  /* 0x000000ffffac7224 */ /* 0x004fc600078e0057 */
[----:B------:R-:W2:Y:S01]  /*6070*/  LDL.LU R83, [R1+0x390] ;  /* 0x0003900001537983 */ /* 0x000ea20000300800 */
[----:B------:R-:W-:-:S03]  /*6080*/  IMAD.MOV.U32 R173, RZ, RZ, R136 ;  /* 0x000000ffffad7224 */ /* 0x000fc600078e0088 */
[----:B------:R-:W2:Y:S01]  /*6090*/  LDL.LU R84, [R1+0x38c] ;  /* 0x00038c0001547983 */ /* 0x000ea20000300800 */
[----:B---3--:R-:W-:-:S03]  /*60a0*/  IMAD.MOV.U32 R174, RZ, RZ, R137 ;  /* 0x000000ffffae7224 */ /* 0x008fc600078e0089 */
[----:B------:R-:W2:Y:S01]  /*60b0*/  LDL.LU R85, [R1+0x388] ;  /* 0x0003880001557983 */ /* 0x000ea20000300800 */
[----:B------:R-:W-:-:S03]  /*60c0*/  IMAD.MOV.U32 R175, RZ, RZ, R138 ;  /* 0x000000ffffaf7224 */ /* 0x000fc600078e008a */
[----:B------:R-:W2:Y:S01]  /*60d0*/  LDL.LU R86, [R1+0x384] ;  /* 0x0003840001567983 */ /* 0x000ea20000300800 */
[----:B0-----:R-:W-:-:S03]  /*60e0*/  IMAD.MOV.U32 R176, RZ, RZ, R139 ;  /* 0x000000ffffb07224 */ /* 0x001fc600078e008b */
[----:B------:R-:W2:Y:S01]  /*60f0*/  LDL.LU R87, [R1+0x380] ;  /* 0x0003800001577983 */ /* 0x000ea20000300800 */
[----:B------:R-:W-:-:S03]  /*6100*/  IMAD.MOV.U32 R177, RZ, RZ, R140 ;  /* 0x000000ffffb17224 */ /* 0x000fc600078e008c */
[----:B------:R-:W3:Y:S01]  /*6110*/  LDL.LU R136, [R1+0x37c] ;  /* 0x00037c0001887983 */ /* 0x000ee20000300800 */
[----:B----4-:R-:W-:-:S03]  /*6120*/  IMAD.MOV.U32 R178, RZ, RZ, R141 ;  /* 0x000000ffffb27224 */ /* 0x010fc600078e008d */
[----:B------:R-:W3:Y:S01]  /*6130*/  LDL.LU R137, [R1+0x378] ;  /* 0x0003780001897983 */ /* 0x000ee20000300800 */
[----:B------:R-:W-:-:S03]  /*6140*/  IMAD.MOV.U32 R179, RZ, RZ, R142 ;  /* 0x000000ffffb37224 */ /* 0x000fc600078e008e */
[----:B------:R-:W3:Y:S01]  /*6150*/  LDL.LU R138, [R1+0x374] ;  /* 0x00037400018a7983 */ /* 0x000ee20000300800 */
[----:B-1----:R-:W-:-:S03]  /*6160*/  IMAD.MOV.U32 R180, RZ, RZ, R143 ;  /* 0x000000ffffb47224 */ /* 0x002fc600078e008f */
        /* <DEDUP_REMOVED lines=9> */
[----:B------:R-:W3:Y:S01]  /*6200*/  LDL.LU R145, [R1+0x358] ;  /* 0x0003580001917983 */ /* 0x000ee20000300800 */
[----:B------:R-:W-:-:S03]  /*6210*/  IMAD.MOV.U32 R107, RZ, RZ, R203 ;  /* 0x000000ffff6b7224 */ /* 0x000fc600078e00cb */
[----:B------:R-:W3:Y:S01]  /*6220*/  LDL.LU R146, [R1+0x354] ;  /* 0x0003540001927983 */ /* 0x000ee20000300800 */
[----:B------:R-:W-:-:S03]  /*6230*/  IMAD.MOV.U32 R108, RZ, RZ, R204 ;  /* 0x000000ffff6c7224 */ /* 0x000fc600078e00cc */
[----:B------:R-:W4:Y:S01]  /*6240*/  LDL.LU R200, [R1+0x350] ;  /* 0x0003500001c87983 */ /* 0x000f220000300800 */
        /* <DEDUP_REMOVED lines=21> */
[----:B------:R-:W4:Y:S04]  /*63a0*/  LDL.LU R211, [R1+0x324] ;  /* 0x0003240001d37983 */ /* 0x000f280000300800 */
        /* <DEDUP_REMOVED lines=8> */
[----:B------:R-:W-:-:S02]  /*6430*/  IMAD.MOV.U32 R22, RZ, RZ, R40 ;  /* 0x000000ffff167224 */ /* 0x000fc400078e0028 */
[----:B------:R-:W-:Y:S01]  /*6440*/  IMAD.MOV.U32 R21, RZ, RZ, R41 ;  /* 0x000000ffff157224 */ /* 0x000fe200078e0029 */
[----:B------:R-:W2:Y:S01]  /*6450*/  LDL.LU R40, [R1+0x40] ;  /* 0x0000400001287983 */ /* 0x000ea20000300800 */
[----:B------:R-:W-:Y:S02]  /*6460*/  IMAD.MOV.U32 R20, RZ, RZ, R42 ;  /* 0x000000ffff147224 */ /* 0x000fe400078e002a */
[----:B------:R-:W-:Y:S01]  /*6470*/  IMAD.MOV.U32 R19, RZ, RZ, R43 ;  /* 0x000000ffff137224 */ /* 0x000fe200078e002b */
[----:B------:R-:W2:Y:S01]  /*6480*/  LDL.LU R41, [R1+0x44] ;  /* 0x0000440001297983 */ /* 0x000ea20000300800 */
[----:B------:R-:W-:-:S03]  /*6490*/  IMAD.MOV.U32 R18, RZ, RZ, R44 ;  /* 0x000000ffff127224 */ /* 0x000fc600078e002c */
        /* <DEDUP_REMOVED lines=22> */
[----:B------:R-:W2:Y:S04]  /*6600*/  LDL.LU R53, [R1+0x74] ;  /* 0x0000740001357983 */ /* 0x000ea80000300800 */
[----:B------:R-:W2:Y:S04]  /*6610*/  LDL.LU R54, [R1+0x78] ;  /* 0x0000780001367983 */ /* 0x000ea80000300800 */
[----:B------:R-:W2:Y:S01]  /*6620*/  LDL.LU R55, [R1+0x7c] ;  /* 0x00007c0001377983 */ /* 0x000ea20000300800 */
[----:B----4-:R-:W-:-:S06]  /*6630*/  WARPGROUP.ARRIVE ;  /* 0x00000000000079c5 */ /* 0x010fcc0000000000 */
        /* <DEDUP_REMOVED lines=12> */
[----:B----4-:R-:W-:Y:S02]  /*6700*/  IMAD.MOV.U32 R200, RZ, RZ, R147 ;  /* 0x000000ffffc87224 */ /* 0x010fe400078e0093 */
[----:B------:R-:W3:Y:S01]  /*6710*/  LDL.LU R147, [R1+0x310] ;  /* 0x0003100001937983 */ /* 0x000ee20000300800 */
[----:B------:R-:W-:Y:S02]  /*6720*/  IMAD.MOV.U32 R201, RZ, RZ, R148 ;  /* 0x000000ffffc97224 */ /* 0x000fe400078e0094 */
[----:B------:R-:W-:Y:S01]  /*6730*/  IMAD.MOV.U32 R203, RZ, RZ, R150 ;  /* 0x000000ffffcb7224 */ /* 0x000fe200078e0096 */
[----:B------:R-:W3:Y:S04]  /*6740*/  LDL.LU R148, [R1+0x30c] ;  /* 0x00030c0001947983 */ /* 0x000ee80000300800 */
[----:B------:R-:W3:Y:S04]  /*6750*/  LDL.LU R149, [R1+0x308] ;  /* 0x0003080001957983 */ /* 0x000ee80000300800 */
[----:B------:R-:W3:Y:S04]  /*6760*/  LDL.LU R150, [R1+0x304] ;  /* 0x0003040001967983 */ /* 0x000ee80000300800 */
[----:B------:R-:W3:Y:S01]  /*6770*/  LDL.LU R151, [R1+0x300] ;  /* 0x0003000001977983 */ /* 0x000ee20000300800 */
        /* <DEDUP_REMOVED lines=198> */
[----:B------:R-:W-:Y:S01]  /*73e0*/  BPT.TRAP 0x1 ;  /* 0x000000040000795c */ /* 0x000fe20000300000 */
.L_x_23:
[----:B------:R-:W-:Y:S02]  /*73f0*/  UISETP.GT.U32.AND UP0, UPT, UR38, 0x1, UPT ;  /* 0x000000012600788c */ /* 0x000fe4000bf04070 */
[----:B------:R-:W-:-:S04]  /*7400*/  ULEA UR4, UR24, UR42, 0x3 ;  /* 0x0000002a18047291 */ /* 0x000fc8000f8e183f */
[----:B------:R-:W-:Y:S01]  /*7410*/  UIADD3 UR4, UR4, 0x28, URZ ;  /* 0x0000002804047890 */ /* 0x000fe2000fffe03f */
[----:B------:R-:W-:-:S03]  /*7420*/  PLOP3.LUT P1, PT, PT, PT, UP0, 0x80, 0x0 ;  /* 0x000000000000781c */ /* 0x000fc60003f2f008 */
[----:B------:R-:W-:-:S09]  /*7430*/  UPRMT UR4, URZ, 0x654, UR4 ;  /* 0x000006543f047896 */ /* 0x000fd20008000004 */
[----:B------:R-:W-:Y:S01]  /*7440*/  SYNCS.ARRIVE.TRANS64.RED.A1T0 RZ, [UR4], RZ ;  /* 0x000000ffffff79a7 */ /* 0x000fe20008100404 */
[----:B------:R-:W-:Y:S05]  /*7450*/  @P1 BRA `(.L_x_24) ;  /* 0x0000000000041947 */ /* 0x000fea0003800000 */
[----:B------:R-:W-:Y:S01]  /*7460*/  BPT.TRAP 0x1 ;  /* 0x000000040000795c */ /* 0x000fe20000300000 */
.L_x_24:
[----:B------:R-:W-:Y:S01]  /*7470*/  UIADD3 UR25, UR25, 0x1, URZ ;  /* 0x0000000119197890 */ /* 0x000fe2000fffe03f */
[C---:B-----5:R-:W-:Y:S01]  /*7480*/  ISETP.GT.AND P1, PT, R0.reuse, 0x1, PT ;  /* 0x000000010000780c */ /* 0x060fe20003f24270 */
[----:B------:R-:W-:Y:S01]  /*7490*/  UIADD3 UR24, UR24, 0x1, URZ ;  /* 0x0000000118187890 */ /* 0x000fe2000fffe03f */
[----:B------:R-:W-:Y:S01]  /*74a0*/  VIADD R0, R0, 0xffffffff ;  /* 0xffffffff00007836 */ /* 0x000fe20000000000 */
[----:B------:R-:W-:Y:S02]  /*74b0*/  UISETP.NE.AND UP0, UPT, UR25, 0x5, UPT ;  /* 0x000000051900788c */ /* 0x000fe4000bf05270 */
[----:B------:R-:W-:Y:S02]  /*74c0*/  UISETP.NE.AND UP1, UPT, UR24, 0x5, UPT ;  /* 0x000000051800788c */ /* 0x000fe4000bf25270 */
[----:B------:R-:W-:Y:S02]  /*74d0*/  USEL UR4, URZ, 0x1, UP0 ;  /* 0x000000013f047887 */ /* 0x000fe40008000000 */
[----:B------:R-:W-:-:S02]  /*74e0*/  USEL UR25, UR25, URZ, UP0 ;  /* 0x0000003f19197287 */ /* 0x000fc40008000000 */
[----:B------:R-:W-:Y:S02]  /*74f0*/  USEL UR24, UR24, URZ, UP1 ;  /* 0x0000003f18187287 */ /* 0x000fe40008800000 */
[----:B------:R-:W-:Y:S01]  /*7500*/  LOP3.LUT R3, R3, UR4, RZ, 0x3c, !PT ;  /* 0x0000000403037c12 */ /* 0x000fe2000f8e3cff */
[----:B------:R-:W-:Y:S09]  /*7510*/  @P1 BRA `(.L_x_25) ;  /* 0xffffffcc00781947 */ /* 0x000ff2000383ffff */
.L_x_18:
[----:B------:R-:W1:Y:S02]  /*7520*/  LDC R0, c[0x0][0x28c] ;  /* 0x0000a300ff007b82 */ /* 0x000e640000000800 */
[----:B-1----:R-:W-:-:S13]  /*7530*/  ISETP.GE.AND P1, PT, R0, 0x1, PT ;  /* 0x000000010000780c */ /* 0x002fda0003f26270 */
[----:B------:R-:W-:Y:S05]  /*7540*/  @!P1 BRA `(.L_x_26) ;  /* 0x0000000000389947 */ /* 0x000fea0003800000 */
[----:B------:R-:W-:Y:S05]  /*7550*/  @!P0 BRA `(.L_x_27) ;  /* 0x0000000000048947 */ /* 0x000fea0003800000 */
[----:B------:R-:W-:Y:S01]  /*7560*/  BPT.TRAP 0x1 ;  /* 0x000000040000795c */ /* 0x000fe20000300000 */
.L_x_27:
[----:B-----5:R-:W-:Y:S01]  /*7570*/  VIADD R0, R5, UR37 ;  /* 0x0000002505007c36 */ /* 0x020fe20008000000 */
[----:B------:R-:W-:-:S03]  /*7580*/  UISETP.GT.U32.AND UP0, UPT, UR38, 0x1, UPT ;  /* 0x000000012600788c */ /* 0x000fc6000bf04070 */
[----:B------:R-:W-:-:S03]  /*7590*/  IMAD.WIDE.U32 R4, R0, -0x33333333, RZ ;  /* 0xcccccccd00047825 */ /* 0x000fc600078e00ff */
[----:B------:R-:W-:Y:S02]  /*75a0*/  PLOP3.LUT P0, PT, PT, PT, UP0, 0x80, 0x0 ;  /* 0x000000000000781c */ /* 0x000fe40003f0f008 */
[----:B------:R-:W-:-:S05]  /*75b0*/  SHF.R.U32.HI R4, RZ, 0x2, R5 ;  /* 0x00000002ff047819 */ /* 0x000fca0000011605 */
[----:B------:R-:W-:-:S05]  /*75c0*/  IMAD R0, R4, -0x5, R0 ;  /* 0xfffffffb04007824 */ /* 0x000fca00078e0200 */
[----:B------:R-:W-:-:S05]  /*75d0*/  LEA R0, R0, UR42, 0x3 ;  /* 0x0000002a00007c11 */ /* 0x000fca000f8e18ff */
[----:B------:R-:W-:-:S05]  /*75e0*/  VIADD R0, R0, 0x28 ;  /* 0x0000002800007836 */ /* 0x000fca0000000000 */
[----:B------:R-:W-:-:S04]  /*75f0*/  PRMT R0, RZ, 0x654, R0 ;  /* 0x00000654ff007816 */ /* 0x000fc80000000000 */
[----:B------:R1:W-:Y:S01]  /*7600*/  SYNCS.ARRIVE.TRANS64.RED.A1T0 RZ, [R0+URZ], RZ ;  /* 0x000000ff00ff79a7 */ /* 0x0003e2000810043f */
[----:B------:R-:W-:Y:S05]  /*7610*/  @P0 BRA `(.L_x_26) ;  /* 0x0000000000040947 */ /* 0x000fea0003800000 */
[----:B------:R-:W-:Y:S01]  /*7620*/  BPT.TRAP 0x1 ;  /* 0x000000040000795c */ /* 0x000fe20000300000 */
.L_x_26:
[----:B-1----:R-:W1:Y:S01]  /*7630*/  S2R R0, SR_TID.X ;  /* 0x0000000000007919 */ /* 0x002e620000002100 */
[----:B------:R-:W-:Y:S02]  /*7640*/  UIMAD UR43, UR43, 0xa0, URZ ;  /* 0x000000a02b2b78a4 */ /* 0x000fe4000f8e023f */
[----:B------:R-:W-:Y:S01]  /*7650*/  UIMAD.WIDE UR6, UR44, 0x200, URZ ;  /* 0x000002002c0678a5 */ /* 0x000fe2000f8e023f */
[----:B------:R-:W2:Y:S01]  /*7660*/  S2R R6, SR_TID.X ;  /* 0x0000000000067919 */ /* 0x000ea20000002100 */
[----:B------:R-:W-:Y:S02]  /*7670*/  USHF.R.S32.HI UR10, URZ, 0x1f, UR40 ;  /* 0x0000001f3f0a7899 */ /* 0x000fe40008011428 */
[----:B------:R-:W-:Y:S01]  /*7680*/  IMAD.U32 R10, RZ, RZ, UR43 ;  /* 0x0000002bff0a7e24 */ /* 0x000fe2000f8e00ff */
[----:B------:R-:W-:Y:S01]  /*7690*/  ULDC.64 UR8, c[0x0][0x5d0] ;  /* 0x0001740000087ab9 */ /* 0x000fe20000000a00 */
[----:B------:R-:W-:Y:S02]  /*76a0*/  USHF.L.U32 UR44, UR44, 0x9, URZ ;  /* 0x000000092c2c7899 */ /* 0x000fe4000800063f */
[----:B------:R-:W-:-:S02]  /*76b0*/  UIMAD UR4, UR10, UR8, URZ ;  /* 0x000000080a0472a4 */ /* 0x000fc4000f8e023f */
[----:B------:R-:W-:Y:S02]  /*76c0*/  UIADD3 UR37, UR41, UR37, URZ ;  /* 0x0000002529257290 */ /* 0x000fe4000fffe03f */
[----:B------:R-:W-:Y:S02]  /*76d0*/  UIMAD UR4, UR40, UR9, UR4 ;  /* 0x00000009280472a4 */ /* 0x000fe4000f8e0204 */
[----:B------:R-:W-:Y:S02]  /*76e0*/  UISETP.GT.U32.AND UP1, UPT, UR37, 0x4, UPT ;  /* 0x000000042500788c */ /* 0x000fe4000bf24070 */
[----:B------:R-:W-:Y:S02]  /*76f0*/  UISETP.GE.U32.AND UP2, UPT, UR41, 0x5, UPT ;  /* 0x000000052900788c */ /* 0x000fe4000bf46070 */
[----:B------:R-:W-:Y:S01]  /*7700*/  UISETP.LT.U32.AND UP1, UPT, UR41, 0x5, UP1 ;  /* 0x000000052900788c */ /* 0x000fe20008f21070 */
[----:B-1----:R-:W-:-:S04]  /*7710*/  SHF.R.U32.HI R3, RZ, 0x7, R0 ;  /* 0x00000007ff037819 */ /* 0x002fc80000011600 */
[----:B------:R-:W-:Y:S01]  /*7720*/  LOP3.LUT R3, R3, 0x1, RZ, 0xc0, !PT ;  /* 0x0000000103037812 */ /* 0x000fe200078ec0ff */
[C---:B--2---:R-:W-:Y:S01]  /*7730*/  IMAD.SHL.U32 R11, R6.reuse, 0x2, RZ ;  /* 0x00000002060b7824 */ /* 0x044fe200078e00ff */
[----:B------:R-:W-:Y:S02]  /*7740*/  SHF.R.U32.HI R0, RZ, 0x2, R6 ;  /* 0x00000002ff007819 */ /* 0x000fe40000011606 */
[----:B------:R-:W-:Y:S01]  /*7750*/  LOP3.LUT R4, R6, 0x60, RZ, 0xc0, !PT ;  /* 0x0000006006047812 */ /* 0x000fe200078ec0ff */
[----:B------:R-:W-:Y:S01]  /*7760*/  IMAD.SHL.U32 R12, R3, 0x40, RZ ;  /* 0x00000040030c7824 */ /* 0x000fe200078e00ff */
[----:B------:R-:W-:Y:S02]  /*7770*/  LOP3.LUT R0, R0, 0x7, RZ, 0xc0, !PT ;  /* 0x0000000700007812 */ /* 0x000fe400078ec0ff */
[----:B------:R-:W-:Y:S02]  /*7780*/  SHF.R.U32.HI R4, RZ, 0x1, R4 ;  /* 0x00000001ff047819 */ /* 0x000fe40000011604 */
[----:B------:R-:W-:-:S02]  /*7790*/  LOP3.LUT R12, R12, 0x40, R0, 0xe2, !PT ;  /* 0x000000400c0c7812 */ /* 0x000fc400078ee200 */
[----:B------:R-:W-:Y:S02]  /*77a0*/  LOP3.LUT R10, R10, 0x6, R11, 0xf8, !PT ;  /* 0x000000060a0a7812 */ /* 0x000fe400078ef80b */
[----:B------:R-:W-:Y:S02]  /*77b0*/  IADD3 R0, RZ, -R4, -R0 ;  /* 0x80000004ff007210 */ /* 0x000fe40007ffe800 */
[----:B------:R-:W-:Y:S01]  /*77c0*/  LOP3.LUT R12, R12, UR6, R4, 0xfe, !PT ;  /* 0x000000060c0c7c12 */ /* 0x000fe2000f8efe04 */
[----:B------:R-:W-:Y:S01]  /*77d0*/  IMAD.U32 R4, RZ, RZ, UR8 ;  /* 0x00000008ff047e24 */ /* 0x000fe2000f8e00ff */
[----:B------:R-:W-:Y:S01]  /*77e0*/  SHF.R.S32.HI R11, RZ, 0x1f, R10 ;  /* 0x0000001fff0b7819 */ /* 0x000fe2000001140a */
[----:B------:R-:W-:Y:S01]  /*77f0*/  ULDC UR8, c[0x0][0x284] ;  /* 0x0000a10000087ab9 */ /* 0x000fe20000000800 */
[----:B------:R-:W-:Y:S02]  /*7800*/  IMAD R0, R3, -0x40, R0 ;  /* 0xffffffc003007824 */ /* 0x000fe400078e0200 */
[----:B------:R-:W-:-:S02]  /*7810*/  IMAD.U32 R3, RZ, RZ, UR8 ;  /* 0x00000008ff037e24 */ /* 0x000fc4000f8e00ff */
[----:B-----5:R-:W-:-:S03]  /*7820*/  IMAD.WIDE.U32 R4, R4, UR40, R10 ;  /* 0x0000002804047c25 */ /* 0x020fc6000f8e000a */
[----:B------:R-:W-:Y:S01]  /*7830*/  IADD3 R0, R3, -UR44, R0 ;  /* 0x8000002c03007c10 */ /* 0x000fe2000fffe000 */
[----:B------:R-:W-:Y:S01]  /*7840*/  VIADD R5, R5, UR4 ;  /* 0x0000000405057c36 */ /* 0x000fe20008000000 */
[----:B------:R-:W-:Y:S01]  /*7850*/  ULDC UR4, c[0x0][0x288] ;  /* 0x0000a20000047ab9 */ /* 0x000fe20000000800 */
[----:B------:R-:W-:Y:S01]  /*7860*/  LOP3.LUT R3, R6, 0x3, RZ, 0xc0, !PT ;  /* 0x0000000306037812 */ /* 0x000fe200078ec0ff */
[----:B------:R-:W-:Y:S01]  /*7870*/  UISETP.GE.AND UP0, UPT, UR43, UR4, UPT ;  /* 0x000000042b00728c */ /* 0x000fe2000bf06270 */
[----:B------:R-:W-:-:S03]  /*7880*/  IMAD.MOV.U32 R6, RZ, RZ, -0x2 ;  /* 0xfffffffeff067424 */ /* 0x000fc600078e00ff */
[----:B------:R-:W-:Y:S01]  /*7890*/  UISETP.GE.OR UP0, UPT, UR44, UR8, UP0 ;  /* 0x000000082c00728c */ /* 0x000fe20008706670 */
[----:B------:R-:W-:Y:S01]  /*78a0*/  IMAD R3, R3, R6, UR4 ;  /* 0x0000000403037e24 */ /* 0x000fe2000f8e0206 */
[----:B------:R-:W-:Y:S02]  /*78b0*/  UIMAD.WIDE.U32 UR4, UR37, -0x33333333, URZ ;  /* 0xcccccccd250478a5 */ /* 0x000fe4000f8e003f */
[----:B------:R-:W-:Y:S01]  /*78c0*/  USEL UR8, URZ, 0x1, !UP1 ;  /* 0x000000013f087887 */ /* 0x000fe2000c800000 */
[----:B------:R-:W-:Y:S01]  /*78d0*/  VIADD R3, R3, -UR43 ;  /* 0x8000002b03037c36 */ /* 0x000fe20008000000 */
[----:B------:R-:W-:Y:S01]  /*78e0*/  PLOP3.LUT P0, PT, PT, PT, UP0, 0x80, 0x0 ;  /* 0x000000000000781c */ /* 0x000fe20003f0f008 */
[----:B------:R-:W-:Y:S02]  /*78f0*/  USHF.R.U32.HI UR4, URZ, 0x2, UR5 ;  /* 0x000000023f047899 */ /* 0x000fe40008011605 */
[----:B------:R-:W-:Y:S02]  /*7900*/  ULOP3.LUT UR36, UR36, UR8, URZ, 0x3c, !UPT ;  /* 0x0000000824247292 */ /* 0x000fe4000f8e3c3f */
[----:B------:R-:W-:-:S02]  /*7910*/  UIMAD UR37, UR4, -0x5, UR37 ;  /* 0xfffffffb042578a4 */ /* 0x000fc4000f8e0225 */
[----:B------:R-:W-:Y:S01]  /*7920*/  @UP2 ULOP3.LUT UR36, UR36, 0x1, UR4, 0x78, !UPT ;  /* 0x0000000124242892 */ /* 0x000fe2000f8e7804 */
[----:B------:R-:W-:-:S05]  /*7930*/  UMOV UR44, 0xffffffff ;  /* 0xffffffff002c7882 */ /* 0x000fca0000000000 */
[----:B------:R-:W-:Y:S06]  /*7940*/  @P0 BRA `(.L_x_28) ;  /* 0x000001c400780947 */ /* 0x000fec0003800000 */
[----:B------:R-:W-:Y:S01]  /*7950*/  FSETP.NEU.AND P1, PT, R16, RZ, PT ;  /* 0x000000ff1000720b */ /* 0x000fe20003f2d000 */
[----:B------:R-:W-:Y:S01]  /*7960*/  ULDC.64 UR8, c[0x0][0x5c8] ;  /* 0x0001720000087ab9 */ /* 0x000fe20000000a00 */
[----:B------:R-:W-:Y:S01]  /*7970*/  ISETP.GT.AND P5, PT, R3, RZ, PT ;  /* 0x000000ff0300720c */ /* 0x000fe20003fa4270 */
[----:B------:R-:W-:Y:S01]  /*7980*/  UIMAD UR4, UR7, UR8, URZ ;  /* 0x00000008070472a4 */ /* 0x000fe2000f8e023f */
[----:B------:R-:W-:Y:S01]  /*7990*/  IMAD.U32 R18, RZ, RZ, UR9 ;  /* 0x00000009ff127e24 */ /* 0x000fe2000f8e00ff */
[----:B------:R-:W-:Y:S01]  /*79a0*/  BSSY B0, `(.L_x_28) ;  /* 0x0001c58000007945 */ /* 0x000fe20003800000 */
[----:B------:R-:W-:Y:S01]  /*79b0*/  IMAD.WIDE.U32 R4, R12, UR8, R4 ;  /* 0x000000080c047c25 */ /* 0x000fe2000f8e0004 */
[----:B------:R-:W-:-:S03]  /*79c0*/  ISETP.GT.AND P0, PT, R0, RZ, P5 ;  /* 0x000000ff0000720c */ /* 0x000fc60002f04270 */
[----:B------:R-:W-:-:S04]  /*79d0*/  IMAD R18, R12, R18, UR4 ;  /* 0x000000040c127e24 */ /* 0x000fc8000f8e0212 */
[----:B------:R-:W-:Y:S01]  /*79e0*/  IMAD.IADD R18, R5, 0x1, R18 ;  /* 0x0000000105127824 */ /* 0x000fe200078e0212 */
[----:B------:R-:W-:Y:S06]  /*79f0*/  @!P1 BRA `(.L_x_29) ;  /* 0x0000015c00f09947 */ /* 0x000fec0003800000 */
[----:B------:R-:W1:Y:S01]  /*7a00*/  LDC.64 R236, c[0x0][0x5b8] ;  /* 0x00016e00ffec7b82 */ /* 0x000e620000000a00 */
[----:B------:R-:W2:Y:S01]  /*7a10*/  LDL.LU R19, [R1+0x180] ;  /* 0x0001800001137983 */ /* 0x000ea20000300800 */
[----:B------:R-:W-:-:S06]  /*7a20*/  ULDC.64 UR4, c[0x0][0x5c0] ;  /* 0x0001700000047ab9 */ /* 0x000fcc0000000a00 */
[----:B------:R-:W3:Y:S08]  /*7a30*/  LDC.64 R6, c[0x0][0x5b0] ;  /* 0x00016c00ff067b82 */ /* 0x000ef00000000a00 */
[----:B------:R-:W4:Y:S01]  /*7a40*/  LDC.64 R232, c[0x0][0x5a8] ;  /* 0x00016a00ffe87b82 */ /* 0x000f220000000a00 */
[C---:B-1----:R-:W-:Y:S02]  /*7a50*/  IMAD R5, R236.reuse, UR10, RZ ;  /* 0x0000000aec057c24 */ /* 0x042fe4000f8e02ff */
[----:B------:R-:W-:-:S04]  /*7a60*/  IMAD.WIDE.U32 R20, R236, UR40, R10 ;  /* 0x00000028ec147c25 */ /* 0x000fc8000f8e000a */
[----:B------:R-:W-:Y:S01]  /*7a70*/  IMAD R237, R237, UR40, R5 ;  /* 0x00000028eded7c24 */ /* 0x000fe2000f8e0205 */
[----:B------:R-:W-:Y:S01]  /*7a80*/  STL.64 [R1+0x1c8], R20 ;  /* 0x0001c81401007387 */ /* 0x000fe20000100a00 */
[----:B---3--:R-:W-:Y:S02]  /*7a90*/  IMAD R13, R6, UR7, RZ ;  /* 0x00000007060d7c24 */ /* 0x008fe4000f8e02ff */
[----:B------:R-:W-:Y:S02]  /*7aa0*/  IMAD.IADD R235, R21, 0x1, R237 ;  /* 0x0000000115eb7824 */ /* 0x000fe400078e02ed */
[----:B------:R-:W-:Y:S02]  /*7ab0*/  IMAD.MOV.U32 R234, RZ, RZ, R20 ;  /* 0x000000ffffea7224 */ /* 0x000fe400078e0014 */
[C---:B------:R-:W-:Y:S02]  /*7ac0*/  IMAD R13, R12.reuse, R7, R13 ;  /* 0x000000070c0d7224 */ /* 0x040fe400078e020d */
[----:B------:R-:W-:-:S04]  /*7ad0*/  IMAD.WIDE.U32 R8, R12, R6, R234 ;  /* 0x000000060c087225 */ /* 0x000fc800078e00ea */
[----:B------:R-:W-:Y:S01]  /*7ae0*/  IMAD.IADD R5, R9, 0x1, R13 ;  /* 0x0000000109057824 */ /* 0x000fe200078e020d */
[----:B----4-:R-:W-:-:S04]  /*7af0*/  LEA R14, P1, R8, R232, 0x1 ;  /* 0x000000e8080e7211 */ /* 0x010fc800078208ff */
[----:B------:R-:W-:-:S05]  /*7b00*/  LEA.HI.X R15, R8, R233, R5, 0x1, P1 ;  /* 0x000000e9080f7211 */ /* 0x000fca00008f0c05 */
[----:B------:R1:W3:Y:S02]  /*7b10*/  @P0 LDG.E.LTC128B.U16 R8, desc[UR46][R14.64] ;  /* 0x0000002e0e080981 */ /* 0x0002e4000c1e1520 */
[----:B-1----:R-:W-:-:S04]  /*7b20*/  LEA R14, P1, R4, UR4, 0x1 ;  /* 0x00000004040e7c11 */ /* 0x002fc8000f8208ff */
[----:B------:R-:W-:-:S05]  /*7b30*/  LEA.HI.X R15, R4, UR5, R18, 0x1, P1 ;  /* 0x00000005040f7c11 */ /* 0x000fca00088f0c12 */
[----:B------:R-:W-:Y:S01]  /*7b40*/  STL.64 [R1+0x1c0], R14 ;  /* 0x0001c00e01007387 */ /* 0x000fe20000100a00 */
[----:B---3--:R-:W-:-:S05]  /*7b50*/  HADD2.F32 R5, -RZ, R8.H0_H0 ;  /* 0x20000008ff057230 */ /* 0x008fca0000004100 */
[----:B------:R-:W-:-:S04]  /*7b60*/  FMUL R5, R5, R16 ;  /* 0x0000001005057220 */ /* 0x000fc80000400000 */
[----:B--2---:R-:W-:Y:S02]  /*7b70*/  FFMA R5, R19, R2, R5 ;  /* 0x0000000213057223 */ /* 0x004fe40000000005 */
[----:B------:R-:W2:Y:S01]  /*7b80*/  LDL.64 R18, [R1+0x1c0] ;  /* 0x0001c00001127983 */ /* 0x000ea20000100a00 */
[----:B------:R-:W-:Y:S01]  /*7b90*/  ISETP.GT.AND P2, PT, R3, 0x1, PT ;  /* 0x000000010300780c */ /* 0x000fe20003f44270 */
[----:B------:R-:W-:Y:S01]  /*7ba0*/  BSSY B1, `(.L_x_30) ;  /* 0x000000e000017945 */ /* 0x000fe20003800000 */
[----:B------:R-:W-:Y:S02]  /*7bb0*/  F2FP.F16.F32.PACK_AB R4, RZ, R5 ;  /* 0x00000005ff04723e */ /* 0x000fe400000000ff */
[----:B------:R-:W-:-:S09]  /*7bc0*/  LOP3.LUT R17, R17, 0xfffffffb, RZ, 0xc0, !PT ;  /* 0xfffffffb11117812 */ /* 0x000fd200078ec0ff */
[----:B------:R-:W-:Y:S01]  /*7bd0*/  @P2 LOP3.LUT R17, R17, 0x4, RZ, 0xfc, !PT ;  /* 0x0000000411112812 */ /* 0x000fe200078efcff */
[----:B--2---:R1:W-:Y:S02]  /*7be0*/  @P0 STG.E.U16 desc[UR46][R18.64], R4 ;  /* 0x0000000412000986 */ /* 0x0043e4000c10152e */
[----:B-1----:R-:W-:-:S04]  /*7bf0*/  IMAD.WIDE.U32 R4, R12, R6, R10 ;  /* 0x000000060c047225 */ /* 0x002fc800078e000a */
[----:B------:R-:W-:Y:S02]  /*7c00*/  IMAD.IADD R5, R13, 0x1, R5 ;  /* 0x000000010d057824 */ /* 0x000fe400078e0205 */
[----:B------:R-:W-:-:S04]  /*7c10*/  IMAD.WIDE.U32 R4, R236, UR40, R4 ;  /* 0x00000028ec047c25 */ /* 0x000fc8000f8e0004 */
[----:B------:R-:W-:Y:S01]  /*7c20*/  IMAD.IADD R5, R237, 0x1, R5 ;  /* 0x00000001ed057824 */ /* 0x000fe200078e0205 */
[----:B------:R-:W-:-:S04]  /*7c30*/  LEA R22, P0, R4, R232, 0x1 ;  /* 0x000000e804167211 */ /* 0x000fc800078008ff */
[----:B------:R-:W-:Y:S02]  /*7c40*/  LEA.HI.X R23, R4, R233, R5, 0x1, P0 ;  /* 0x000000e904177211 */ /* 0x000fe400000f0c05 */
[----:B------:R-:W-:-:S13]  /*7c50*/  ISETP.GT.AND P0, PT, R0, RZ, P2 ;  /* 0x000000ff0000720c */ /* 0x000fda0001704270 */
[----:B------:R-:W-:Y:S05]  /*7c60*/  @!P0 BRA `(.L_x_31) ;  /* 0x0000000000048947 */ /* 0x000fea0003800000 */
[----:B------:R1:W5:Y:S02]  /*7c70*/  LDG.E.LTC128B.U16 R8, desc[UR46][R22.64+0x2] ;  /* 0x0000022e16087981 */ /* 0x000364000c1e1520 */
.L_x_31:
[----:B------:R-:W-:Y:S05]  /*7c80*/  BSYNC B1 ;  /* 0x0000000000017941 */ /* 0x000fea0003800000 */
.L_x_30:
[----:B------:R-:W2:Y:S01]  /*7c90*/  LDL.LU R5, [R1+0x184] ;  /* 0x0001840001057983 */ /* 0x000ea20000300800 */
[----:B-----5:R-:W-:Y:S01]  /*7ca0*/  HADD2.F32 R4, -RZ, R8.H0_H0 ;  /* 0x20000008ff047230 */ /* 0x020fe20000004100 */
[C---:B------:R-:W-:Y:S01]  /*7cb0*/  SHF.L.U64.HI R15, R6.reuse, 0x3, R7 ;  /* 0x00000003060f7819 */ /* 0x040fe20000010207 */
[----:B------:R-:W-:-:S03]  /*7cc0*/  IMAD.SHL.U32 R14, R6, 0x8, RZ ;  /* 0x00000008060e7824 */ /* 0x000fc600078e00ff */
[----:B------:R-:W-:Y:S02]  /*7cd0*/  FMUL R4, R4, R16 ;  /* 0x0000001004047220 */ /* 0x000fe40000400000 */
[----:B------:R-:W-:Y:S02]  /*7ce0*/  STL.64 [R1+0x1d0], R14 ;  /* 0x0001d00e01007387 */ /* 0x000fe40000100a00 */
[----:B--2---:R-:W-:Y:S01]  /*7cf0*/  FFMA R4, R5, R2, R4 ;  /* 0x0000000205047223 */ /* 0x004fe20000000004 */
[----:B------:R-:W-:-:S04]  /*7d00*/  @P0 IMAD.MOV.U32 R5, RZ, RZ, R19 ;  /* 0x000000ffff050224 */ /* 0x000fc800078e0013 */
[----:B------:R-:W-:-:S04]  /*7d10*/  F2FP.F16.F32.PACK_AB R4, RZ, R4 ;  /* 0x00000004ff04723e */ /* 0x000fc800000000ff */
[----:B------:R-:W-:Y:S01]  /*7d20*/  PRMT R9, R4, 0x7610, R9 ;  /* 0x0000761004097816 */ /* 0x000fe20000000009 */
[----:B------:R-:W-:-:S05]  /*7d30*/  @P0 IMAD.MOV.U32 R4, RZ, RZ, R18 ;  /* 0x000000ffff040224 */ /* 0x000fca00078e0012 */
[----:B------:R2:W-:Y:S01]  /*7d40*/  @P0 STG.E.U16 desc[UR46][R4.64+0x2], R9 ;  /* 0x0000020904000986 */ /* 0x0005e2000c10152e */
[----:B------:R-:W-:Y:S01]  /*7d50*/  ISETP.GT.AND P0, PT, R0, 0x8, P5 ;  /* 0x000000080000780c */ /* 0x000fe20002f04270 */
[----:B--2---:R-:W-:-:S04]  /*7d60*/  IMAD.WIDE.U32 R4, R12, R6, R14 ;  /* 0x000000060c047225 */ /* 0x004fc800078e000e */
[----:B------:R-:W-:Y:S01]  /*7d70*/  IMAD.IADD R13, R13, 0x1, R5 ;  /* 0x000000010d0d7824 */ /* 0x000fe200078e0205 */
[----:B------:R-:W-:-:S05]  /*7d80*/  IADD3 R5, P1, R20, R4, RZ ;  /* 0x0000000414057210 */ /* 0x000fca0007f3e0ff */
[----:B------:R-:W-:Y:S01]  /*7d90*/  IMAD.X R9, R13, 0x1, R235, P1 ;  /* 0x000000010d097824 */ /* 0x000fe200008e06eb */
[----:B------:R-:W-:-:S04]  /*7da0*/  LEA R14, P1, R5, R232, 0x1 ;  /* 0x000000e8050e7211 */ /* 0x000fc800078208ff */
[----:B------:R-:W-:Y:S02]  /*7db0*/  LEA.HI.X R15, R5, R233, R9, 0x1, P1 ;  /* 0x000000e9050f7211 */ /* 0x000fe400008f0c09 */
[----:B------:R-:W2:Y:S04]  /*7dc0*/  LDL.LU R9, [R1+0x188] ;  /* 0x0001880001097983 */ /* 0x000ea80000300800 */
[----:B------:R-:W3:Y:S01]  /*7dd0*/  @P0 LDG.E.LTC128B.U16 R8, desc[UR46][R14.64] ;  /* 0x0000002e0e080981 */ /* 0x000ee2000c1e1520 */
[----:B------:R-:W-:Y:S01]  /*7de0*/  IADD3 R4, P1, R10, R4, RZ ;  /* 0x000000040a047210 */ /* 0x000fe20007f3e0ff */
[----:B------:R-:W-:Y:S01]  /*7df0*/  BSSY B1, `(.L_x_32) ;  /* 0x0000017000017945 */ /* 0x000fe20003800000 */
[----:B------:R-:W-:-:S03]  /*7e00*/  ISETP.GT.AND P2, PT, R0, 0x8, P2 ;  /* 0x000000080000780c */ /* 0x000fc60001744270 */
[----:B------:R-:W-:Y:S02]  /*7e10*/  IMAD.X R5, R11, 0x1, R13, P1 ;  /* 0x000000010b057824 */ /* 0x000fe400008e060d */
[----:B------:R-:W-:Y:S02]  /*7e20*/  IMAD.U32 R13, RZ, RZ, UR8 ;  /* 0x00000008ff0d7e24 */ /* 0x000fe4000f8e00ff */
[----:B------:R-:W-:-:S04]  /*7e30*/  IMAD.WIDE.U32 R4, R236, UR40, R4 ;  /* 0x00000028ec047c25 */ /* 0x000fc8000f8e0004 */
[----:B------:R-:W-:Y:S01]  /*7e40*/  IMAD.IADD R5, R237, 0x1, R5 ;  /* 0x00000001ed057824 */ /* 0x000fe200078e0205 */
[----:B------:R-:W-:-:S04]  /*7e50*/  LEA R20, P1, R4, R232, 0x1 ;  /* 0x000000e804147211 */ /* 0x000fc800078208ff */
[----:B------:R-:W-:Y:S01]  /*7e60*/  LEA.HI.X R21, R4, R233, R5, 0x1, P1 ;  /* 0x000000e904157211 */ /* 0x000fe200008f0c05 */
[----:B---3--:R-:W-:-:S05]  /*7e70*/  HADD2.F32 R4, -RZ, R8.H0_H0 ;  /* 0x20000008ff047230 */ /* 0x008fca0000004100 */
[----:B------:R-:W-:-:S04]  /*7e80*/  FMUL R4, R4, R16 ;  /* 0x0000001004047220 */ /* 0x000fc80000400000 */
[----:B--2---:R-:W-:Y:S01]  /*7e90*/  FFMA R5, R9, R2, R4 ;  /* 0x0000000209057223 */ /* 0x004fe20000000004 */
[----:B------:R-:W-:Y:S02]  /*7ea0*/  IMAD.U32 R4, RZ, RZ, UR8 ;  /* 0x00000008ff047e24 */ /* 0x000fe4000f8e00ff */
[----:B------:R-:W-:Y:S02]  /*7eb0*/  IMAD.U32 R9, RZ, RZ, UR9 ;  /* 0x00000009ff097e24 */ /* 0x000fe4000f8e00ff */
[----:B------:R-:W-:Y:S01]  /*7ec0*/  IMAD.SHL.U32 R15, R4, 0x10, RZ ;  /* 0x00000010040f7824 */ /* 0x000fe200078e00ff */
[----:B------:R-:W-:Y:S02]  /*7ed0*/  F2FP.F16.F32.PACK_AB R5, RZ, R5 ;  /* 0x00000005ff05723e */ /* 0x000fe400000000ff */
[----:B------:R-:W-:Y:S02]  /*7ee0*/  SHF.L.U64.HI R14, R13, 0x4, R9 ;  /* 0x000000040d0e7819 */ /* 0x000fe40000010209 */
[----:B------:R-:W-:-:S02]  /*7ef0*/  IADD3 R4, P1, R15, R18, RZ ;  /* 0x000000120f047210 */ /* 0x000fc40007f3e0ff */
[----:B------:R-:W-:Y:S01]  /*7f00*/  PRMT R9, R5, 0x7610, R9 ;  /* 0x0000761005097816 */ /* 0x000fe20000000009 */
[----:B------:R2:W-:Y:S02]  /*7f10*/  STL [R1+0x1dc], R14 ;  /* 0x0001dc0e01007387 */ /* 0x0005e40000100800 */
[----:B------:R-:W-:-:S05]  /*7f20*/  IMAD.X R5, R14, 0x1, R19, P1 ;  /* 0x000000010e057824 */ /* 0x000fca00008e0613 */
[----:B------:R2:W-:Y:S01]  /*7f30*/  @P0 STG.E.U16 desc[UR46][R4.64], R9 ;  /* 0x0000000904000986 */ /* 0x0005e2000c10152e */
[----:B------:R-:W-:Y:S05]  /*7f40*/  @!P2 BRA `(.L_x_33) ;  /* 0x000000000004a947 */ /* 0x000fea0003800000 */
[----:B------:R3:W5:Y:S02]  /*7f50*/  LDG.E.LTC128B.U16 R8, desc[UR46][R20.64+0x2] ;  /* 0x0000022e14087981 */ /* 0x000764000c1e1520 */
.L_x_33:
[----:B------:R-:W-:Y:S05]  /*7f60*/  BSYNC B1 ;  /* 0x0000000000017941 */ /* 0x000fea0003800000 */
.L_x_32:
[----:B------:R-:W4:Y:S01]  /*7f70*/  LDL.LU R13, [R1+0x18c] ;  /* 0x00018c00010d7983 */ /* 0x000f220000300800 */
[----:B--2--5:R-:W-:Y:S01]  /*7f80*/  HADD2.F32 R9, -RZ, R8.H0_H0 ;  /* 0x20000008ff097230 */ /* 0x024fe20000004100 */
[----:B------:R-:W-:Y:S01]  /*7f90*/  ISETP.GT.AND P3, PT, R3, 0x8, PT ;  /* 0x000000080300780c */ /* 0x000fe20003f64270 */
[----:B------:R-:W-:Y:S01]  /*7fa0*/  BSSY B1, `(.L_x_34) ;  /* 0x000000a000017945 */ /* 0x000fe20003800000 */
[----:B------:R-:W-:Y:S02]  /*7fb0*/  LOP3.LUT R17, R17, 0xfffffffd, RZ, 0xc0, !PT ;  /* 0xfffffffd11117812 */ /* 0x000fe400078ec0ff */
[----:B------:R-:W-:Y:S01]  /*7fc0*/  FMUL R9, R9, R16 ;  /* 0x0000001009097220 */ /* 0x000fe20000400000 */
[----:B------:R-:W-:-:S08]  /*7fd0*/  ISETP.GT.AND P0, PT, R0, RZ, P3 ;  /* 0x000000ff0000720c */ /* 0x000fd00001f04270 */
[----:B------:R-:W-:Y:S01]  /*7fe0*/  @P3 LOP3.LUT R17, R17, 0x2, RZ, 0xfc, !PT ;  /* 0x0000000211113812 */ /* 0x000fe200078efcff */
[----:B----4-:R-:W-:-:S05]  /*7ff0*/  FFMA R9, R13, R2, R9 ;  /* 0x000000020d097223 */ /* 0x010fca0000000009 */
[----:B------:R-:W-:-:S05]  /*8000*/  F2FP.F16.F32.PACK_AB R9, RZ, R9 ;  /* 0x00000009ff09723e */ /* 0x000fca00000000ff */
[----:B------:R2:W-:Y:S01]  /*8010*/  @P2 STG.E.U16 desc[UR46][R4.64+0x2], R9 ;  /* 0x0000020904002986 */ /* 0x0005e2000c10152e */
[----:B------:R-:W-:Y:S05]  /*8020*/  @!P0 BRA `(.L_x_35) ;  /* 0x0000000000048947 */ /* 0x000fea0003800000 */
[----:B------:R4:W5:Y:S02]  /*8030*/  LDG.E.LTC128B.U16 R8, desc[UR46][R22.64+0x10] ;  /* 0x0000102e16087981 */ /* 0x000964000c1e1520 */
.L_x_35:
[----:B------:R-:W-:Y:S05]  /*8040*/  BSYNC B1 ;  /* 0x0000000000017941 */ /* 0x000fea0003800000 */
.L_x_34:
[----:B------:R-:W3:Y:S01]  /*8050*/  LDL.LU R13, [R1+0x190] ;  /* 0x00019000010d7983 */ /* 0x000ee20000300800 */
[----:B--2--5:R-:W-:Y:S01]  /*8060*/  HADD2.F32 R9, -RZ, R8.H0_H0 ;  /* 0x20000008ff097230 */ /* 0x024fe20000004100 */
[----:B------:R-:W-:Y:S01]  /*8070*/  ISETP.GT.AND P6, PT, R3, 0x9, PT ;  /* 0x000000090300780c */ /* 0x000fe20003fc4270 */
[----:B------:R-:W-:Y:S01]  /*8080*/  @P0 IMAD.MOV.U32 R14, RZ, RZ, R18 ;  /* 0x000000ffff0e0224 */ /* 0x000fe200078e0012 */
[----:B------:R-:W-:Y:S01]  /*8090*/  LOP3.LUT R17, R17, 0xfffffffe, RZ, 0xc0, !PT ;  /* 0xfffffffe11117812 */ /* 0x000fe200078ec0ff */
[----:B------:R-:W-:Y:S02]  /*80a0*/  @P0 IMAD.MOV.U32 R15, RZ, RZ, R19 ;  /* 0x000000ffff0f0224 */ /* 0x000fe400078e0013 */
[----:B------:R-:W-:Y:S01]  /*80b0*/  FMUL R9, R9, R16 ;  /* 0x0000001009097220 */ /* 0x000fe20000400000 */
[----:B------:R-:W-:Y:S01]  /*80c0*/  ISETP.GT.AND P1, PT, R0, RZ, P6 ;  /* 0x000000ff0000720c */ /* 0x000fe20003724270 */
[----:B------:R-:W-:Y:S06]  /*80d0*/  BSSY B1, `(.L_x_36) ;  /* 0x0000007000017945 */ /* 0x000fec0003800000 */
[----:B------:R-:W-:Y:S01]  /*80e0*/  @P6 LOP3.LUT R17, R17, 0x1, RZ, 0xfc, !PT ;  /* 0x0000000111116812 */ /* 0x000fe200078efcff */
[----:B---3--:R-:W-:-:S05]  /*80f0*/  FFMA R9, R13, R2, R9 ;  /* 0x000000020d097223 */ /* 0x008fca0000000009 */
[----:B------:R-:W-:-:S05]  /*8100*/  F2FP.F16.F32.PACK_AB R9, RZ, R9 ;  /* 0x00000009ff09723e */ /* 0x000fca00000000ff */
[----:B------:R2:W-:Y:S01]  /*8110*/  @P0 STG.E.U16 desc[UR46][R14.64+0x10], R9 ;  /* 0x000010090e000986 */ /* 0x0005e2000c10152e */
[----:B------:R-:W-:Y:S05]  /*8120*/  @!P1 BRA `(.L_x_37) ;  /* 0x0000000000049947 */ /* 0x000fea0003800000 */
[----:B------:R3:W5:Y:S02]  /*8130*/  LDG.E.LTC128B.U16 R8, desc[UR46][R22.64+0x12] ;  /* 0x0000122e16087981 */ /* 0x000764000c1e1520 */
.L_x_37:
[----:B------:R-:W-:Y:S05]  /*8140*/  BSYNC B1 ;  /* 0x0000000000017941 */ /* 0x000fea0003800000 */
.L_x_36:
[----:B------:R-:W4:Y:S01]  /*8150*/  LDL.LU R13, [R1+0x194] ;  /* 0x00019400010d7983 */ /* 0x000f220000300800 */
[----:B--2--5:R-:W-:Y:S01]  /*8160*/  HADD2.F32 R9, -RZ, R8.H0_H0 ;  /* 0x20000008ff097230 */ /* 0x024fe20000004100 */
[----:B------:R-:W-:Y:S01]  /*8170*/  ISETP.GT.AND P2, PT, R0, 0x8, P3 ;  /* 0x000000080000780c */ /* 0x000fe20001f44270 */
[----:B------:R-:W-:Y:S01]  /*8180*/  @P1 IMAD.MOV.U32 R14, RZ, RZ, R18 ;  /* 0x000000ffff0e1224 */ /* 0x000fe200078e0012 */
[----:B------:R-:W-:Y:S01]  /*8190*/  BSSY B1, `(.L_x_38) ;  /* 0x0000008000017945 */ /* 0x000fe20003800000 */
[----:B------:R-:W-:Y:S02]  /*81a0*/  @P1 IMAD.MOV.U32 R15, RZ, RZ, R19 ;  /* 0x000000ffff0f1224 */ /* 0x000fe400078e0013 */
[----:B------:R-:W-:-:S04]  /*81b0*/  FMUL R9, R9, R16 ;  /* 0x0000001009097220 */ /* 0x000fc80000400000 */
[----:B----4-:R-:W-:-:S05]  /*81c0*/  FFMA R9, R13, R2, R9 ;  /* 0x000000020d097223 */ /* 0x010fca0000000009 */
[----:B------:R-:W-:-:S05]  /*81d0*/  F2FP.F16.F32.PACK_AB R9, RZ, R9 ;  /* 0x00000009ff09723e */ /* 0x000fca00000000ff */
[----:B------:R2:W-:Y:S01]  /*81e0*/  @P1 STG.E.U16 desc[UR46][R14.64+0x12], R9 ;  /* 0x000012090e001986 */ /* 0x0005e2000c10152e */
[----:B------:R-:W-:Y:S05]  /*81f0*/  @!P2 BRA `(.L_x_39) ;  /* 0x000000000004a947 */ /* 0x000fea0003800000 */
[----:B------:R4:W5:Y:S02]  /*8200*/  LDG.E.LTC128B.U16 R8, desc[UR46][R20.64+0x10] ;  /* 0x0000102e14087981 */ /* 0x000964000c1e1520 */
.L_x_39:
[----:B------:R-:W-:Y:S05]  /*8210*/  BSYNC B1 ;  /* 0x0000000000017941 */ /* 0x000fea0003800000 */
.L_x_38:
[----:B------:R-:W3:Y:S01]  /*8220*/  LDL.LU R13, [R1+0x198] ;  /* 0x00019800010d7983 */ /* 0x000ee20000300800 */
[----:B--2--5:R-:W-:Y:S01]  /*8230*/  HADD2.F32 R9, -RZ, R8.H0_H0 ;  /* 0x20000008ff097230 */ /* 0x024fe20000004100 */
[----:B------:R-:W-:Y:S01]  /*8240*/  ISETP.GT.AND P0, PT, R0, 0x8, P6 ;  /* 0x000000080000780c */ /* 0x000fe20003704270 */
[----:B------:R-:W-:Y:S03]  /*8250*/  BSSY B1, `(.L_x_40) ;  /* 0x0000007000017945 */ /* 0x000fe60003800000 */
[----:B------:R-:W-:-:S04]  /*8260*/  FMUL R9, R9, R16 ;  /* 0x0000001009097220 */ /* 0x000fc80000400000 */
[----:B---3--:R-:W-:-:S05]  /*8270*/  FFMA R9, R13, R2, R9 ;  /* 0x000000020d097223 */ /* 0x008fca0000000009 */
[----:B------:R-:W-:-:S05]  /*8280*/  F2FP.F16.F32.PACK_AB R9, RZ, R9 ;  /* 0x00000009ff09723e */ /* 0x000fca00000000ff */
[----:B------:R2:W-:Y:S01]  /*8290*/  @P2 STG.E.U16 desc[UR46][R4.64+0x10], R9 ;  /* 0x0000100904002986 */ /* 0x0005e2000c10152e */
[----:B------:R-:W-:Y:S05]  /*82a0*/  @!P0 BRA `(.L_x_41) ;  /* 0x0000000000048947 */ /* 0x000fea0003800000 */
[----:B------:R3:W5:Y:S02]  /*82b0*/  LDG.E.LTC128B.U16 R8, desc[UR46][R20.64+0x12] ;  /* 0x0000122e14087981 */ /* 0x000764000c1e1520 */
.L_x_41:
[----:B------:R-:W-:Y:S05]  /*82c0*/  BSYNC B1 ;  /* 0x0000000000017941 */ /* 0x000fea0003800000 */
.L_x_40:
[----:B------:R-:W4:Y:S01]  /*82d0*/  LDL.LU R13, [R1+0x19c] ;  /* 0x00019c00010d7983 */ /* 0x000f220000300800 */
[----:B--2--5:R-:W-:Y:S01]  /*82e0*/  HADD2.F32 R9, -RZ, R8.H0_H0 ;  /* 0x20000008ff097230 */ /* 0x024fe20000004100 */
[----:B------:R-:W-:Y:S01]  /*82f0*/  ISETP.GT.AND P3, PT, R3, 0x10, PT ;  /* 0x000000100300780c */ /* 0x000fe20003f64270 */
[----:B------:R-:W-:Y:S03]  /*8300*/  BSSY B1, `(.L_x_42) ;  /* 0x0000008000017945 */ /* 0x000fe60003800000 */
[----:B------:R-:W-:Y:S01]  /*8310*/  FMUL R9, R9, R16 ;  /* 0x0000001009097220 */ /* 0x000fe20000400000 */
[----:B------:R-:W-:-:S03]  /*8320*/  ISETP.GT.AND P1, PT, R0, RZ, P3 ;  /* 0x000000ff0000720c */ /* 0x000fc60001f24270 */
[----:B----4-:R-:W-:-:S05]  /*8330*/  FFMA R9, R13, R2, R9 ;  /* 0x000000020d097223 */ /* 0x010fca0000000009 */
[----:B------:R-:W-:-:S05]  /*8340*/  F2FP.F16.F32.PACK_AB R9, RZ, R9 ;  /* 0x00000009ff09723e */ /* 0x000fca00000000ff */
[----:B------:R2:W-:Y:S01]  /*8350*/  @P0 STG.E.U16 desc[UR46][R4.64+0x12], R9 ;  /* 0x0000120904000986 */ /* 0x0005e2000c10152e */
[----:B------:R-:W-:Y:S05]  /*8360*/  @!P1 BRA `(.L_x_43) ;  /* 0x0000000000049947 */ /* 0x000fea0003800000 */
[----:B------:R4:W5:Y:S02]  /*8370*/  LDG.E.LTC128B.U16 R8, desc[UR46][R22.64+0x20] ;  /* 0x0000202e16087981 */ /* 0x000964000c1e1520 */
.L_x_43:
[----:B------:R-:W-:Y:S05]  /*8380*/  BSYNC B1 ;  /* 0x0000000000017941 */ /* 0x000fea0003800000 */
.L_x_42:
[----:B------:R-:W3:Y:S01]  /*8390*/  LDL.LU R13, [R1+0x1a0] ;  /* 0x0001a000010d7983 */ /* 0x000ee20000300800 */
[----:B--2--5:R-:W-:Y:S01]  /*83a0*/  HADD2.F32 R9, -RZ, R8.H0_H0 ;  /* 0x20000008ff097230 */ /* 0x024fe20000004100 */
[----:B------:R-:W-:Y:S01]  /*83b0*/  ISETP.GT.AND P2, PT, R3, 0x11, PT ;  /* 0x000000110300780c */ /* 0x000fe20003f44270 */
[----:B------:R-:W-:Y:S01]  /*83c0*/  @P1 IMAD.MOV.U32 R14, RZ, RZ, R18 ;  /* 0x000000ffff0e1224 */ /* 0x000fe200078e0012 */
[----:B------:R-:W-:Y:S01]  /*83d0*/  BSSY B1, `(.L_x_44) ;  /* 0x0000009000017945 */ /* 0x000fe20003800000 */
[----:B------:R-:W-:Y:S02]  /*83e0*/  @P1 IMAD.MOV.U32 R15, RZ, RZ, R19 ;  /* 0x000000ffff0f1224 */ /* 0x000fe400078e0013 */
[----:B------:R-:W-:Y:S01]  /*83f0*/  FMUL R9, R9, R16 ;  /* 0x0000001009097220 */ /* 0x000fe20000400000 */
[----:B------:R-:W-:-:S03]  /*8400*/  ISETP.GT.AND P0, PT, R0, RZ, P2 ;  /* 0x000000ff0000720c */ /* 0x000fc60001704270 */
[----:B---3--:R-:W-:-:S05]  /*8410*/  FFMA R9, R13, R2, R9 ;  /* 0x000000020d097223 */ /* 0x008fca0000000009 */
[----:B------:R-:W-:-:S05]  /*8420*/  F2FP.F16.F32.PACK_AB R9, RZ, R9 ;  /* 0x00000009ff09723e */ /* 0x000fca00000000ff */
[----:B------:R2:W-:Y:S01]  /*8430*/  @P1 STG.E.U16 desc[UR46][R14.64+0x20], R9 ;  /* 0x000020090e001986 */ /* 0x0005e2000c10152e */
[----:B------:R-:W-:Y:S05]  /*8440*/  @!P0 BRA `(.L_x_45) ;  /* 0x0000000000048947 */ /* 0x000fea0003800000 */
[----:B------:R3:W5:Y:S02]  /*8450*/  LDG.E.LTC128B.U16 R8, desc[UR46][R22.64+0x22] ;  /* 0x0000222e16087981 */ /* 0x000764000c1e1520 */
.L_x_45:
[----:B------:R-:W-:Y:S05]  /*8460*/  BSYNC B1 ;  /* 0x0000000000017941 */ /* 0x000fea0003800000 */
.L_x_44:
[----:B------:R-:W4:Y:S01]  /*8470*/  LDL.LU R13, [R1+0x1a4] ;  /* 0x0001a400010d7983 */ /* 0x000f220000300800 */
[----:B--2--5:R-:W-:Y:S01]  /*8480*/  HADD2.F32 R9, -RZ, R8.H0_H0 ;  /* 0x20000008ff097230 */ /* 0x024fe20000004100 */
[----:B------:R-:W-:Y:S01]  /*8490*/  BSSY B1, `(.L_x_46) ;  /* 0x000000a000017945 */ /* 0x000fe20003800000 */
[----:B------:R-:W-:Y:S02]  /*84a0*/  @P0 IMAD.MOV.U32 R14, RZ, RZ, R18 ;  /* 0x000000ffff0e0224 */ /* 0x000fe400078e0012 */
[----:B------:R-:W-:Y:S02]  /*84b0*/  @P0 IMAD.MOV.U32 R15, RZ, RZ, R19 ;  /* 0x000000ffff0f0224 */ /* 0x000fe400078e0013 */
[----:B------:R-:W-:-:S04]  /*84c0*/  FMUL R9, R9, R16 ;  /* 0x0000001009097220 */ /* 0x000fc80000400000 */
[----:B----4-:R-:W-:-:S05]  /*84d0*/  FFMA R9, R13, R2, R9 ;  /* 0x000000020d097223 */ /* 0x010fca0000000009 */
[----:B------:R-:W-:-:S05]  /*84e0*/  F2FP.F16.F32.PACK_AB R9, RZ, R9 ;  /* 0x00000009ff09723e */ /* 0x000fca00000000ff */
[----:B------:R2:W-:Y:S01]  /*84f0*/  @P0 STG.E.U16 desc[UR46][R14.64+0x22], R9 ;  /* 0x000022090e000986 */ /* 0x0005e2000c10152e */
[----:B------:R-:W-:-:S13]  /*8500*/  ISETP.GT.AND P0, PT, R0, 0x8, P3 ;  /* 0x000000080000780c */ /* 0x000fda0001f04270 */
[----:B--2---:R-:W-:Y:S05]  /*8510*/  @!P0 BRA `(.L_x_47) ;  /* 0x0000000000048947 */ /* 0x004fea0003800000 */
[----:B------:R2:W5:Y:S02]  /*8520*/  LDG.E.LTC128B.U16 R8, desc[UR46][R20.64+0x20] ;  /* 0x0000202e14087981 */ /* 0x000564000c1e1520 */
.L_x_47:
[----:B------:R-:W-:Y:S05]  /*8530*/  BSYNC B1 ;  /* 0x0000000000017941 */ /* 0x000fea0003800000 */
.L_x_46:
[----:B------:R-:W4:Y:S01]  /*8540*/  LDL.LU R13, [R1+0x1a8] ;  /* 0x0001a800010d7983 */ /* 0x000f220000300800 */
[----:B-----5:R-:W-:Y:S01]  /*8550*/  HADD2.F32 R9, -RZ, R8.H0_H0 ;  /* 0x20000008ff097230 */ /* 0x020fe20000004100 */
[----:B------:R-:W-:Y:S04]  /*8560*/  BSSY B1, `(.L_x_48) ;  /* 0x0000008000017945 */ /* 0x000fe80003800000 */
[----:B------:R-:W-:-:S04]  /*8570*/  FMUL R9, R9, R16 ;  /* 0x0000001009097220 */ /* 0x000fc80000400000 */
[----:B----4-:R-:W-:-:S05]  /*8580*/  FFMA R9, R13, R2, R9 ;  /* 0x000000020d097223 */ /* 0x010fca0000000009 */
[----:B------:R-:W-:-:S05]  /*8590*/  F2FP.F16.F32.PACK_AB R9, RZ, R9 ;  /* 0x00000009ff09723e */ /* 0x000fca00000000ff */
[----:B------:R4:W-:Y:S01]  /*85a0*/  @P0 STG.E.U16 desc[UR46][R4.64+0x20], R9 ;  /* 0x0000200904000986 */ /* 0x0009e2000c10152e */
[----:B------:R-:W-:-:S13]  /*85b0*/  ISETP.GT.AND P0, PT, R0, 0x8, P2 ;  /* 0x000000080000780c */ /* 0x000fda0001704270 */
[----:B----4-:R-:W-:Y:S05]  /*85c0*/  @!P0 BRA `(.L_x_49) ;  /* 0x0000000000048947 */ /* 0x010fea0003800000 */
[----:B------:R4:W5:Y:S02]  /*85d0*/  LDG.E.LTC128B.U16 R8, desc[UR46][R20.64+0x22] ;  /* 0x0000222e14087981 */ /* 0x000964000c1e1520 */
.L_x_49:
[----:B------:R-:W-:Y:S05]  /*85e0*/  BSYNC B1 ;  /* 0x0000000000017941 */ /* 0x000fea0003800000 */
.L_x_48:
[----:B------:R-:W2:Y:S01]  /*85f0*/  LDL.LU R13, [R1+0x1ac] ;  /* 0x0001ac00010d7983 */ /* 0x000ea20000300800 */
[----:B-----5:R-:W-:Y:S01]  /*8600*/  HADD2.F32 R9, -RZ, R8.H0_H0 ;  /* 0x20000008ff097230 */ /* 0x020fe20000004100 */
[----:B------:R-:W-:Y:S01]  /*8610*/  ISETP.GT.AND P1, PT, R3, 0x18, PT ;  /* 0x000000180300780c */ /* 0x000fe20003f24270 */
[----:B------:R-:W-:Y:S03]  /*8620*/  BSSY B1, `(.L_x_50) ;  /* 0x0000008000017945 */ /* 0x000fe60003800000 */
[----:B------:R-:W-:-:S04]  /*8630*/  FMUL R9, R9, R16 ;  /* 0x0000001009097220 */ /* 0x000fc80000400000 */
[----:B--2---:R-:W-:-:S05]  /*8640*/  FFMA R9, R13, R2, R9 ;  /* 0x000000020d097223 */ /* 0x004fca0000000009 */
[----:B------:R-:W-:-:S05]  /*8650*/  F2FP.F16.F32.PACK_AB R9, RZ, R9 ;  /* 0x00000009ff09723e */ /* 0x000fca00000000ff */
[----:B------:R2:W-:Y:S01]  /*8660*/  @P0 STG.E.U16 desc[UR46][R4.64+0x22], R9 ;  /* 0x0000220904000986 */ /* 0x0005e2000c10152e */
[----:B------:R-:W-:-:S13]  /*8670*/  ISETP.GT.AND P0, PT, R0, RZ, P1 ;  /* 0x000000ff0000720c */ /* 0x000fda0000f04270 */
[----:B--2---:R-:W-:Y:S05]  /*8680*/  @!P0 BRA `(.L_x_51) ;  /* 0x0000000000048947 */ /* 0x004fea0003800000 */
[----:B------:R2:W5:Y:S02]  /*8690*/  LDG.E.LTC128B.U16 R8, desc[UR46][R22.64+0x30] ;  /* 0x0000302e16087981 */ /* 0x000564000c1e1520 */
.L_x_51:
[----:B------:R-:W-:Y:S05]  /*86a0*/  BSYNC B1 ;  /* 0x0000000000017941 */ /* 0x000fea0003800000 */
.L_x_50:
[----:B------:R-:W3:Y:S01]  /*86b0*/  LDL.LU R13, [R1+0x1b0] ;  /* 0x0001b000010d7983 */ /* 0x000ee20000300800 */
[----:B-----5:R-:W-:Y:S01]  /*86c0*/  HADD2.F32 R9, -RZ, R8.H0_H0 ;  /* 0x20000008ff097230 */ /* 0x020fe20000004100 */
[----:B------:R-:W-:Y:S01]  /*86d0*/  BSSY B1, `(.L_x_52) ;  /* 0x000000b000017945 */ /* 0x000fe20003800000 */
[----:B------:R-:W-:Y:S02]  /*86e0*/  @P0 IMAD.MOV.U32 R14, RZ, RZ, R18 ;  /* 0x000000ffff0e0224 */ /* 0x000fe400078e0012 */
[----:B------:R-:W-:Y:S02]  /*86f0*/  @P0 IMAD.MOV.U32 R15, RZ, RZ, R19 ;  /* 0x000000ffff0f0224 */ /* 0x000fe400078e0013 */
[----:B------:R-:W-:-:S04]  /*8700*/  FMUL R9, R9, R16 ;  /* 0x0000001009097220 */ /* 0x000fc80000400000 */
[----:B---3--:R-:W-:-:S05]  /*8710*/  FFMA R9, R13, R2, R9 ;  /* 0x000000020d097223 */ /* 0x008fca0000000009 */
[----:B------:R-:W-:-:S05]  /*8720*/  F2FP.F16.F32.PACK_AB R9, RZ, R9 ;  /* 0x00000009ff09723e */ /* 0x000fca00000000ff */
[----:B------:R3:W-:Y:S01]  /*8730*/  @P0 STG.E.U16 desc[UR46][R14.64+0x30], R9 ;  /* 0x000030090e000986 */ /* 0x0007e2000c10152e */
[----:B------:R-:W-:-:S04]  /*8740*/  ISETP.GT.AND P0, PT, R3, 0x19, PT ;  /* 0x000000190300780c */ /* 0x000fc80003f04270 */
[----:B------:R-:W-:-:S13]  /*8750*/  ISETP.GT.AND P4, PT, R0, RZ, P0 ;  /* 0x000000ff0000720c */ /* 0x000fda0000784270 */
[----:B---3--:R-:W-:Y:S05]  /*8760*/  @!P4 BRA `(.L_x_53) ;  /* 0x000000000004c947 */ /* 0x008fea0003800000 */
[----:B------:R3:W5:Y:S02]  /*8770*/  LDG.E.LTC128B.U16 R8, desc[UR46][R22.64+0x32] ;  /* 0x0000322e16087981 */ /* 0x000764000c1e1520 */
.L_x_53:
[----:B------:R-:W-:Y:S05]  /*8780*/  BSYNC B1 ;  /* 0x0000000000017941 */ /* 0x000fea0003800000 */
.L_x_52:
[----:B------:R-:W2:Y:S01]  /*8790*/  LDL.LU R13, [R1+0x1b4] ;  /* 0x0001b400010d7983 */ /* 0x000ea20000300800 */
[----:B-----5:R-:W-:Y:S01]  /*87a0*/  HADD2.F32 R9, -RZ, R8.H0_H0 ;  /* 0x20000008ff097230 */ /* 0x020fe20000004100 */
[----:B------:R-:W-:Y:S01]  /*87b0*/  BSSY B1, `(.L_x_54) ;  /* 0x000000a000017945 */ /* 0x000fe20003800000 */
[----:B------:R-:W-:Y:S02]  /*87c0*/  @P4 IMAD.MOV.U32 R14, RZ, RZ, R18 ;  /* 0x000000ffff0e4224 */ /* 0x000fe400078e0012 */
[----:B------:R-:W-:Y:S02]  /*87d0*/  @P4 IMAD.MOV.U32 R15, RZ, RZ, R19 ;  /* 0x000000ffff0f4224 */ /* 0x000fe400078e0013 */
[----:B------:R-:W-:-:S04]  /*87e0*/  FMUL R9, R9, R16 ;  /* 0x0000001009097220 */ /* 0x000fc80000400000 */
[----:B--2---:R-:W-:-:S05]  /*87f0*/  FFMA R9, R13, R2, R9 ;  /* 0x000000020d097223 */ /* 0x004fca0000000009 */
[----:B------:R-:W-:-:S05]  /*8800*/  F2FP.F16.F32.PACK_AB R9, RZ, R9 ;  /* 0x00000009ff09723e */ /* 0x000fca00000000ff */
[----:B------:R2:W-:Y:S01]  /*8810*/  @P4 STG.E.U16 desc[UR46][R14.64+0x32], R9 ;  /* 0x000032090e004986 */ /* 0x0005e2000c10152e */
[----:B------:R-:W-:-:S13]  /*8820*/  ISETP.GT.AND P4, PT, R0, 0x8, P1 ;  /* 0x000000080000780c */ /* 0x000fda0000f84270 */
[----:B--2---:R-:W-:Y:S05]  /*8830*/  @!P4 BRA `(.L_x_55) ;  /* 0x000000000004c947 */ /* 0x004fea0003800000 */
[----:B------:R2:W5:Y:S02]  /*8840*/  LDG.E.LTC128B.U16 R8, desc[UR46][R20.64+0x30] ;  /* 0x0000302e14087981 */ /* 0x000564000c1e1520 */
.L_x_55:
[----:B------:R-:W-:Y:S05]  /*8850*/  BSYNC B1 ;  /* 0x0000000000017941 */ /* 0x000fea0003800000 */
.L_x_54:
[----:B------:R-:W3:Y:S01]  /*8860*/  LDL.LU R14, [R1+0x1b8] ;  /* 0x0001b800010e7983 */ /* 0x000ee20000300800 */
[----:B-----5:R-:W-:Y:S01]  /*8870*/  HADD2.F32 R9, -RZ, R8.H0_H0 ;  /* 0x20000008ff097230 */ /* 0x020fe20000004100 */
[----:B------:R-:W-:Y:S01]  /*8880*/  BSSY B1, `(.L_x_56) ;  /* 0x0000009000017945 */ /* 0x000fe20003800000 */
[----:B------:R-:W-:-:S03]  /*8890*/  PRMT R13, R8, 0x7610, R13 ;  /* 0x00007610080d7816 */ /* 0x000fc6000000000d */
[----:B------:R-:W-:-:S04]  /*88a0*/  FMUL R9, R9, R16 ;  /* 0x0000001009097220 */ /* 0x000fc80000400000 */
[----:B---3--:R-:W-:-:S05]  /*88b0*/  FFMA R9, R14, R2, R9 ;  /* 0x000000020e097223 */ /* 0x008fca0000000009 */
[----:B------:R-:W-:-:S05]  /*88c0*/  F2FP.F16.F32.PACK_AB R9, RZ, R9 ;  /* 0x00000009ff09723e */ /* 0x000fca00000000ff */
[----:B------:R3:W-:Y:S01]  /*88d0*/  @P4 STG.E.U16 desc[UR46][R4.64+0x30], R9 ;  /* 0x0000300904004986 */ /* 0x0007e2000c10152e */
[----:B------:R-:W-:-:S13]  /*88e0*/  ISETP.GT.AND P4, PT, R0, 0x8, P0 ;  /* 0x000000080000780c */ /* 0x000fda0000784270 */
[----:B---3--:R-:W-:Y:S05]  /*88f0*/  @!P4 BRA `(.L_x_57) ;  /* 0x000000000004c947 */ /* 0x008fea0003800000 */
[----:B------:R3:W5:Y:S02]  /*8900*/  LDG.E.LTC128B.U16 R13, desc[UR46][R20.64+0x32] ;  /* 0x0000322e140d7981 */ /* 0x000764000c1e1520 */
.L_x_57:
[----:B------:R-:W-:Y:S05]  /*8910*/  BSYNC B1 ;  /* 0x0000000000017941 */ /* 0x000fea0003800000 */
.L_x_56:
[----:B------:R-:W2:Y:S04]  /*8920*/  LDL.LU R9, [R1+0x1bc] ;  /* 0x0001bc0001097983 */ /* 0x000ea80000300800 */
[----:B------:R0:W-:Y:S04]  /*8930*/  STL.64 [R1+0x200], R26 ;  /* 0x0002001a01007387 */ /* 0x0001e80000100a00 */
[----:B0-----:R-:W3:Y:S01]  /*8940*/  LDL.64 R26, [R1+0x1c0] ;  /* 0x0001c000011a7983 */ /* 0x001ee20000100a00 */
[----:B-----5:R-:W-:-:S03]  /*8950*/  HADD2.F32 R8, -RZ, R13.H0_H0 ;  /* 0x2000000dff087230 */ /* 0x020fc60000004100 */
[----:B------:R-:W3:Y:S02]  /*8960*/  LDL.LU R18, [R1+0x140] ;  /* 0x0001400001127983 */ /* 0x000ee40000300800 */
[----:B------:R-:W-:Y:S02]  /*8970*/  FMUL R8, R8, R16 ;  /* 0x0000001008087220 */ /* 0x000fe40000400000 */
[----:B------:R0:W-:Y:S04]  /*8980*/  STL.64 [R1+0x1f8], R24 ;  /* 0x0001f81801007387 */ /* 0x0001e80000100a00 */
[----:B------:R-:W-:Y:S04]  /*8990*/  STL [R1+0x1f4], R22 ;  /* 0x0001f41601007387 */ /* 0x000fe80000100800 */
[----:B------:R-:W-:Y:S04]  /*89a0*/  STL [R1+0x1f0], R3 ;  /* 0x0001f00301007387 */ /* 0x000fe80000100800 */
[----:B------:R3:W-:Y:S01]  /*89b0*/  STL.64 [R1+0x1e8], R20 ;  /* 0x0001e81401007387 */ /* 0x0007e20000100a00 */
[----:B------:R-:W-:-:S03]  /*89c0*/  USHF.L.U64.HI UR4, UR8, 0x8, UR9 ;  /* 0x0000000808047899 */ /* 0x000fc60008010209 */
[----:B0-----:R-:W3:Y:S01]  /*89d0*/  LDL.64 R24, [R1+0x1c8] ;  /* 0x0001c80001187983 */ /* 0x001ee20000100a00 */
[----:B--2---:R-:W-:-:S05]  /*89e0*/  FFMA R8, R9, R2, R8 ;  /* 0x0000000209087223 */ /* 0x004fca0000000008 */
[----:B------:R-:W-:-:S05]  /*89f0*/  F2FP.F16.F32.PACK_AB R8, RZ, R8 ;  /* 0x00000008ff08723e */ /* 0x000fca00000000ff */
[----:B------:R0:W-:Y:S01]  /*8a00*/  @P4 STG.E.U16 desc[UR46][R4.64+0x32], R8 ;  /* 0x0000320804004986 */ /* 0x0001e2000c10152e */
[----:B---34-:R-:W-:-:S05]  /*8a10*/  IADD3 R20, P4, R12, 0x80, RZ ;  /* 0x000000800c147810 */ /* 0x018fca0007f9e0ff */
[----:B0-----:R-:W-:-:S04]  /*8a20*/  IMAD.X R8, RZ, RZ, UR7, P4 ;  /* 0x00000007ff087e24 */ /* 0x001fc8000a0e06ff */
[----:B------:R-:W-:-:S04]  /*8a30*/  IMAD R8, R8, R6, RZ ;  /* 0x0000000608087224 */ /* 0x000fc800078e02ff */
[C---:B------:R-:W-:Y:S02]  /*8a40*/  IMAD R3, R20.reuse, R7, R8 ;  /* 0x0000000714037224 */ /* 0x040fe400078e0208 */
[----:B------:R-:W-:-:S04]  /*8a50*/  IMAD.WIDE.U32 R8, R20, R6, R234 ;  /* 0x0000000614087225 */ /* 0x000fc800078e00ea */
[----:B------:R-:W-:Y:S01]  /*8a60*/  IMAD.IADD R9, R9, 0x1, R3 ;  /* 0x0000000109097824 */ /* 0x000fe200078e0203 */
[----:B------:R-:W-:-:S04]  /*8a70*/  LEA R14, P4, R8, R232, 0x1 ;  /* 0x000000e8080e7211 */ /* 0x000fc800078808ff */
[----:B------:R-:W-:Y:S01]  /*8a80*/  LEA.HI.X R15, R8, R233, R9, 0x1, P4 ;  /* 0x000000e9080f7211 */ /* 0x000fe200020f0c09 */
[----:B------:R-:W-:-:S05]  /*8a90*/  IMAD.U32 R8, RZ, RZ, UR8 ;  /* 0x00000008ff087e24 */ /* 0x000fca000f8e00ff */
[----:B------:R-:W-:-:S04]  /*8aa0*/  LEA R8, P4, R8, R26, 0x8 ;  /* 0x0000001a08087211 */ /* 0x000fc800078840ff */
[----:B------:R-:W-:Y:S02]  /*8ab0*/  IADD3.X R9, R27, UR4, RZ, P4, !PT ;  /* 0x000000041b097c10 */ /* 0x000fe4000a7fe4ff */
[----:B------:R-:W-:Y:S01]  /*8ac0*/  ISETP.GT.AND P4, PT, R0, 0x80, P5 ;  /* 0x000000800000780c */ /* 0x000fe20002f84270 */
[----:B------:R0:W5:-:S12]  /*8ad0*/  LDL.LU.64 R26, [R1+0x200] ;  /* 0x00020000011a7983 */ /* 0x0001580000300a00 */
[----:B------:R-:W2:Y:S02]  /*8ae0*/  @P4 LDG.E.LTC128B.U16 R13, desc[UR46][R14.64] ;  /* 0x0000002e0e0d4981 */ /* 0x000ea4000c1e1520 */
[----:B--2---:R-:W-:-:S05]  /*8af0*/  HADD2.F32 R14, -RZ, R13.H0_H0 ;  /* 0x2000000dff0e7230 */ /* 0x004fca0000004100 */
[----:B------:R-:W-:-:S04]  /*8b00*/  FMUL R14, R14, R16 ;  /* 0x000000100e0e7220 */ /* 0x000fc80000400000 */
[----:B------:R-:W-:-:S05]  /*8b10*/  FFMA R14, R18, R2, R14 ;  /* 0x00000002120e7223 */ /* 0x000fca000000000e */
[----:B------:R-:W-:-:S05]  /*8b20*/  F2FP.F16.F32.PACK_AB R14, RZ, R14 ;  /* 0x0000000eff0e723e */ /* 0x000fca00000000ff */
[----:B------:R2:W-:Y:S02]  /*8b30*/  @P4 STG.E.U16 desc[UR46][R8.64], R14 ;  /* 0x0000000e08004986 */ /* 0x0005e4000c10152e */
[----:B--2---:R-:W-:-:S04]  /*8b40*/  IMAD.WIDE.U32 R14, R20, R6, R10 ;  /* 0x00000006140e7225 */ /* 0x004fc800078e000a */
[----:B------:R-:W-:Y:S02]  /*8b50*/  IMAD.IADD R15, R3, 0x1, R15 ;  /* 0x00000001030f7824 */ /* 0x000fe400078e020f */
[----:B------:R-:W-:-:S04]  /*8b60*/  IMAD.WIDE.U32 R14, R236, UR40, R14 ;  /* 0x00000028ec0e7c25 */ /* 0x000fc8000f8e000e */
[----:B------:R-:W-:Y:S01]  /*8b70*/  IMAD.IADD R15, R237, 0x1, R15 ;  /* 0x00000001ed0f7824 */ /* 0x000fe200078e020f */
[----:B------:R-:W-:-:S04]  /*8b80*/  LEA R18, P4, R14, R232, 0x1 ;  /* 0x000000e80e127211 */ /* 0x000fc800078808ff */
[----:B------:R-:W-:Y:S02]  /*8b90*/  LEA.HI.X R19, R14, R233, R15, 0x1, P4 ;  /* 0x000000e90e137211 */ /* 0x000fe400020f0c0f */
[----:B------:R-:W2:Y:S02]  /*8ba0*/  LDL.64 R14, [R1+0x1d0] ;  /* 0x0001d000010e7983 */ /* 0x000ea40000100a00 */
[----:B--2---:R-:W-:-:S04]  /*8bb0*/  IMAD.WIDE.U32 R14, R20, R6, R14 ;  /* 0x00000006140e7225 */ /* 0x004fc800078e000e */
[----:B------:R-:W-:Y:S01]  /*8bc0*/  IMAD.IADD R20, R3, 0x1, R15 ;  /* 0x0000000103147824 */ /* 0x000fe200078e020f */
[----:B------:R-:W-:Y:S02]  /*8bd0*/  IADD3 R3, P4, R24, R14, RZ ;  /* 0x0000000e18037210 */ /* 0x000fe40007f9e0ff */
[----:B------:R0:W5:Y:S03]  /*8be0*/  LDL.LU.64 R24, [R1+0x1f8] ;  /* 0x0001f80001187983 */ /* 0x0001660000300a00 */
[----:B-1----:R-:W-:Y:S01]  /*8bf0*/  IMAD.X R22, R20, 0x1, R235, P4 ;  /* 0x0000000114167824 */ /* 0x002fe200020e06eb */
[----:B------:R1:W-:Y:S02]  /*8c00*/  STL [R1+0x190], R20 ;  /* 0x0001901401007387 */ /* 0x0003e40000100800 */
[----:B-1----:R-:W-:-:S04]  /*8c10*/  LEA R20, P4, R3, R232, 0x1 ;  /* 0x000000e803147211 */ /* 0x002fc800078808ff */
[----:B------:R-:W-:Y:S02]  /*8c20*/  LEA.HI.X R21, R3, R233, R22, 0x1, P4 ;  /* 0x000000e903157211 */ /* 0x000fe400020f0c16 */
[----:B------:R0:W5:Y:S04]  /*8c30*/  LDL.LU R22, [R1+0x1f4] ;  /* 0x0001f40001167983 */ /* 0x0001680000300800 */
[----:B------:R0:W5:Y:S04]  /*8c40*/  LDL.LU R3, [R1+0x1f0] ;  /* 0x0001f00001037983 */ /* 0x0001680000300800 */
[----:B------:R1:W-:Y:S04]  /*8c50*/  STL.64 [R1+0x188], R20 ;  /* 0x0001881401007387 */ /* 0x0003e80000100a00 */
[----:B-1----:R0:W5:Y:S01]  /*8c60*/  LDL.LU.64 R20, [R1+0x1e8] ;  /* 0x0001e80001147983 */ /* 0x0021620000300a00 */
[----:B------:R-:W-:-:S04]  /*8c70*/  LOP3.LUT P4, RZ, R17, 0x4, RZ, 0xc0, !PT ;  /* 0x0000000411ff7812 */ /* 0x000fc8000788c0ff */
[----:B------:R-:W-:Y:S01]  /*8c80*/  ISETP.GT.AND P4, PT, R0, 0x80, P4 ;  /* 0x000000800000780c */ /* 0x000fe20002784270 */
[----:B------:R-:W-:-:S12]  /*8c90*/  BSSY B1, `(.L_x_58) ;  /* 0x0000003000017945 */ /* 0x000fd80003800000 */
[----:B0-----:R-:W-:Y:S05]  /*8ca0*/  @!P4 BRA `(.L_x_59) ;  /* 0x000000000004c947 */ /* 0x001fea0003800000 */
[----:B------:R0:W5:Y:S02]  /*8cb0*/  LDG.E.LTC128B.U16 R13, desc[UR46][R18.64+0x2] ;  /* 0x0000022e120d7981 */ /* 0x000164000c1e1520 */
.L_x_59:
[----:B------:R-:W-:Y:S05]  /*8cc0*/  BSYNC B1 ;  /* 0x0000000000017941 */ /* 0x000fea0003800000 */
.L_x_58:
[----:B-----5:R-:W-:Y:S04]  /*8cd0*/  STL [R1+0x1f8], R3 ;  /* 0x0001f80301007387 */ /* 0x020fe80000100800 */
[----:B------:R1:W-:Y:S04]  /*8ce0*/  STL.64 [R1+0x1f0], R6 ;  /* 0x0001f00601007387 */ /* 0x0003e80000100a00 */
[----:B-1----:R-:W2:Y:S01]  /*8cf0*/  LDL.LU R7, [R1+0x144] ;  /* 0x0001440001077983 */ /* 0x002ea20000300800 */
[----:B------:R-:W-:-:S03]  /*8d00*/  HADD2.F32 R3, -RZ, R13.H0_H0 ;  /* 0x2000000dff037230 */ /* 0x000fc60000004100 */
[----:B------:R1:W-:Y:S02]  /*8d10*/  STL.64 [R1+0x1e8], R4 ;  /* 0x0001e80401007387 */ /* 0x0003e40000100a00 */
[----:B------:R-:W-:-:S04]  /*8d20*/  FMUL R3, R3, R16 ;  /* 0x0000001003037220 */ /* 0x000fc80000400000 */
[----:B--2---:R-:W-:Y:S02]  /*8d30*/  FFMA R7, R7, R2, R3 ;  /* 0x0000000207077223 */ /* 0x004fe40000000003 */
[----:B------:R2:W5:Y:S03]  /*8d40*/  LDL.LU R3, [R1+0x1f8] ;  /* 0x0001f80001037983 */ /* 0x0005660000300800 */
[----:B-1----:R-:W-:Y:S01]  /*8d50*/  F2FP.F16.F32.PACK_AB R5, RZ, R7 ;  /* 0x00000007ff05723e */ /* 0x002fe200000000ff */
[----:B------:R-:W-:-:S03]  /*8d60*/  IMAD.MOV.U32 R7, RZ, RZ, R9 ;  /* 0x000000ffff077224 */ /* 0x000fc600078e0009 */
[----:B------:R-:W-:Y:S01]  /*8d70*/  PRMT R6, R5, 0x7610, R6 ;  /* 0x0000761005067816 */ /* 0x000fe20000000006 */
[----:B------:R-:W-:-:S03]  /*8d80*/  IMAD.U32 R5, RZ, RZ, UR8 ;  /* 0x00000008ff057e24 */ /* 0x000fc6000f8e00ff */
[----:B------:R-:W-:Y:S01]  /*8d90*/  PRMT R4, R6, 0x7610, R4 ;  /* 0x0000761006047816 */ /* 0x000fe20000000004 */
[----:B------:R-:W-:Y:S02]  /*8da0*/  IMAD.MOV.U32 R6, RZ, RZ, R8 ;  /* 0x000000ffff067224 */ /* 0x000fe400078e0008 */
[----:B------:R-:W-:-:S03]  /*8db0*/  IMAD.SHL.U32 R5, R5, 0x10, RZ ;  /* 0x0000001005057824 */ /* 0x000fc600078e00ff */
[----:B------:R-:W-:Y:S04]  /*8dc0*/  STL.64 [R1+0x140], R6 ;  /* 0x0001400601007387 */ /* 0x000fe80000100a00 */
[----:B------:R1:W-:Y:S04]  /*8dd0*/  @P4 STG.E.U16 desc[UR46][R6.64+0x2], R4 ;  /* 0x0000020406004986 */ /* 0x0003e8000c10152e */
[----:B-1----:R2:W5:Y:S01]  /*8de0*/  LDL.LU.64 R6, [R1+0x1f0] ;  /* 0x0001f00001067983 */ /* 0x0025620000300a00 */
[----:B------:R-:W-:-:S03]  /*8df0*/  IADD3 R4, P4, R8, R5, RZ ;  /* 0x0000000508047210 */ /* 0x000fc60007f9e0ff */
[----:B------:R-:W3:Y:S01]  /*8e00*/  LDL R5, [R1+0x1dc] ;  /* 0x0001dc0001057983 */ /* 0x000ee20000100800 */
[----:B------:R-:W-:Y:S01]  /*8e10*/  BSSY B1, `(.L_x_60) ;  /* 0x000000a000017945 */ /* 0x000fe20003800000 */
[----:B---3--:R-:W-:-:S05]  /*8e20*/  IMAD.X R5, R9, 0x1, R5, P4 ;  /* 0x0000000109057824 */ /* 0x008fca00020e0605 */
[----:B------:R1:W-:Y:S04]  /*8e30*/  STL.64 [R1+0x180], R4 ;  /* 0x0001800401007387 */ /* 0x0003e80000100a00 */
[----:B-1----:R2:W5:Y:S01]  /*8e40*/  LDL.LU.64 R4, [R1+0x1e8] ;  /* 0x0001e80001047983 */ /* 0x0025620000300a00 */
[----:B------:R-:W-:-:S13]  /*8e50*/  ISETP.GT.AND P4, PT, R0, 0x88, P5 ;  /* 0x000000880000780c */ /* 0x000fda0002f84270 */
[----:B--2---:R-:W-:Y:S05]  /*8e60*/  @!P4 BRA `(.L_x_61) ;  /* 0x000000000010c947 */ /* 0x004fea0003800000 */
[----:B-----5:R1:W-:Y:S04]  /*8e70*/  STL.64 [R1+0x1e8], R2 ;  /* 0x0001e80201007387 */ /* 0x0203e80000100a00 */
[----:B-1----:R-:W2:Y:S04]  /*8e80*/  LDL.LU.64 R2, [R1+0x188] ;  /* 0x0001880001027983 */ /* 0x002ea80000300a00 */
[----:B--2---:R1:W5:Y:S04]  /*8e90*/  LDG.E.LTC128B.U16 R13, desc[UR46][R2.64] ;  /* 0x0000002e020d7981 */ /* 0x004368000c1e1520 */
[----:B------:R1:W5:Y:S02]  /*8ea0*/  LDL.LU.64 R2, [R1+0x1e8] ;  /* 0x0001e80001027983 */ /* 0x0003640000300a00 */
.L_x_61:
[----:B------:R-:W-:Y:S05]  /*8eb0*/  BSYNC B1 ;  /* 0x0000000000017941 */ /* 0x000fea0003800000 */
.L_x_60:
[----:B-----5:R2:W-:Y:S04]  /*8ec0*/  STL.64 [R1+0x1f0], R6 ;  /* 0x0001f00601007387 */ /* 0x0205e80000100a00 */
[----:B--2---:R-:W2:Y:S04]  /*8ed0*/  LDL.LU R6, [R1+0x148] ;  /* 0x0001480001067983 */ /* 0x004ea80000300800 */
[----:B------:R-:W3:Y:S04]  /*8ee0*/  LDL.LU R7, [R1+0x190] ;  /* 0x0001900001077983 */ /* 0x000ee80000300800 */
[----:B------:R4:W-:Y:S04]  /*8ef0*/  STL.64 [R1+0x1e8], R4 ;  /* 0x0001e80401007387 */ /* 0x0009e80000100a00 */
[----:B----4-:R-:W4:Y:S01]  /*8f00*/  LDL.64 R4, [R1+0x180] ;  /* 0x0001800001047983 */ /* 0x010f220000100a00 */
[----:B------:R-:W-:-:S05]  /*8f10*/  HADD2.F32 R15, -RZ, R13.H0_H0 ;  /* 0x2000000dff0f7230 */ /* 0x000fca0000004100 */
[----:B------:R-:W-:-:S04]  /*8f20*/  FMUL R15, R15, R16 ;  /* 0x000000100f0f7220 */ /* 0x000fc80000400000 */
[----:B--2---:R-:W-:-:S05]  /*8f30*/  FFMA R15, R6, R2, R15 ;  /* 0x00000002060f7223 */ /* 0x004fca000000000f */
[----:B------:R-:W-:-:S05]  /*8f40*/  F2FP.F16.F32.PACK_AB R15, RZ, R15 ;  /* 0x0000000fff0f723e */ /* 0x000fca00000000ff */
[----:B----4-:R3:W-:Y:S01]  /*8f50*/  @P4 STG.E.U16 desc[UR46][R4.64], R15 ;  /* 0x0000000f04004986 */ /* 0x0107e2000c10152e */
[----:B------:R-:W-:-:S05]  /*8f60*/  IADD3 R14, P4, R10, R14, RZ ;  /* 0x0000000e0a0e7210 */ /* 0x000fca0007f9e0ff */
[----:B---3--:R-:W-:Y:S02]  /*8f70*/  IMAD.X R15, R11, 0x1, R7, P4 ;  /* 0x000000010b0f7824 */ /* 0x008fe400020e0607 */
[----:B------:R-:W-:Y:S02]  /*8f80*/  IMAD.U32 R5, RZ, RZ, UR8 ;  /* 0x00000008ff057e24 */ /* 0x000fe4000f8e00ff */
[----:B------:R-:W-:-:S04]  /*8f90*/  IMAD.WIDE.U32 R6, R236, UR40, R14 ;  /* 0x00000028ec067c25 */ /* 0x000fc8000f8e000e */
[----:B------:R-:W-:Y:S01]  /*8fa0*/  IMAD.IADD R15, R237, 0x1, R7 ;  /* 0x00000001ed0f7824 */ /* 0x000fe200078e0207 */
[----:B------:R-:W-:Y:S01]  /*8fb0*/  LEA R14, P4, R6, R232, 0x1 ;  /* 0x000000e8060e7211 */ /* 0x000fe200078808ff */
[----:B------:R-:W-:-:S03]  /*8fc0*/  IMAD.SHL.U32 R5, R5, 0x10, RZ ;  /* 0x0000001005057824 */ /* 0x000fc600078e00ff */
[----:B------:R-:W-:Y:S02]  /*8fd0*/  LEA.HI.X R15, R6, R233, R15, 0x1, P4 ;  /* 0x000000e9060f7211 */ /* 0x000fe400020f0c0f */
[----:B------:R2:W5:Y:S01]  /*8fe0*/  LDL.LU.64 R6, [R1+0x1f0] ;  /* 0x0001f00001067983 */ /* 0x0005620000300a00 */
[----:B------:R-:W-:-:S03]  /*8ff0*/  IADD3 R4, P4, R5, R8, RZ ;  /* 0x0000000805047210 */ /* 0x000fc60007f9e0ff */
[----:B------:R-:W3:Y:S01]  /*9000*/  LDL R5, [R1+0x1dc] ;  /* 0x0001dc0001057983 */ /* 0x000ee20000100800 */
[----:B------:R-:W-:Y:S01]  /*9010*/  BSSY B1, `(.L_x_62) ;  /* 0x0000008000017945 */ /* 0x000fe20003800000 */
[----:B---3--:R-:W-:-:S05]  /*9020*/  IMAD.X R5, R5, 0x1, R9, P4 ;  /* 0x0000000105057824 */ /* 0x008fca00020e0609 */
[----:B------:R3:W-:Y:S04]  /*9030*/  STL.64 [R1+0x188], R4 ;  /* 0x0001880401007387 */ /* 0x0007e80000100a00 */
[----:B---3--:R2:W5:Y:S01]  /*9040*/  LDL.LU.64 R4, [R1+0x1e8] ;  /* 0x0001e80001047983 */ /* 0x0085620000300a00 */
[----:B------:R-:W-:-:S04]  /*9050*/  LOP3.LUT P4, RZ, R17, 0x4, RZ, 0xc0, !PT ;  /* 0x0000000411ff7812 */ /* 0x000fc8000788c0ff */
[----:B------:R-:W-:-:S13]  /*9060*/  ISETP.GT.AND P4, PT, R0, 0x88, P4 ;  /* 0x000000880000780c */ /* 0x000fda0002784270 */
[----:B--2---:R-:W-:Y:S05]  /*9070*/  @!P4 BRA `(.L_x_63) ;  /* 0x000000000004c947 */ /* 0x004fea0003800000 */
[----:B------:R2:W5:Y:S02]  /*9080*/  LDG.E.LTC128B.U16 R13, desc[UR46][R14.64+0x2] ;  /* 0x0000022e0e0d7981 */ /* 0x000564000c1e1520 */
.L_x_63:
[----:B------:R-:W-:Y:S05]  /*9090*/  BSYNC B1 ;  /* 0x0000000000017941 */ /* 0x000fea0003800000 */
.L_x_62:
[----:B------:R-:W-:Y:S04]  /*90a0*/  STL [R1+0x204], R9 ;  /* 0x0002040901007387 */ /* 0x000fe80000100800 */
[----:B------:R3:W-:Y:S04]  /*90b0*/  STL [R1+0x200], R8 ;  /* 0x0002000801007387 */ /* 0x0007e80000100800 */
[----:B---3--:R-:W3:Y:S04]  /*90c0*/  LDL.LU R8, [R1+0x14c] ;  /* 0x00014c0001087983 */ /* 0x008ee80000300800 */
[----:B-----5:R-:W-:Y:S04]  /*90d0*/  STL [R1+0x1fc], R7 ;  /* 0x0001fc0701007387 */ /* 0x020fe80000100800 */
[----:B------:R-:W-:Y:S04]  /*90e0*/  STL [R1+0x1f8], R6 ;  /* 0x0001f80601007387 */ /* 0x000fe80000100800 */
[----:B------:R4:W-:Y:S04]  /*90f0*/  STL.64 [R1+0x1f0], R4 ;  /* 0x0001f00401007387 */ /* 0x0009e80000100a00 */
[----:B----4-:R-:W4:Y:S01]  /*9100*/  LDL.64 R4, [R1+0x188] ;  /* 0x0001880001047983 */ /* 0x010f220000100a00 */
[----:B------:R-:W-:-:S03]  /*9110*/  HADD2.F32 R9, -RZ, R13.H0_H0 ;  /* 0x2000000dff097230 */ /* 0x000fc60000004100 */
[----:B------:R1:W-:Y:S02]  /*9120*/  STL [R1+0x1e8], R3 ;  /* 0x0001e80301007387 */ /* 0x0003e40000100800 */
[----:B------:R-:W-:-:S04]  /*9130*/  FMUL R9, R9, R16 ;  /* 0x0000001009097220 */ /* 0x000fc80000400000 */
[----:B---3--:R-:W-:Y:S02]  /*9140*/  FFMA R8, R8, R2, R9 ;  /* 0x0000000208087223 */ /* 0x008fe40000000009 */
[----:B------:R3:W5:Y:S03]  /*9150*/  LDL.LU R9, [R1+0x204] ;  /* 0x0002040001097983 */ /* 0x0007660000300800 */
[----:B------:R-:W-:Y:S02]  /*9160*/  F2FP.F16.F32.PACK_AB R7, RZ, R8 ;  /* 0x00000008ff07723e */ /* 0x000fe400000000ff */
[----:B------:R3:W5:Y:S02]  /*9170*/  LDL.LU R8, [R1+0x200] ;  /* 0x0002000001087983 */ /* 0x0007640000300800 */
[----:B------:R-:W-:Y:S02]  /*9180*/  PRMT R6, R7, 0x7610, R6 ;  /* 0x0000761007067816 */ /* 0x000fe40000000006 */
[----:B------:R3:W5:Y:S02]  /*9190*/  LDL.LU R7, [R1+0x1fc] ;  /* 0x0001fc0001077983 */ /* 0x0007640000300800 */
[----:B-1----:R-:W-:-:S02]  /*91a0*/  PRMT R3, R6, 0x7610, R3 ;  /* 0x0000761006037816 */ /* 0x002fc40000000003 */
[----:B------:R3:W5:Y:S04]  /*91b0*/  LDL.LU R6, [R1+0x1f8] ;  /* 0x0001f80001067983 */ /* 0x0007680000300800 */
[----:B----4-:R1:W-:Y:S04]  /*91c0*/  @P4 STG.E.U16 desc[UR46][R4.64+0x2], R3 ;  /* 0x0000020304004986 */ /* 0x0103e8000c10152e */
[----:B-1----:R3:W5:Y:S04]  /*91d0*/  LDL.LU.64 R4, [R1+0x1f0] ;  /* 0x0001f00001047983 */ /* 0x0027680000300a00 */
[----:B------:R3:W5:Y:S01]  /*91e0*/  LDL.LU R3, [R1+0x1e8] ;  /* 0x0001e80001037983 */ /* 0x0007620000300800 */
[----:B------:R-:W-:Y:S01]  /*91f0*/  LOP3.LUT P4, RZ, R17, 0x2, RZ, 0xc0, !PT ;  /* 0x0000000211ff7812 */ /* 0x000fe2000788c0ff */
[----:B------:R-:W-:Y:S03]  /*9200*/  BSSY B1, `(.L_x_64) ;  /* 0x0000004000017945 */ /* 0x000fe60003800000 */
[----:B------:R-:W-:-:S13]  /*9210*/  ISETP.GT.AND P4, PT, R0, 0x80, P4 ;  /* 0x000000800000780c */ /* 0x000fda0002784270 */
[----:B---3--:R-:W-:Y:S05]  /*9220*/  @!P4 BRA `(.L_x_65) ;  /* 0x000000000004c947 */ /* 0x008fea0003800000 */
[----:B------:R1:W5:Y:S02]  /*9230*/  LDG.E.LTC128B.U16 R13, desc[UR46][R18.64+0x10] ;  /* 0x0000102e120d7981 */ /* 0x000364000c1e1520 */
.L_x_65:
[----:B------:R-:W-:Y:S05]  /*9240*/  BSYNC B1 ;  /* 0x0000000000017941 */ /* 0x000fea0003800000 */
.L_x_64:
[----:B-----5:R-:W-:Y:S04]  /*9250*/  STL [R1+0x1f8], R7 ;  /* 0x0001f80701007387 */ /* 0x020fe80000100800 */
[----:B------:R3:W-:Y:S04]  /*9260*/  STL [R1+0x1f4], R6 ;  /* 0x0001f40601007387 */ /* 0x0007e80000100800 */
[----:B---3--:R-:W3:Y:S01]  /*9270*/  LDL.LU R6, [R1+0x150] ;  /* 0x0001500001067983 */ /* 0x008ee20000300800 */
[----:B------:R-:W-:-:S03]  /*9280*/  HADD2.F32 R7, -RZ, R13.H0_H0 ;  /* 0x2000000dff077230 */ /* 0x000fc60000004100 */
[----:B------:R4:W-:Y:S02]  /*9290*/  STL [R1+0x1f0], R5 ;  /* 0x0001f00501007387 */ /* 0x0009e40000100800 */
[----:B------:R-:W-:Y:S02]  /*92a0*/  FMUL R7, R7, R16 ;  /* 0x0000001007077220 */ /* 0x000fe40000400000 */
[----:B------:R0:W-:Y:S04]  /*92b0*/  STL [R1+0x1ec], R4 ;  /* 0x0001ec0401007387 */ /* 0x0001e80000100800 */
[----:B------:R2:W-:Y:S01]  /*92c0*/  STL [R1+0x1e8], R3 ;  /* 0x0001e80301007387 */ /* 0x0005e20000100800 */
[----:B---3--:R-:W-:-:S03]  /*92d0*/  FFMA R6, R6, R2, R7 ;  /* 0x0000000206067223 */ /* 0x008fc60000000007 */
[----:B------:R3:W5:Y:S02]  /*92e0*/  LDL.LU R7, [R1+0x1f8] ;  /* 0x0001f80001077983 */ /* 0x0007640000300800 */
[----:B----4-:R-:W-:Y:S02]  /*92f0*/  F2FP.F16.F32.PACK_AB R5, RZ, R6 ;  /* 0x00000006ff05723e */ /* 0x010fe400000000ff */
[----:B------:R3:W5:Y:S02]  /*9300*/  LDL.LU R6, [R1+0x1f4] ;  /* 0x0001f40001067983 */ /* 0x0007640000300800 */
[----:B0-----:R-:W-:Y:S02]  /*9310*/  PRMT R4, R5, 0x7610, R4 ;  /* 0x0000761005047816 */ /* 0x001fe40000000004 */
[----:B------:R3:W5:Y:S02]  /*9320*/  LDL.LU R5, [R1+0x1f0] ;  /* 0x0001f00001057983 */ /* 0x0007640000300800 */
[----:B--2---:R-:W-:-:S02]  /*9330*/  PRMT R3, R4, 0x7610, R3 ;  /* 0x0000761004037816 */ /* 0x004fc40000000003 */
[----:B------:R3:W5:Y:S04]  /*9340*/  LDL.LU R4, [R1+0x1ec] ;  /* 0x0001ec0001047983 */ /* 0x0007680000300800 */
[----:B------:R0:W-:Y:S04]  /*9350*/  @P4 STG.E.U16 desc[UR46][R8.64+0x10], R3 ;  /* 0x0000100308004986 */ /* 0x0001e8000c10152e */
[----:B0-----:R3:W5:Y:S01]  /*9360*/  LDL.LU R3, [R1+0x1e8] ;  /* 0x0001e80001037983 */ /* 0x0017620000300800 */
[----:B------:R-:W-:Y:S01]  /*9370*/  ISETP.GT.AND P4, PT, R0, 0x80, P6 ;  /* 0x000000800000780c */ /* 0x000fe20003784270 */
[----:B------:R-:W-:-:S12]  /*9380*/  BSSY B1, `(.L_x_66) ;  /* 0x0000003000017945 */ /* 0x000fd80003800000 */
[----:B---3--:R-:W-:Y:S05]  /*9390*/  @!P4 BRA `(.L_x_67) ;  /* 0x000000000004c947 */ /* 0x008fea0003800000 */
[----:B------:R0:W5:Y:S02]  /*93a0*/  LDG.E.LTC128B.U16 R13, desc[UR46][R18.64+0x12] ;  /* 0x0000122e120d7981 */ /* 0x000164000c1e1520 */
.L_x_67:
[----:B------:R-:W-:Y:S05]  /*93b0*/  BSYNC B1 ;  /* 0x0000000000017941 */ /* 0x000fea0003800000 */
.L_x_66:
[----:B------:R-:W-:Y:S04]  /*93c0*/  STL [R1+0x204], R9 ;  /* 0x0002040901007387 */ /* 0x000fe80000100800 */
[----:B------:R2:W-:Y:S04]  /*93d0*/  STL [R1+0x200], R8 ;  /* 0x0002000801007387 */ /* 0x0005e80000100800 */
[----:B--2---:R-:W2:Y:S04]  /*93e0*/  LDL.LU R8, [R1+0x154] ;  /* 0x0001540001087983 */ /* 0x004ea80000300800 */
[----:B-----5:R-:W-:Y:S04]  /*93f0*/  STL [R1+0x1fc], R7 ;  /* 0x0001fc0701007387 */ /* 0x020fe80000100800 */
[----:B------:R-:W-:Y:S04]  /*9400*/  STL [R1+0x1f8], R6 ;  /* 0x0001f80601007387 */ /* 0x000fe80000100800 */
[----:B------:R3:W-:Y:S04]  /*9410*/  STL.64 [R1+0x1f0], R4 ;  /* 0x0001f00401007387 */ /* 0x0007e80000100a00 */
[----:B---3--:R-:W3:Y:S01]  /*9420*/  LDL.64 R4, [R1+0x140] ;  /* 0x0001400001047983 */ /* 0x008ee20000100a00 */
[----:B------:R-:W-:-:S03]  /*9430*/  HADD2.F32 R9, -RZ, R13.H0_H0 ;  /* 0x2000000dff097230 */ /* 0x000fc60000004100 */
[----:B------:R4:W-:Y:S02]  /*9440*/  STL [R1+0x1e8], R3 ;  /* 0x0001e80301007387 */ /* 0x0009e40000100800 */
[----:B------:R-:W-:-:S04]  /*9450*/  FMUL R9, R9, R16 ;  /* 0x0000001009097220 */ /* 0x000fc80000400000 */
[----:B--2---:R-:W-:Y:S02]  /*9460*/  FFMA R8, R8, R2, R9 ;  /* 0x0000000208087223 */ /* 0x004fe40000000009 */
[----:B------:R2:W5:Y:S03]  /*9470*/  LDL.LU R9, [R1+0x204] ;  /* 0x0002040001097983 */ /* 0x0005660000300800 */
[----:B------:R-:W-:Y:S02]  /*9480*/  F2FP.F16.F32.PACK_AB R7, RZ, R8 ;  /* 0x00000008ff07723e */ /* 0x000fe400000000ff */
[----:B------:R2:W5:Y:S02]  /*9490*/  LDL.LU R8, [R1+0x200] ;  /* 0x0002000001087983 */ /* 0x0005640000300800 */
[----:B------:R-:W-:Y:S02]  /*94a0*/  PRMT R6, R7, 0x7610, R6 ;  /* 0x0000761007067816 */ /* 0x000fe40000000006 */
[----:B------:R2:W5:Y:S02]  /*94b0*/  LDL.LU R7, [R1+0x1fc] ;  /* 0x0001fc0001077983 */ /* 0x0005640000300800 */
[----:B----4-:R-:W-:-:S02]  /*94c0*/  PRMT R3, R6, 0x7610, R3 ;  /* 0x0000761006037816 */ /* 0x010fc40000000003 */
[----:B------:R2:W5:Y:S04]  /*94d0*/  LDL.LU R6, [R1+0x1f8] ;  /* 0x0001f80001067983 */ /* 0x0005680000300800 */
[----:B---3--:R3:W-:Y:S04]  /*94e0*/  @P4 STG.E.U16 desc[UR46][R4.64+0x12], R3 ;  /* 0x0000120304004986 */ /* 0x0087e8000c10152e */
[----:B---3--:R2:W5:Y:S04]  /*94f0*/  LDL.LU.64 R4, [R1+0x1f0] ;  /* 0x0001f00001047983 */ /* 0x0085680000300a00 */
[----:B------:R2:W5:Y:S01]  /*9500*/  LDL.LU R3, [R1+0x1e8] ;  /* 0x0001e80001037983 */ /* 0x0005620000300800 */
[----:B------:R-:W-:Y:S01]  /*9510*/  LOP3.LUT P4, RZ, R17, 0x2, RZ, 0xc0, !PT ;  /* 0x0000000211ff7812 */ /* 0x000fe2000788c0ff */
[----:B------:R-:W-:Y:S03]  /*9520*/  BSSY B1, `(.L_x_68) ;  /* 0x0000004000017945 */ /* 0x000fe60003800000 */
[----:B------:R-:W-:-:S13]  /*9530*/  ISETP.GT.AND P4, PT, R0, 0x88, P4 ;  /* 0x000000880000780c */ /* 0x000fda0002784270 */
[----:B--2---:R-:W-:Y:S05]  /*9540*/  @!P4 BRA `(.L_x_69) ;  /* 0x000000000004c947 */ /* 0x004fea0003800000 */
[----:B------:R2:W5:Y:S02]  /*9550*/  LDG.E.LTC128B.U16 R13, desc[UR46][R14.64+0x10] ;  /* 0x0000102e0e0d7981 */ /* 0x000564000c1e1520 */
.L_x_69:
[----:B------:R-:W-:Y:S05]  /*9560*/  BSYNC B1 ;  /* 0x0000000000017941 */ /* 0x000fea0003800000 */
.L_x_68:
[----:B-----5:R-:W-:Y:S04]  /*9570*/  STL [R1+0x204], R9 ;  /* 0x0002040901007387 */ /* 0x020fe80000100800 */
[----:B------:R3:W-:Y:S04]  /*9580*/  STL [R1+0x200], R8 ;  /* 0x0002000801007387 */ /* 0x0007e80000100800 */
[----:B---3--:R-:W3:Y:S04]  /*9590*/  LDL.LU R8, [R1+0x158] ;  /* 0x0001580001087983 */ /* 0x008ee80000300800 */
[----:B------:R-:W-:Y:S04]  /*95a0*/  STL [R1+0x1fc], R7 ;  /* 0x0001fc0701007387 */ /* 0x000fe80000100800 */
        /* <DEDUP_REMOVED lines=12> */
[----:B0-----:R-:W-:-:S02]  /*9670*/  PRMT R3, R6, 0x7610, R3 ;  /* 0x0000761006037816 */ /* 0x001fc40000000003 */
[----:B------:R3:W5:Y:S04]  /*9680*/  LDL.LU R6, [R1+0x1f8] ;  /* 0x0001f80001067983 */ /* 0x0007680000300800 */
[----:B----4-:R0:W-:Y:S04]  /*9690*/  @P4 STG.E.U16 desc[UR46][R4.64+0x10], R3 ;  /* 0x0000100304004986 */ /* 0x0101e8000c10152e */
[----:B0-----:R3:W5:Y:S04]  /*96a0*/  LDL.LU.64 R4, [R1+0x1f0] ;  /* 0x0001f00001047983 */ /* 0x0017680000300a00 */
[----:B------:R3:W5:Y:S01]  /*96b0*/  LDL.LU R3, [R1+0x1e8] ;  /* 0x0001e80001037983 */ /* 0x0007620000300800 */
[----:B------:R-:W-:Y:S01]  /*96c0*/  ISETP.GT.AND P4, PT, R0, 0x88, P6 ;  /* 0x000000880000780c */ /* 0x000fe20003784270 */
[----:B------:R-:W-:-:S12]  /*96d0*/  BSSY B1, `(.L_x_70) ;  /* 0x0000003000017945 */ /* 0x000fd80003800000 */
[----:B---3--:R-:W-:Y:S05]  /*96e0*/  @!P4 BRA `(.L_x_71) ;  /* 0x000000000004c947 */ /* 0x008fea0003800000 */
[----:B------:R0:W5:Y:S02]  /*96f0*/  LDG.E.LTC128B.U16 R13, desc[UR46][R14.64+0x12] ;  /* 0x0000122e0e0d7981 */ /* 0x000164000c1e1520 */
.L_x_71:
[----:B------:R-:W-:Y:S05]  /*9700*/  BSYNC B1 ;  /* 0x0000000000017941 */ /* 0x000fea0003800000 */
.L_x_70:
[----:B-----5:R-:W-:Y:S04]  /*9710*/  STL [R1+0x204], R9 ;  /* 0x0002040901007387 */ /* 0x020fe80000100800 */
[----:B------:R3:W-:Y:S04]  /*9720*/  STL [R1+0x200], R8 ;  /* 0x0002000801007387 */ /* 0x0007e80000100800 */
[----:B---3--:R-:W3:Y:S04]  /*9730*/  LDL.LU R8, [R1+0x15c] ;  /* 0x00015c0001087983 */ /* 0x008ee80000300800 */
[----:B------:R-:W-:Y:S04]  /*9740*/  STL [R1+0x1fc], R7 ;  /* 0x0001fc0701007387 */ /* 0x000fe80000100800 */
[----:B------:R-:W-:Y:S04]  /*9750*/  STL [R1+0x1f8], R6 ;  /* 0x0001f80601007387 */ /* 0x000fe80000100800 */
[----:B------:R4:W-:Y:S04]  /*9760*/  STL.64 [R1+0x1f0], R4 ;  /* 0x0001f00401007387 */ /* 0x0009e80000100a00 */
[----:B----4-:R-:W4:Y:S01]  /*9770*/  LDL.LU.64 R4, [R1+0x188] ;  /* 0x0001880001047983 */ /* 0x010f220000300a00 */
        /* <DEDUP_REMOVED lines=11> */
[----:B----4-:R-:W-:Y:S04]  /*9830*/  STL.64 [R1+0x148], R4 ;  /* 0x0001480401007387 */ /* 0x010fe80000100a00 */
[----:B------:R1:W-:Y:S04]  /*9840*/  @P4 STG.E.U16 desc[UR46][R4.64+0x12], R3 ;  /* 0x0000120304004986 */ /* 0x0003e8000c10152e */
[----:B-1----:R3:W5:Y:S04]  /*9850*/  LDL.LU.64 R4, [R1+0x1f0] ;  /* 0x0001f00001047983 */ /* 0x0027680000300a00 */
[----:B------:R3:W5:Y:S01]  /*9860*/  LDL.LU R3, [R1+0x1e8] ;  /* 0x0001e80001037983 */ /* 0x0007620000300800 */
[----:B------:R-:W-:Y:S01]  /*9870*/  ISETP.GT.AND P4, PT, R0, 0x80, P3 ;  /* 0x000000800000780c */ /* 0x000fe20001f84270 */
[----:B------:R-:W-:-:S12]  /*9880*/  BSSY B1, `(.L_x_72) ;  /* 0x0000003000017945 */ /* 0x000fd80003800000 */
[----:B---3--:R-:W-:Y:S05]  /*9890*/  @!P4 BRA `(.L_x_73) ;  /* 0x000000000004c947 */ /* 0x008fea0003800000 */
[----:B------:R1:W5:Y:S02]  /*98a0*/  LDG.E.LTC128B.U16 R13, desc[UR46][R18.64+0x20] ;  /* 0x0000202e120d7981 */ /* 0x000364000c1e1520 */
.L_x_73:
[----:B------:R-:W-:Y:S05]  /*98b0*/  BSYNC B1 ;  /* 0x0000000000017941 */ /* 0x000fea0003800000 */
.L_x_72:
        /* <DEDUP_REMOVED lines=22> */
.L_x_75:
[----:B------:R-:W-:Y:S05]  /*9a20*/  BSYNC B1 ;  /* 0x0000000000017941 */ /* 0x000fea0003800000 */
.L_x_74:
        /* <DEDUP_REMOVED lines=21> */
[----:B------:R-:W-:Y:S01]  /*9b80*/  ISETP.GT.AND P4, PT, R0, 0x88, P3 ;  /* 0x000000880000780c */ /* 0x000fe20001f84270 */
[----:B------:R-:W-:-:S12]  /*9b90*/  BSSY B1, `(.L_x_76) ;  /* 0x0000003000017945 */ /* 0x000fd80003800000 */
[----:B--2---:R-:W-:Y:S05]  /*9ba0*/  @!P4 BRA `(.L_x_77) ;  /* 0x000000000004c947 */ /* 0x004fea0003800000 */
[----:B------:R2:W5:Y:S02]  /*9bb0*/  LDG.E.LTC128B.U16 R13, desc[UR46][R14.64+0x20] ;  /* 0x0000202e0e0d7981 */ /* 0x000564000c1e1520 */
.L_x_77:
[----:B------:R-:W-:Y:S05]  /*9bc0*/  BSYNC B1 ;  /* 0x0000000000017941 */ /* 0x000fea0003800000 */
.L_x_76:
        /* <DEDUP_REMOVED lines=25> */
.L_x_79:
[----:B------:R-:W-:Y:S05]  /*9d60*/  BSYNC B1 ;  /* 0x0000000000017941 */ /* 0x000fea0003800000 */
.L_x_78:
        /* <DEDUP_REMOVED lines=9> */
[----:B------:R-:W-:Y:S01]  /*9e00*/  FMUL R9, R9, R16 ;  /* 0x0000001009097220 */ /* 0x000fe20000400000 */
[----:B------:R-:W-:Y:S03]  /*9e10*/  BSSY B1, `(.L_x_80) ;  /* 0x0000011000017945 */ /* 0x000fe60003800000 */
[----:B---3--:R-:W-:Y:S02]  /*9e20*/  FFMA R8, R8, R2, R9 ;  /* 0x0000000208087223 */ /* 0x008fe40000000009 */
[----:B------:R3:W5:Y:S03]  /*9e30*/  LDL.LU R9, [R1+0x204] ;  /* 0x0002040001097983 */ /* 0x0007660000300800 */
[----:B------:R-:W-:-:S02]  /*9e40*/  F2FP.F16.F32.PACK_AB R7, RZ, R8 ;  /* 0x00000008ff07723e */ /* 0x000fc400000000ff */
[----:B------:R3:W5:Y:S02]  /*9e50*/  LDL.LU R8, [R1+0x200] ;  /* 0x0002000001087983 */ /* 0x0007640000300800 */
[----:B------:R-:W-:Y:S02]  /*9e60*/  PRMT R6, R7, 0x7610, R6 ;  /* 0x0000761007067816 */ /* 0x000fe40000000006 */
[----:B------:R3:W5:Y:S02]  /*9e70*/  LDL.LU R7, [R1+0x1fc] ;  /* 0x0001fc0001077983 */ /* 0x0007640000300800 */
[----:B-1----:R-:W-:Y:S02]  /*9e80*/  PRMT R3, R6, 0x7610, R3 ;  /* 0x0000761006037816 */ /* 0x002fe40000000003 */
[----:B------:R3:W5:Y:S04]  /*9e90*/  LDL.LU R6, [R1+0x1f8] ;  /* 0x0001f80001067983 */ /* 0x0007680000300800 */
[----:B----4-:R1:W-:Y:S01]  /*9ea0*/  @P4 STG.E.U16 desc[UR46][R4.64+0x22], R3 ;  /* 0x0000220304004986 */ /* 0x0103e2000c10152e */
[----:B------:R-:W-:-:S03]  /*9eb0*/  ISETP.GT.AND P4, PT, R0, 0x80, P1 ;  /* 0x000000800000780c */ /* 0x000fc60000f84270 */
[----:B-1----:R3:W5:Y:S04]  /*9ec0*/  LDL.LU.64 R4, [R1+0x1f0] ;  /* 0x0001f00001047983 */ /* 0x0027680000300a00 */
[----:B------:R3:W5:Y:S04]  /*9ed0*/  LDL.LU R3, [R1+0x1e8] ;  /* 0x0001e80001037983 */ /* 0x0007680000300800 */
[----:B------:R3:W-:Y:S02]  /*9ee0*/  STL.S16 [R1+0x188], R13 ;  /* 0x0001880d01007387 */ /* 0x0007e40000100600 */
[----:B------:R-:W-:Y:S05]  /*9ef0*/  @!P4 BRA `(.L_x_81) ;  /* 0x000000000008c947 */ /* 0x000fea0003800000 */
[----:B---3--:R-:W3:Y:S04]  /*9f00*/  LDG.E.LTC128B.U16 R13, desc[UR46][R18.64+0x30] ;  /* 0x0000302e120d7981 */ /* 0x008ee8000c1e1520 */
[----:B---3--:R1:W-:Y:S02]  /*9f10*/  STL [R1+0x188], R13 ;  /* 0x0001880d01007387 */ /* 0x0083e40000100800 */
.L_x_81:
[----:B------:R-:W-:Y:S05]  /*9f20*/  BSYNC B1 ;  /* 0x0000000000017941 */ /* 0x000fea0003800000 */
.L_x_80:
[----:B------:R4:W-:Y:S04]  /*9f30*/  STL.64 [R1+0x208], R22 ;  /* 0x0002081601007387 */ /* 0x0009e80000100a00 */
[----:B----4-:R-:W4:Y:S01]  /*9f40*/  LDL.LU R23, [R1+0x170] ;  /* 0x0001700001177983 */ /* 0x010f220000300800 */
[----:B-1-3--:R-:W-:-:S03]  /*9f50*/  HADD2.F32 R13, -RZ, R13.H0_H0 ;  /* 0x2000000dff0d7230 */ /* 0x00afc60000004100 */
[----:B------:R-:W-:Y:S02]  /*9f60*/  STL.64 [R1+0x200], R20 ;  /* 0x0002001401007387 */ /* 0x000fe40000100a00 */
[----:B------:R-:W-:Y:S02]  /*9f70*/  FMUL R13, R13, R16 ;  /* 0x000000100d0d7220 */ /* 0x000fe40000400000 */
[----:B------:R1:W-:Y:S04]  /*9f80*/  STL.64 [R1+0x1f8], R18 ;  /* 0x0001f81201007387 */ /* 0x0003e80000100a00 */
[----:B------:R-:W-:Y:S04]  /*9f90*/  STL.64 [R1+0x1f0], R14 ;  /* 0x0001f00e01007387 */ /* 0x000fe80000100a00 */
[----:B-----5:R-:W-:Y:S04]  /*9fa0*/  STL.64 [R1+0x1e8], R4 ;  /* 0x0001e80401007387 */ /* 0x020fe80000100a00 */
[----:B-1----:R-:W3:Y:S01]  /*9fb0*/  LDL.LU.64 R18, [R1+0x1d0] ;  /* 0x0001d00001127983 */ /* 0x002ee20000300a00 */
[----:B----4-:R-:W-:-:S05]  /*9fc0*/  FFMA R13, R23, R2, R13 ;  /* 0x00000002170d7223 */ /* 0x010fca000000000d */
[----:B------:R-:W-:-:S05]  /*9fd0*/  F2FP.F16.F32.PACK_AB R13, RZ, R13 ;  /* 0x0000000dff0d723e */ /* 0x000fca00000000ff */
[----:B------:R1:W-:Y:S01]  /*9fe0*/  @P4 STG.E.U16 desc[UR46][R8.64+0x30], R13 ;  /* 0x0000300d08004986 */ /* 0x0003e2000c10152e */
[----:B------:R-:W-:-:S05]  /*9ff0*/  IADD3 R20, P4, R12, 0x100, RZ ;  /* 0x000001000c147810 */ /* 0x000fca0007f9e0ff */
[----:B-1----:R-:W-:-:S04]  /*a000*/  IMAD.X R8, RZ, RZ, UR7, P4 ;  /* 0x00000007ff087e24 */ /* 0x002fc8000a0e06ff */
[----:B------:R-:W-:-:S04]  /*a010*/  IMAD R8, R8, R6, RZ ;  /* 0x0000000608087224 */ /* 0x000fc800078e02ff */
[C---:B------:R-:W-:Y:S02]  /*a020*/  IMAD R5, R20.reuse, R7, R8 ;  /* 0x0000000714057224 */ /* 0x040fe400078e0208 */
[----:B------:R-:W-:-:S04]  /*a030*/  IMAD.WIDE.U32 R8, R20, R6, R234 ;  /* 0x0000000614087225 */ /* 0x000fc800078e00ea */
[----:B------:R-:W-:Y:S01]  /*a040*/  IMAD.IADD R9, R9, 0x1, R5 ;  /* 0x0000000109097824 */ /* 0x000fe200078e0205 */
[----:B0-2---:R-:W-:-:S04]  /*a050*/  LEA R14, P4, R8, R232, 0x1 ;  /* 0x000000e8080e7211 */ /* 0x005fc800078808ff */
[----:B------:R-:W-:Y:S02]  /*a060*/  LEA.HI.X R15, R8, R233, R9, 0x1, P4 ;  /* 0x000000e9080f7211 */ /* 0x000fe400020f0c09 */
[----:B------:R-:W-:-:S05]  /*a070*/  IADD3 R4, P4, R12, 0x180, RZ ;  /* 0x000001800c047810 */ /* 0x000fca0007f9e0ff */
[----:B------:R-:W-:-:S04]  /*a080*/  IMAD.X R8, RZ, RZ, UR7, P4 ;  /* 0x00000007ff087e24 */ /* 0x000fc8000a0e06ff */
[----:B------:R-:W-:-:S04]  /*a090*/  IMAD R8, R8, R6, RZ ;  /* 0x0000000608087224 */ /* 0x000fc800078e02ff */
[C---:B------:R-:W-:Y:S02]  /*a0a0*/  IMAD R7, R4.reuse, R7, R8 ;  /* 0x0000000704077224 */ /* 0x040fe400078e0208 */
[----:B------:R-:W-:Y:S01]  /*a0b0*/  IMAD.WIDE.U32 R8, R4, R6, R234 ;  /* 0x0000000604087225 */ /* 0x000fe200078e00ea */
[----:B------:R0:W-:Y:S03]  /*a0c0*/  STL.64 [R1+0x160], R14 ;  /* 0x0001600e01007387 */ /* 0x0001e60000100a00 */
[----:B------:R-:W-:Y:S01]  /*a0d0*/  IMAD.IADD R9, R9, 0x1, R7 ;  /* 0x0000000109097824 */ /* 0x000fe200078e0207 */
[----:B0-----:R-:W-:-:S04]  /*a0e0*/  LEA R14, P4, R8, R232, 0x1 ;  /* 0x000000e8080e7211 */ /* 0x001fc800078808ff */
[----:B------:R-:W-:-:S05]  /*a0f0*/  LEA.HI.X R15, R8, R233, R9, 0x1, P4 ;  /* 0x000000e9080f7211 */ /* 0x000fca00020f0c09 */
[----:B------:R0:W-:Y:S04]  /*a100*/  STL.64 [R1+0x168], R14 ;  /* 0x0001680e01007387 */ /* 0x0001e80000100a00 */
[----:B0-----:R-:W2:Y:S01]  /*a110*/  LDL.LU.64 R14, [R1+0x1c8] ;  /* 0x0001c800010e7983 */ /* 0x001ea20000300a00 */
[----:B------:R-:W-:-:S04]  /*a120*/  IMAD.WIDE.U32 R8, R20, R6, R10 ;  /* 0x0000000614087225 */ /* 0x000fc800078e000a */
[----:B------:R-:W-:Y:S02]  /*a130*/  IMAD.IADD R9, R5, 0x1, R9 ;  /* 0x0000000105097824 */ /* 0x000fe400078e0209 */
[----:B------:R-:W-:-:S04]  /*a140*/  IMAD.WIDE.U32 R8, R236, UR40, R8 ;  /* 0x00000028ec087c25 */ /* 0x000fc8000f8e0008 */
[----:B------:R-:W-:Y:S01]  /*a150*/  IMAD.IADD R9, R237, 0x1, R9 ;  /* 0x00000001ed097824 */ /* 0x000fe200078e0209 */
[----:B------:R-:W-:-:S04]  /*a160*/  LEA R12, P4, R8, R232, 0x1 ;  /* 0x000000e8080c7211 */ /* 0x000fc800078808ff */
[----:B------:R-:W-:Y:S01]  /*a170*/  LEA.HI.X R13, R8, R233, R9, 0x1, P4 ;  /* 0x000000e9080d7211 */ /* 0x000fe200020f0c09 */
[----:B------:R-:W-:-:S04]  /*a180*/  IMAD.WIDE.U32 R8, R4, R6, R10 ;  /* 0x0000000604087225 */ /* 0x000fc800078e000a */
[----:B------:R-:W-:Y:S02]  /*a190*/  IMAD.IADD R9, R7, 0x1, R9 ;  /* 0x0000000107097824 */ /* 0x000fe400078e0209 */
[----:B------:R-:W-:-:S04]  /*a1a0*/  IMAD.WIDE.U32 R22, R236, UR40, R8 ;  /* 0x00000028ec167c25 */ /* 0x000fc8000f8e0008 */
[----:B------:R-:W-:Y:S01]  /*a1b0*/  IMAD.IADD R9, R237, 0x1, R23 ;  /* 0x00000001ed097824 */ /* 0x000fe200078e0217 */
[----:B------:R-:W-:Y:S01]  /*a1c0*/  LEA R8, P4, R22, R232, 0x1 ;  /* 0x000000e816087211 */ /* 0x000fe200078808ff */
[----:B---3--:R-:W-:-:S03]  /*a1d0*/  IMAD.WIDE.U32 R20, R20, R6, R18 ;  /* 0x0000000614147225 */ /* 0x008fc600078e0012 */
[----:B------:R-:W-:Y:S01]  /*a1e0*/  LEA.HI.X R9, R22, R233, R9, 0x1, P4 ;  /* 0x000000e916097211 */ /* 0x000fe200020f0c09 */
[----:B------:R-:W-:Y:S01]  /*a1f0*/  IMAD.IADD R234, R5, 0x1, R21 ;  /* 0x0000000105ea7824 */ /* 0x000fe200078e0215 */
[----:B------:R-:W-:Y:S01]  /*a200*/  IADD3 R22, P4, R10, R20, RZ ;  /* 0x000000140a167210 */ /* 0x000fe20007f9e0ff */
[----:B------:R-:W-:-:S04]  /*a210*/  IMAD.WIDE.U32 R18, R4, R6, R18 ;  /* 0x0000000604127225 */ /* 0x000fc800078e0012 */
[----:B------:R-:W-:Y:S02]  /*a220*/  IMAD.X R23, R11, 0x1, R234, P4 ;  /* 0x000000010b177824 */ /* 0x000fe400020e06ea */
[----:B------:R-:W-:Y:S02]  /*a230*/  IMAD.IADD R4, R7, 0x1, R19 ;  /* 0x0000000107047824 */ /* 0x000fe400078e0213 */
[----:B------:R-:W-:Y:S01]  /*a240*/  IMAD.MOV.U32 R6, RZ, RZ, R22 ;  /* 0x000000ffff067224 */ /* 0x000fe200078e0016 */
[----:B------:R-:W-:Y:S01]  /*a250*/  IADD3 R22, P4, R10, R18, RZ ;  /* 0x000000120a167210 */ /* 0x000fe20007f9e0ff */
[----:B------:R-:W-:Y:S02]  /*a260*/  IMAD.MOV.U32 R7, RZ, RZ, R23 ;  /* 0x000000ffff077224 */ /* 0x000fe400078e0017 */
[----:B------:R-:W-:-:S04]  /*a270*/  IMAD.WIDE.U32 R6, R236, UR40, R6 ;  /* 0x00000028ec067c25 */ /* 0x000fc8000f8e0006 */
[----:B------:R-:W-:Y:S01]  /*a280*/  IMAD.X R23, R11, 0x1, R4, P4 ;  /* 0x000000010b177824 */ /* 0x000fe200020e0604 */
[----:B------:R-:W-:Y:S01]  /*a290*/  LEA R10, P4, R6, R232, 0x1 ;  /* 0x000000e8060a7211 */ /* 0x000fe200078808ff */
[----:B------:R-:W-:Y:S02]  /*a2a0*/  IMAD.IADD R7, R237, 0x1, R7 ;  /* 0x00000001ed077824 */ /* 0x000fe400078e0207 */
[----:B------:R-:W-:-:S03]  /*a2b0*/  IMAD.WIDE.U32 R22, R236, UR40, R22 ;  /* 0x00000028ec167c25 */ /* 0x000fc6000f8e0016 */
[----:B------:R-:W-:Y:S01]  /*a2c0*/  LEA.HI.X R11, R6, R233, R7, 0x1, P4 ;  /* 0x000000e9060b7211 */ /* 0x000fe200020f0c07 */
[----:B------:R-:W-:Y:S01]  /*a2d0*/  IMAD.IADD R237, R237, 0x1, R23 ;  /* 0x00000001eded7824 */ /* 0x000fe200078e0217 */
[----:B------:R-:W-:-:S04]  /*a2e0*/  LEA R6, P4, R22, R232, 0x1 ;  /* 0x000000e816067211 */ /* 0x000fc800078808ff */
[----:B------:R-:W-:Y:S02]  /*a2f0*/  LEA.HI.X R7, R22, R233, R237, 0x1, P4 ;  /* 0x000000e916077211 */ /* 0x000fe400020f0ced */
[----:B------:R0:W5:Y:S01]  /*a300*/  LDL.LU.64 R22, [R1+0x208] ;  /* 0x0002080001167983 */ /* 0x0001620000300a00 */
[----:B--2---:R-:W-:-:S03]  /*a310*/  IADD3 R236, P4, R14, R20, RZ ;  /* 0x000000140eec7210 */ /* 0x004fc60007f9e0ff */
[----:B------:R0:W5:Y:S02]  /*a320*/  LDL.LU.64 R20, [R1+0x200] ;  /* 0x0002000001147983 */ /* 0x0001640000300a00 */
[--C-:B------:R-:W-:Y:S01]  /*a330*/  IMAD.X R237, R234, 0x1, R235.reuse, P4 ;  /* 0x00000001eaed7824 */ /* 0x100fe200020e06eb */
[----:B------:R-:W-:Y:S02]  /*a340*/  IADD3 R234, P4, R14, R18, RZ ;  /* 0x000000120eea7210 */ /* 0x000fe40007f9e0ff */
[----:B------:R0:W5:Y:S03]  /*a350*/  LDL.LU.64 R18, [R1+0x1f8] ;  /* 0x0001f80001127983 */ /* 0x0001660000300a00 */
[----:B------:R-:W-:Y:S01]  /*a360*/  IMAD.X R235, R4, 0x1, R235, P4 ;  /* 0x0000000104eb7824 */ /* 0x000fe200020e06eb */
[C---:B------:R-:W-:Y:S01]  /*a370*/  LEA R4, P4, R236.reuse, R232, 0x1 ;  /* 0x000000e8ec047211 */ /* 0x040fe200078808ff */
[----:B------:R0:W5:Y:S03]  /*a380*/  LDL.LU.64 R14, [R1+0x1f0] ;  /* 0x0001f000010e7983 */ /* 0x0001660000300a00 */
[----:B------:R-:W-:-:S05]  /*a390*/  LEA.HI.X R5, R236, R233, R237, 0x1, P4 ;  /* 0x000000e9ec057211 */ /* 0x000fca00020f0ced */
[----:B------:R1:W-:Y:S02]  /*a3a0*/  STL.64 [R1+0x150], R4 ;  /* 0x0001500401007387 */ /* 0x0003e40000100a00 */
[C---:B-1----:R-:W-:Y:S02]  /*a3b0*/  LEA R4, P4, R234.reuse, R232, 0x1 ;  /* 0x000000e8ea047211 */ /* 0x042fe400078808ff */
[----:B------:R-:W2:Y:S02]  /*a3c0*/  LDL.LU R232, [R1+0x188] ;  /* 0x0001880001e87983 */ /* 0x000ea40000300800 */
[----:B------:R-:W-:-:S05]  /*a3d0*/  LEA.HI.X R5, R234, R233, R235, 0x1, P4 ;  /* 0x000000e9ea057211 */ /* 0x000fca00020f0ceb */
[----:B------:R1:W-:Y:S04]  /*a3e0*/  STL.64 [R1+0x158], R4 ;  /* 0x0001580401007387 */ /* 0x0003e80000100a00 */
[----:B-1----:R0:W5:Y:S01]  /*a3f0*/  LDL.LU.64 R4, [R1+0x1e8] ;  /* 0x0001e80001047983 */ /* 0x0021620000300a00 */
[----:B------:R-:W-:Y:S01]  /*a400*/  ISETP.GT.AND P4, PT, R0, 0x80, P0 ;  /* 0x000000800000780c */ /* 0x000fe20000784270 */
[----:B------:R-:W-:Y:S01]  /*a410*/  BSSY B1, `(.L_x_82) ;  /* 0x0000004000017945 */ /* 0x000fe20003800000 */
[----:B--2---:R-:W-:-:S11]  /*a420*/  PRMT R236, R232, 0x7610, R236 ;  /* 0x00007610e8ec7816 */ /* 0x004fd600000000ec */
[----:B0-----:R-:W-:Y:S05]  /*a430*/  @!P4 BRA `(.L_x_83) ;  /* 0x000000000004c947 */ /* 0x001fea0003800000 */
[----:B-----5:R0:W5:Y:S02]  /*a440*/  LDG.E.LTC128B.U16 R236, desc[UR46][R18.64+0x32] ;  /* 0x0000322e12ec7981 */ /* 0x020164000c1e1520 */
.L_x_83:
[----:B------:R-:W-:Y:S05]  /*a450*/  BSYNC B1 ;  /* 0x0000000000017941 */ /* 0x000fea0003800000 */
.L_x_82:
[----:B------:R-:W2:Y:S04]  /*a460*/  LDL.LU R233, [R1+0x174] ;  /* 0x0001740001e97983 */ /* 0x000ea80000300800 */
[----:B------:R-:W3:Y:S01]  /*a470*/  LDL.64 R234, [R1+0x140] ;  /* 0x0001400001ea7983 */ /* 0x000ee20000100a00 */
[----:B-----5:R-:W-:Y:S01]  /*a480*/  HADD2.F32 R232, -RZ, R236.H0_H0 ;  /* 0x200000ecffe87230 */ /* 0x020fe20000004100 */
[----:B------:R-:W-:Y:S04]  /*a490*/  BSSY B1, `(.L_x_84) ;  /* 0x0000008000017945 */ /* 0x000fe80003800000 */
[----:B------:R-:W-:-:S04]  /*a4a0*/  FMUL R232, R232, R16 ;  /* 0x00000010e8e87220 */ /* 0x000fc80000400000 */
[----:B--2---:R-:W-:-:S05]  /*a4b0*/  FFMA R232, R233, R2, R232 ;  /* 0x00000002e9e87223 */ /* 0x004fca00000000e8 */
[----:B------:R-:W-:-:S05]  /*a4c0*/  F2FP.F16.F32.PACK_AB R232, RZ, R232 ;  /* 0x000000e8ffe8723e */ /* 0x000fca00000000ff */
[----:B---3--:R1:W-:Y:S01]  /*a4d0*/  @P4 STG.E.U16 desc[UR46][R234.64+0x32], R232 ;  /* 0x000032e8ea004986 */ /* 0x0083e2000c10152e */
[----:B------:R-:W-:-:S13]  /*a4e0*/  ISETP.GT.AND P4, PT, R0, 0x88, P1 ;  /* 0x000000880000780c */ /* 0x000fda0000f84270 */
[----:B-1----:R-:W-:Y:S05]  /*a4f0*/  @!P4 BRA `(.L_x_85) ;  /* 0x000000000004c947 */ /* 0x002fea0003800000 */
[----:B------:R1:W5:Y:S02]  /*a500*/  LDG.E.LTC128B.U16 R236, desc[UR46][R14.64+0x30] ;  /* 0x0000302e0eec7981 */ /* 0x000364000c1e1520 */
.L_x_85:
[----:B------:R-:W-:Y:S05]  /*a510*/  BSYNC B1 ;  /* 0x0000000000017941 */ /* 0x000fea0003800000 */
.L_x_84:
[----:B------:R-:W2:Y:S01]  /*a520*/  LDL.LU R233, [R1+0x178] ;  /* 0x0001780001e97983 */ /* 0x000ea20000300800 */
[----:B-----5:R-:W-:-:S05]  /*a530*/  HADD2.F32 R232, -RZ, R236.H0_H0 ;  /* 0x200000ecffe87230 */ /* 0x020fca0000004100 */
[----:B------:R-:W-:-:S04]  /*a540*/  FMUL R232, R232, R16 ;  /* 0x00000010e8e87220 */ /* 0x000fc80000400000 */
[----:B--2---:R-:W-:-:S05]  /*a550*/  FFMA R232, R233, R2, R232 ;  /* 0x00000002e9e87223 */ /* 0x004fca00000000e8 */
[----:B------:R-:W-:-:S04]  /*a560*/  F2FP.F16.F32.PACK_AB R232, RZ, R232 ;  /* 0x000000e8ffe8723e */ /* 0x000fc800000000ff */
[----:B------:R-:W-:Y:S02]  /*a570*/  PRMT R234, R232, 0x7610, R234 ;  /* 0x00007610e8ea7816 */ /* 0x000fe400000000ea */
[----:B------:R-:W2:Y:S01]  /*a580*/  LDL.LU.64 R232, [R1+0x180] ;  /* 0x0001800001e87983 */ /* 0x000ea20000300a00 */
[----:B------:R-:W-:Y:S03]  /*a590*/  BSSY B1, `(.L_x_86) ;  /* 0x0000005000017945 */ /* 0x000fe60003800000 */
[----:B--2---:R2:W-:Y:S01]  /*a5a0*/  @P4 STG.E.U16 desc[UR46][R232.64+0x30], R234 ;  /* 0x000030eae8004986 */ /* 0x0045e2000c10152e */
[----:B------:R-:W-:-:S13]  /*a5b0*/  ISETP.GT.AND P4, PT, R0, 0x88, P0 ;  /* 0x000000880000780c */ /* 0x000fda0000784270 */
[----:B--2---:R-:W-:Y:S05]  /*a5c0*/  @!P4 BRA `(.L_x_87) ;  /* 0x000000000004c947 */ /* 0x004fea0003800000 */
[----:B------:R2:W5:Y:S02]  /*a5d0*/  LDG.E.LTC128B.U16 R236, desc[UR46][R14.64+0x32] ;  /* 0x0000322e0eec7981 */ /* 0x000564000c1e1520 */
.L_x_87:
[----:B------:R-:W-:Y:S05]  /*a5e0*/  BSYNC B1 ;  /* 0x0000000000017941 */ /* 0x000fea0003800000 */
.L_x_86:
[----:B------:R-:W3:Y:S04]  /*a5f0*/  LDL.LU R233, [R1+0x17c] ;  /* 0x00017c0001e97983 */ /* 0x000ee80000300800 */
[----:B------:R4:W-:Y:S04]  /*a600*/  STL.64 [R1+0x1f8], R8 ;  /* 0x0001f80801007387 */ /* 0x0009e80000100a00 */
[----:B----4-:R-:W4:Y:S04]  /*a610*/  LDL.64 R8, [R1+0x148] ;  /* 0x0001480001087983 */ /* 0x010f280000100a00 */
[----:B------:R0:W-:Y:S04]  /*a620*/  STL.64 [R1+0x1f0], R6 ;  /* 0x0001f00601007387 */ /* 0x0001e80000100a00 */
[----:B0-----:R-:W2:Y:S04]  /*a630*/  LDL.64 R6, [R1+0x1c0] ;  /* 0x0001c00001067983 */ /* 0x001ea80000100a00 */
[----:B------:R0:W-:Y:S04]  /*a640*/  STL.64 [R1+0x1e8], R4 ;  /* 0x0001e80401007387 */ /* 0x0001e80000100a00 */
[----:B0-----:R-:W2:Y:S01]  /*a650*/  LDL.LU.64 R4, [R1+0x160] ;  /* 0x0001600001047983 */ /* 0x001ea20000300a00 */
[----:B-----5:R-:W-:Y:S01]  /*a660*/  HADD2.F32 R232, -RZ, R236.H0_H0 ;  /* 0x200000ecffe87230 */ /* 0x020fe20000004100 */
[----:B------:R-:W-:-:S02]  /*a670*/  USHF.L.U64.HI UR4, UR8, 0x9, UR9 ;  /* 0x0000000908047899 */ /* 0x000fc40008010209 */
[----:B------:R-:W2:Y:S02]  /*a680*/  LDL.LU R235, [R1+0x100] ;  /* 0x0001000001eb7983 */ /* 0x000ea40000300800 */
[----:B------:R-:W-:-:S04]  /*a690*/  FMUL R232, R232, R16 ;  /* 0x00000010e8e87220 */ /* 0x000fc80000400000 */
[----:B---3--:R-:W-:-:S05]  /*a6a0*/  FFMA R232, R233, R2, R232 ;  /* 0x00000002e9e87223 */ /* 0x008fca00000000e8 */
[----:B------:R-:W-:-:S05]  /*a6b0*/  F2FP.F16.F32.PACK_AB R232, RZ, R232 ;  /* 0x000000e8ffe8723e */ /* 0x000fca00000000ff */
[----:B----4-:R0:W-:Y:S02]  /*a6c0*/  @P4 STG.E.U16 desc[UR46][R8.64+0x32], R232 ;  /* 0x000032e808004986 */ /* 0x0101e4000c10152e */
[----:B0-----:R-:W-:Y:S02]  /*a6d0*/  IMAD.U32 R232, RZ, RZ, UR8 ;  /* 0x00000008ffe87e24 */ /* 0x001fe4000f8e00ff */
[----:B------:R0:W5:Y:S03]  /*a6e0*/  LDL.LU.64 R8, [R1+0x1f8] ;  /* 0x0001f80001087983 */ /* 0x0001660000300a00 */
[----:B--2---:R-:W-:-:S04]  /*a6f0*/  LEA R232, P4, R232, R6, 0x9 ;  /* 0x00000006e8e87211 */ /* 0x004fc800078848ff */
[----:B------:R-:W-:Y:S02]  /*a700*/  IADD3.X R233, R7, UR4, RZ, P4, !PT ;  /* 0x0000000407e97c10 */ /* 0x000fe4000a7fe4ff */
[----:B------:R-:W-:Y:S01]  /*a710*/  ISETP.GT.AND P4, PT, R0, 0x100, P5 ;  /* 0x000001000000780c */ /* 0x000fe20002f84270 */
[----:B------:R0:W5:-:S12]  /*a720*/  LDL.LU.64 R6, [R1+0x1f0] ;  /* 0x0001f00001067983 */ /* 0x0001580000300a00 */
[----:B------:R-:W2:Y:S04]  /*a730*/  @P4 LDG.E.LTC128B.U16 R236, desc[UR46][R4.64] ;  /* 0x0000002e04ec4981 */ /* 0x000ea8000c1e1520 */
[----:B------:R0:W5:Y:S01]  /*a740*/  LDL.LU.64 R4, [R1+0x1e8] ;  /* 0x0001e80001047983 */ /* 0x0001620000300a00 */
[----:B------:R-:W-:Y:S01]  /*a750*/  BSSY B1, `(.L_x_88) ;  /* 0x000000a000017945 */ /* 0x000fe20003800000 */
[----:B--2---:R-:W-:-:S05]  /*a760*/  HADD2.F32 R234, -RZ, R236.H0_H0 ;  /* 0x200000ecffea7230 */ /* 0x004fca0000004100 */
[----:B------:R-:W-:-:S04]  /*a770*/  FMUL R234, R234, R16 ;  /* 0x00000010eaea7220 */ /* 0x000fc80000400000 */
[----:B------:R-:W-:-:S05]  /*a780*/  FFMA R234, R235, R2, R234 ;  /* 0x00000002ebea7223 */ /* 0x000fca00000000ea */
[----:B------:R-:W-:-:S05]  /*a790*/  F2FP.F16.F32.PACK_AB R234, RZ, R234 ;  /* 0x000000eaffea723e */ /* 0x000fca00000000ff */
[----:B------:R0:W-:Y:S01]  /*a7a0*/  @P4 STG.E.U16 desc[UR46][R232.64], R234 ;  /* 0x000000eae8004986 */ /* 0x0001e2000c10152e */
[----:B------:R-:W-:-:S04]  /*a7b0*/  LOP3.LUT P4, RZ, R17, 0x4, RZ, 0xc0, !PT ;  /* 0x0000000411ff7812 */ /* 0x000fc8000788c0ff */
[----:B------:R-:W-:-:S13]  /*a7c0*/  ISETP.GT.AND P4, PT, R0, 0x100, P4 ;  /* 0x000001000000780c */ /* 0x000fda0002784270 */
[----:B0-----:R-:W-:Y:S05]  /*a7d0*/  @!P4 BRA `(.L_x_89) ;  /* 0x000000000004c947 */ /* 0x001fea0003800000 */
[----:B------:R0:W5:Y:S02]  /*a7e0*/  LDG.E.LTC128B.U16 R236, desc[UR46][R12.64+0x2] ;  /* 0x0000022e0cec7981 */ /* 0x000164000c1e1520 */
.L_x_89:
[----:B------:R-:W-:Y:S05]  /*a7f0*/  BSYNC B1 ;  /* 0x0000000000017941 */ /* 0x000fea0003800000 */
.L_x_88:
[----:B------:R-:W2:Y:S01]  /*a800*/  LDL.LU R235, [R1+0x104] ;  /* 0x0001040001eb7983 */ /* 0x000ea20000300800 */
[----:B-----5:R-:W-:-:S03]  /*a810*/  HADD2.F32 R234, -RZ, R236.H0_H0 ;  /* 0x200000ecffea7230 */ /* 0x020fc60000004100 */
[----:B------:R3:W-:Y:S02]  /*a820*/  STL.64 [R1+0x1f0], R4 ;  /* 0x0001f00401007387 */ /* 0x0007e40000100a00 */
[----:B------:R-:W-:Y:S02]  /*a830*/  FMUL R234, R234, R16 ;  /* 0x00000010eaea7220 */ /* 0x000fe40000400000 */
[----:B------:R4:W-:Y:S01]  /*a840*/  STL [R1+0x1e8], R3 ;  /* 0x0001e80301007387 */ /* 0x0009e20000100800 */
[----:B---3--:R-:W-:-:S04]  /*a850*/  IMAD.U32 R5, RZ, RZ, UR8 ;  /* 0x00000008ff057e24 */ /* 0x008fc8000f8e00ff */
[----:B------:R-:W-:Y:S02]  /*a860*/  IMAD.SHL.U32 R5, R5, 0x10, RZ ;  /* 0x0000001005057824 */ /* 0x000fe400078e00ff */
[----:B--2---:R-:W-:Y:S01]  /*a870*/  FFMA R234, R235, R2, R234 ;  /* 0x00000002ebea7223 */ /* 0x004fe200000000ea */
[----:B------:R-:W-:-:S04]  /*a880*/  IMAD.MOV.U32 R235, RZ, RZ, R233 ;  /* 0x000000ffffeb7224 */ /* 0x000fc800078e00e9 */
[----:B------:R-:W-:-:S04]  /*a890*/  F2FP.F16.F32.PACK_AB R234, RZ, R234 ;  /* 0x000000eaffea723e */ /* 0x000fc800000000ff */
[----:B------:R-:W-:Y:S01]  /*a8a0*/  PRMT R237, R234, 0x7610, R237 ;  /* 0x00007610eaed7816 */ /* 0x000fe200000000ed */
[----:B------:R-:W-:-:S05]  /*a8b0*/  IMAD.MOV.U32 R234, RZ, RZ, R232 ;  /* 0x000000ffffea7224 */ /* 0x000fca00078e00e8 */
[----:B------:R-:W-:Y:S01]  /*a8c0*/  @P4 STG.E.U16 desc[UR46][R234.64+0x2], R237 ;  /* 0x000002edea004986 */ /* 0x000fe2000c10152e */
[----:B------:R-:W-:-:S03]  /*a8d0*/  IADD3 R4, P4, R232, R5, RZ ;  /* 0x00000005e8047210 */ /* 0x000fc60007f9e0ff */
[----:B------:R-:W2:Y:S01]  /*a8e0*/  LDL R5, [R1+0x1dc] ;  /* 0x0001dc0001057983 */ /* 0x000ea20000100800 */
[----:B----4-:R-:W-:Y:S01]  /*a8f0*/  PRMT R3, R236, 0x7610, R3 ;  /* 0x00007610ec037816 */ /* 0x010fe20000000003 */
[----:B--2---:R-:W-:-:S05]  /*a900*/  IMAD.X R5, R233, 0x1, R5, P4 ;  /* 0x00000001e9057824 */ /* 0x004fca00020e0605 */
[----:B------:R2:W-:Y:S04]  /*a910*/  STL.64 [R1+0x100], R4 ;  /* 0x0001000401007387 */ /* 0x0005e80000100a00 */
[----:B--2---:R2:W5:Y:S04]  /*a920*/  LDL.LU.64 R4, [R1+0x1f0] ;  /* 0x0001f00001047983 */ /* 0x0045680000300a00 */
[----:B------:R3:W-:Y:S04]  /*a930*/  STL.S16 [R1+0x160], R3 ;  /* 0x0001600301007387 */ /* 0x0007e80000100600 */
[----:B---3--:R2:W5:Y:S01]  /*a940*/  LDL.LU R3, [R1+0x1e8] ;  /* 0x0001e80001037983 */ /* 0x0085620000300800 */
[----:B------:R-:W-:Y:S01]  /*a950*/  ISETP.GT.AND P4, PT, R0, 0x108, P5 ;  /* 0x000001080000780c */ /* 0x000fe20002f84270 */
[----:B------:R-:W-:-:S12]  /*a960*/  BSSY B1, `(.L_x_90) ;  /* 0x0000009000017945 */ /* 0x000fd80003800000 */
[----:B--2---:R-:W-:Y:S05]  /*a970*/  @!P4 BRA `(.L_x_91) ;  /* 0x00000000001cc947 */ /* 0x004fea0003800000 */
[----:B-----5:R2:W-:Y:S04]  /*a980*/  STL.64 [R1+0x1f0], R2 ;  /* 0x0001f00201007387 */ /* 0x0205e80000100a00 */
[----:B--2---:R-:W2:Y:S04]  /*a990*/  LDL.LU.64 R2, [R1+0x150] ;  /* 0x0001500001027983 */ /* 0x004ea80000300a00 */
[----:B------:R2:W-:Y:S04]  /*a9a0*/  STL [R1+0x1e8], R0 ;  /* 0x0001e80001007387 */ /* 0x0005e80000100800 */
[----:B--2---:R-:W2:Y:S04]  /*a9b0*/  LDG.E.LTC128B.U16 R0, desc[UR46][R2.64] ;  /* 0x0000002e02007981 */ /* 0x004ea8000c1e1520 */
[----:B------:R3:W5:Y:S04]  /*a9c0*/  LDL.LU.64 R2, [R1+0x1f0] ;  /* 0x0001f00001027983 */ /* 0x0007680000300a00 */
[----:B--2---:R2:W-:Y:S04]  /*a9d0*/  STL [R1+0x160], R0 ;  /* 0x0001600001007387 */ /* 0x0045e80000100800 */
[----:B--2---:R3:W5:Y:S02]  /*a9e0*/  LDL.LU R0, [R1+0x1e8] ;  /* 0x0001e80001007983 */ /* 0x0047640000300800 */
.L_x_91:
[----:B------:R-:W-:Y:S05]  /*a9f0*/  BSYNC B1 ;  /* 0x0000000000017941 */ /* 0x000fea0003800000 */
.L_x_90:
[----:B------:R2:W-:Y:S04]  /*aa00*/  STL.64 [R1+0x1f8], R8 ;  /* 0x0001f80801007387 */ /* 0x0005e80000100a00 */
[----:B--2---:R-:W2:Y:S04]  /*aa10*/  LDL.64 R8, [R1+0x100] ;  /* 0x0001000001087983 */ /* 0x004ea80000100a00 */
[----:B------:R4:W-:Y:S04]  /*aa20*/  STL [R1+0x1f4], R6 ;  /* 0x0001f40601007387 */ /* 0x0009e80000100800 */
[----:B----4-:R-:W4:Y:S04]  /*aa30*/  LDL.LU R6, [R1+0x108] ;  /* 0x0001080001067983 */ /* 0x010f280000300800 */
[----:B-----5:R0:W-:Y:S04]  /*aa40*/  STL [R1+0x1f0], R5 ;  /* 0x0001f00501007387 */ /* 0x0201e80000100800 */
[----:B0-----:R-:W3:Y:S04]  /*aa50*/  LDL R5, [R1+0x1dc] ;  /* 0x0001dc0001057983 */ /* 0x001ee80000100800 */
[----:B------:R0:W-:Y:S04]  /*aa60*/  STL [R1+0x1ec], R4 ;  /* 0x0001ec0401007387 */ /* 0x0001e80000100800 */
[----:B0-----:R-:W2:Y:S04]  /*aa70*/  LDL.LU R4, [R1+0x160] ;  /* 0x0001600001047983 */ /* 0x001ea80000300800 */
[----:B------:R0:W-:Y:S01]  /*aa80*/  STL [R1+0x1e8], R3 ;  /* 0x0001e80301007387 */ /* 0x0001e20000100800 */
[----:B--2---:R-:W-:-:S05]  /*aa90*/  HADD2.F32 R236, -RZ, R4.H0_H0 ;  /* 0x20000004ffec7230 */ /* 0x004fca0000004100 */
[----:B------:R-:W-:-:S04]  /*aaa0*/  FMUL R236, R236, R16 ;  /* 0x00000010ecec7220 */ /* 0x000fc80000400000 */
[----:B----4-:R-:W-:Y:S01]  /*aab0*/  FFMA R236, R6, R2, R236 ;  /* 0x0000000206ec7223 */ /* 0x010fe200000000ec */
[----:B------:R-:W-:-:S04]  /*aac0*/  IMAD.U32 R6, RZ, RZ, UR8 ;  /* 0x00000008ff067e24 */ /* 0x000fc8000f8e00ff */
[----:B------:R-:W-:Y:S01]  /*aad0*/  F2FP.F16.F32.PACK_AB R236, RZ, R236 ;  /* 0x000000ecffec723e */ /* 0x000fe200000000ff */
[----:B------:R-:W-:-:S04]  /*aae0*/  IMAD.SHL.U32 R6, R6, 0x10, RZ ;  /* 0x0000001006067824 */ /* 0x000fc800078e00ff */
[----:B------:R2:W-:Y:S01]  /*aaf0*/  @P4 STG.E.U16 desc[UR46][R8.64], R236 ;  /* 0x000000ec08004986 */ /* 0x0005e2000c10152e */
[----:B0-----:R-:W-:Y:S02]  /*ab00*/  PRMT R3, R4, 0x7610, R3 ;  /* 0x0000761004037816 */ /* 0x001fe40000000003 */
[----:B--2---:R-:W-:Y:S01]  /*ab10*/  IADD3 R236, P4, R6, R232, RZ ;  /* 0x000000e806ec7210 */ /* 0x004fe20007f9e0ff */
[----:B------:R0:W5:Y:S04]  /*ab20*/  LDL.LU.64 R8, [R1+0x1f8] ;  /* 0x0001f80001087983 */ /* 0x0001680000300a00 */
[----:B------:R0:W5:Y:S01]  /*ab30*/  LDL.LU R6, [R1+0x1f4] ;  /* 0x0001f40001067983 */ /* 0x0001620000300800 */
[----:B---3--:R-:W-:-:S03]  /*ab40*/  IMAD.X R237, R5, 0x1, R233, P4 ;  /* 0x0000000105ed7824 */ /* 0x008fc600020e06e9 */
[----:B------:R0:W5:Y:S01]  /*ab50*/  LDL.LU R5, [R1+0x1f0] ;  /* 0x0001f00001057983 */ /* 0x0001620000300800 */
[----:B------:R-:W-:-:S03]  /*ab60*/  LOP3.LUT P4, RZ, R17, 0x4, RZ, 0xc0, !PT ;  /* 0x0000000411ff7812 */ /* 0x000fc6000788c0ff */
[----:B------:R0:W5:Y:S04]  /*ab70*/  LDL.LU R4, [R1+0x1ec] ;  /* 0x0001ec0001047983 */ /* 0x0001680000300800 */
[----:B------:R2:W-:Y:S04]  /*ab80*/  STL.S16 [R1+0x108], R3 ;  /* 0x0001080301007387 */ /* 0x0005e80000100600 */
[----:B--2---:R0:W5:Y:S01]  /*ab90*/  LDL.LU R3, [R1+0x1e8] ;  /* 0x0001e80001037983 */ /* 0x0041620000300800 */
[----:B------:R-:W-:Y:S01]  /*aba0*/  ISETP.GT.AND P4, PT, R0, 0x108, P4 ;  /* 0x000001080000780c */ /* 0x000fe20002784270 */
[----:B------:R-:W-:-:S12]  /*abb0*/  BSSY B1, `(.L_x_92) ;  /* 0x0000006000017945 */ /* 0x000fd80003800000 */
[----:B0-----:R-:W-:Y:S05]  /*abc0*/  @!P4 BRA `(.L_x_93) ;  /* 0x000000000010c947 */ /* 0x001fea0003800000 */
[----:B------:R0:W-:Y:S04]  /*abd0*/  STL [R1+0x1e8], R0 ;  /* 0x0001e80001007387 */ /* 0x0001e80000100800 */
[----:B0-----:R-:W2:Y:S04]  /*abe0*/  LDG.E.LTC128B.U16 R0, desc[UR46][R10.64+0x2] ;  /* 0x0000022e0a007981 */ /* 0x001ea8000c1e1520 */
[----:B--2---:R0:W-:Y:S04]  /*abf0*/  STL [R1+0x108], R0 ;  /* 0x0001080001007387 */ /* 0x0041e80000100800 */
[----:B0-----:R0:W5:Y:S02]  /*ac00*/  LDL.LU R0, [R1+0x1e8] ;  /* 0x0001e80001007983 */ /* 0x0011640000300800 */
.L_x_93:
[----:B------:R-:W-:Y:S05]  /*ac10*/  BSYNC B1 ;  /* 0x0000000000017941 */ /* 0x000fea0003800000 */
.L_x_92:
[----:B-----5:R-:W-:Y:S04]  /*ac20*/  STL [R1+0x200], R9 ;  /* 0x0002000901007387 */ /* 0x020fe80000100800 */
[----:B------:R2:W-:Y:S04]  /*ac30*/  STL [R1+0x1fc], R8 ;  /* 0x0001fc0801007387 */ /* 0x0005e80000100800 */
[----:B--2---:R-:W2:Y:S04]  /*ac40*/  LDL.LU R8, [R1+0x10c] ;  /* 0x00010c0001087983 */ /* 0x004ea80000300800 */
[----:B------:R-:W-:Y:S04]  /*ac50*/  STL [R1+0x1f8], R7 ;  /* 0x0001f80701007387 */ /* 0x000fe80000100800 */
[----:B------:R-:W-:Y:S04]  /*ac60*/  STL [R1+0x1f4], R6 ;  /* 0x0001f40601007387 */ /* 0x000fe80000100800 */
[----:B------:R-:W-:Y:S04]  /*ac70*/  STL [R1+0x1f0], R5 ;  /* 0x0001f00501007387 */ /* 0x000fe80000100800 */
[----:B------:R3:W-:Y:S04]  /*ac80*/  STL [R1+0x1ec], R4 ;  /* 0x0001ec0401007387 */ /* 0x0007e80000100800 */
[----:B---3--:R-:W3:Y:S04]  /*ac90*/  LDL.LU R4, [R1+0x108] ;  /* 0x0001080001047983 */ /* 0x008ee80000300800 */
[----:B------:R4:W-:Y:S01]  /*aca0*/  STL [R1+0x1e8], R3 ;  /* 0x0001e80301007387 */ /* 0x0009e20000100800 */
[----:B---3--:R-:W-:-:S05]  /*acb0*/  HADD2.F32 R9, -RZ, R4.H0_H0 ;  /* 0x20000004ff097230 */ /* 0x008fca0000004100 */
[----:B------:R-:W-:-:S04]  /*acc0*/  FMUL R9, R9, R16 ;  /* 0x0000001009097220 */ /* 0x000fc80000400000 */
[----:B--2---:R-:W-:Y:S01]  /*acd0*/  FFMA R8, R8, R2, R9 ;  /* 0x0000000208087223 */ /* 0x004fe20000000009 */
[----:B----4-:R-:W-:Y:S01]  /*ace0*/  PRMT R3, R4, 0x7610, R3 ;  /* 0x0000761004037816 */ /* 0x010fe20000000003 */
[----:B------:R2:W5:Y:S03]  /*acf0*/  LDL.LU R9, [R1+0x200] ;  /* 0x0002000001097983 */ /* 0x0005660000300800 */
[----:B------:R-:W-:Y:S02]  /*ad00*/  F2FP.F16.F32.PACK_AB R7, RZ, R8 ;  /* 0x00000008ff07723e */ /* 0x000fe400000000ff */
[----:B------:R2:W5:Y:S02]  /*ad10*/  LDL.LU R8, [R1+0x1fc] ;  /* 0x0001fc0001087983 */ /* 0x0005640000300800 */
[----:B------:R-:W-:Y:S02]  /*ad20*/  PRMT R6, R7, 0x7610, R6 ;  /* 0x0000761007067816 */ /* 0x000fe40000000006 */
[----:B------:R2:W5:Y:S02]  /*ad30*/  LDL.LU R7, [R1+0x1f8] ;  /* 0x0001f80001077983 */ /* 0x0005640000300800 */
[----:B------:R-:W-:-:S02]  /*ad40*/  PRMT R5, R6, 0x7610, R5 ;  /* 0x0000761006057816 */ /* 0x000fc40000000005 */
[----:B------:R2:W5:Y:S04]  /*ad50*/  LDL.LU R6, [R1+0x1f4] ;  /* 0x0001f40001067983 */ /* 0x0005680000300800 */
[----:B------:R3:W-:Y:S04]  /*ad60*/  @P4 STG.E.U16 desc[UR46][R236.64+0x2], R5 ;  /* 0x00000205ec004986 */ /* 0x0007e8000c10152e */
[----:B---3--:R2:W5:Y:S01]  /*ad70*/  LDL.LU R5, [R1+0x1f0] ;  /* 0x0001f00001057983 */ /* 0x0085620000300800 */
[----:B------:R-:W-:-:S03]  /*ad80*/  LOP3.LUT P4, RZ, R17, 0x2, RZ, 0xc0, !PT ;  /* 0x0000000211ff7812 */ /* 0x000fc6000788c0ff */
[----:B------:R2:W5:Y:S04]  /*ad90*/  LDL.LU R4, [R1+0x1ec] ;  /* 0x0001ec0001047983 */ /* 0x0005680000300800 */
[----:B------:R3:W-:Y:S04]  /*ada0*/  STL.S16 [R1+0x108], R3 ;  /* 0x0001080301007387 */ /* 0x0007e80000100600 */
[----:B---3--:R2:W5:Y:S01]  /*adb0*/  LDL.LU R3, [R1+0x1e8] ;  /* 0x0001e80001037983 */ /* 0x0085620000300800 */
[----:B------:R-:W-:Y:S01]  /*adc0*/  ISETP.GT.AND P4, PT, R0, 0x100, P4 ;  /* 0x000001000000780c */ /* 0x000fe20002784270 */
[----:B------:R-:W-:-:S12]  /*add0*/  BSSY B1, `(.L_x_94) ;  /* 0x0000006000017945 */ /* 0x000fd80003800000 */
[----:B--2---:R-:W-:Y:S05]  /*ade0*/  @!P4 BRA `(.L_x_95) ;  /* 0x000000000010c947 */ /* 0x004fea0003800000 */
[----:B------:R2:W-:Y:S04]  /*adf0*/  STL [R1+0x1e8], R0 ;  /* 0x0001e80001007387 */ /* 0x0005e80000100800 */
[----:B--2---:R-:W2:Y:S04]  /*ae00*/  LDG.E.LTC128B.U16 R0, desc[UR46][R12.64+0x10] ;  /* 0x0000102e0c007981 */ /* 0x004ea8000c1e1520 */
[----:B--2---:R2:W-:Y:S04]  /*ae10*/  STL [R1+0x108], R0 ;  /* 0x0001080001007387 */ /* 0x0045e80000100800 */
[----:B--2---:R2:W5:Y:S02]  /*ae20*/  LDL.LU R0, [R1+0x1e8] ;  /* 0x0001e80001007983 */ /* 0x0045640000300800 */
.L_x_95:
[----:B------:R-:W-:Y:S05]  /*ae30*/  BSYNC B1 ;  /* 0x0000000000017941 */ /* 0x000fea0003800000 */
.L_x_94:
[----:B-----5:R-:W-:Y:S04]  /*ae40*/  STL [R1+0x200], R9 ;  /* 0x0002000901007387 */ /* 0x020fe80000100800 */
[----:B------:R3:W-:Y:S04]  /*ae50*/  STL [R1+0x1fc], R8 ;  /* 0x0001fc0801007387 */ /* 0x0007e80000100800 */
[----:B---3--:R-:W3:Y:S04]  /*ae60*/  LDL.LU R8, [R1+0x110] ;  /* 0x0001100001087983 */ /* 0x008ee80000300800 */
[----:B------:R-:W-:Y:S04]  /*ae70*/  STL [R1+0x1f8], R7 ;  /* 0x0001f80701007387 */ /* 0x000fe80000100800 */
[----:B------:R-:W-:Y:S04]  /*ae80*/  STL [R1+0x1f4], R6 ;  /* 0x0001f40601007387 */ /* 0x000fe80000100800 */
[----:B------:R-:W-:Y:S04]  /*ae90*/  STL [R1+0x1f0], R5 ;  /* 0x0001f00501007387 */ /* 0x000fe80000100800 */
[----:B------:R4:W-:Y:S04]  /*aea0*/  STL [R1+0x1ec], R4 ;  /* 0x0001ec0401007387 */ /* 0x0009e80000100800 */
[----:B----4-:R-:W4:Y:S04]  /*aeb0*/  LDL.LU R4, [R1+0x108] ;  /* 0x0001080001047983 */ /* 0x010f280000300800 */
[----:B------:R0:W-:Y:S01]  /*aec0*/  STL [R1+0x1e8], R3 ;  /* 0x0001e80301007387 */ /* 0x0001e20000100800 */
[----:B----4-:R-:W-:-:S05]  /*aed0*/  HADD2.F32 R9, -RZ, R4.H0_H0 ;  /* 0x20000004ff097230 */ /* 0x010fca0000004100 */
[----:B------:R-:W-:-:S04]  /*aee0*/  FMUL R9, R9, R16 ;  /* 0x0000001009097220 */ /* 0x000fc80000400000 */
[----:B---3--:R-:W-:Y:S01]  /*aef0*/  FFMA R8, R8, R2, R9 ;  /* 0x0000000208087223 */ /* 0x008fe20000000009 */
[----:B0-----:R-:W-:Y:S01]  /*af00*/  PRMT R3, R4, 0x7610, R3 ;  /* 0x0000761004037816 */ /* 0x001fe20000000003 */
        /* <DEDUP_REMOVED lines=8> */
[----:B---3--:R0:W5:Y:S04]  /*af90*/  LDL.LU R5, [R1+0x1f0] ;  /* 0x0001f00001057983 */ /* 0x0081680000300800 */
[----:B------:R0:W5:Y:S04]  /*afa0*/  LDL.LU R4, [R1+0x1ec] ;  /* 0x0001ec0001047983 */ /* 0x0001680000300800 */
[----:B------:R3:W-:Y:S04]  /*afb0*/  STL.S16 [R1+0x108], R3 ;  /* 0x0001080301007387 */ /* 0x0007e80000100600 */
[----:B---3--:R0:W5:Y:S01]  /*afc0*/  LDL.LU R3, [R1+0x1e8] ;  /* 0x0001e80001037983 */ /* 0x0081620000300800 */
[----:B------:R-:W-:Y:S01]  /*afd0*/  ISETP.GT.AND P4, PT, R0, 0x100, P6 ;  /* 0x000001000000780c */ /* 0x000fe20003784270 */
[----:B------:R-:W-:-:S12]  /*afe0*/  BSSY B1, `(.L_x_96) ;  /* 0x0000006000017945 */ /* 0x000fd80003800000 */
[----:B0-----:R-:W-:Y:S05]  /*aff0*/  @!P4 BRA `(.L_x_97) ;  /* 0x000000000010c947 */ /* 0x001fea0003800000 */
[----:B------:R0:W-:Y:S04]  /*b000*/  STL [R1+0x1e8], R0 ;  /* 0x0001e80001007387 */ /* 0x0001e80000100800 */
[----:B0-----:R-:W3:Y:S04]  /*b010*/  LDG.E.LTC128B.U16 R0, desc[UR46][R12.64+0x12] ;  /* 0x0000122e0c007981 */ /* 0x001ee8000c1e1520 */
[----:B---3--:R0:W-:Y:S04]  /*b020*/  STL [R1+0x108], R0 ;  /* 0x0001080001007387 */ /* 0x0081e80000100800 */
[----:B0-----:R0:W5:Y:S02]  /*b030*/  LDL.LU R0, [R1+0x1e8] ;  /* 0x0001e80001007983 */ /* 0x0011640000300800 */
.L_x_97:
[----:B------:R-:W-:Y:S05]  /*b040*/  BSYNC B1 ;  /* 0x0000000000017941 */ /* 0x000fea0003800000 */
.L_x_96:
        /* <DEDUP_REMOVED lines=12> */
[----:B-1----:R-:W-:Y:S01]  /*b110*/  PRMT R3, R4, 0x7610, R3 ;  /* 0x0000761004037816 */ /* 0x002fe20000000003 */
        /* <DEDUP_REMOVED lines=15> */
[----:B-1----:R-:W-:Y:S05]  /*b210*/  @!P4 BRA `(.L_x_99) ;  /* 0x000000000010c947 */ /* 0x002fea0003800000 */
[----:B------:R1:W-:Y:S04]  /*b220*/  STL [R1+0x1e8], R0 ;  /* 0x0001e80001007387 */ /* 0x0003e80000100800 */
[----:B-1----:R-:W3:Y:S04]  /*b230*/  LDG.E.LTC128B.U16 R0, desc[UR46][R10.64+0x10] ;  /* 0x0000102e0a007981 */ /* 0x002ee8000c1e1520 */
[----:B---3--:R1:W-:Y:S04]  /*b240*/  STL [R1+0x108], R0 ;  /* 0x0001080001007387 */ /* 0x0083e80000100800 */
[----:B-1----:R1:W5:Y:S02]  /*b250*/  LDL.LU R0, [R1+0x1e8] ;  /* 0x0001e80001007983 */ /* 0x0023640000300800 */
.L_x_99:
[----:B------:R-:W-:Y:S05]  /*b260*/  BSYNC B1 ;  /* 0x0000000000017941 */ /* 0x000fea0003800000 */
.L_x_98:
[----:B------:R-:W-:Y:S04]  /*b270*/  STL [R1+0x20c], R11 ;  /* 0x00020c0b01007387 */ /* 0x000fe80000100800 */
[----:B------:R3:W-:Y:S04]  /*b280*/  STL [R1+0x208], R10 ;  /* 0x0002080a01007387 */ /* 0x0007e80000100800 */
[----:B---3--:R-:W3:Y:S04]  /*b290*/  LDL.LU R10, [R1+0x118] ;  /* 0x00011800010a7983 */ /* 0x008ee80000300800 */
[----:B-----5:R-:W-:Y:S04]  /*b2a0*/  STL [R1+0x204], R9 ;  /* 0x0002040901007387 */ /* 0x020fe80000100800 */
[----:B------:R-:W-:Y:S04]  /*b2b0*/  STL [R1+0x200], R8 ;  /* 0x0002000801007387 */ /* 0x000fe80000100800 */
[----:B------:R4:W-:Y:S04]  /*b2c0*/  STL.64 [R1+0x1f8], R6 ;  /* 0x0001f80601007387 */ /* 0x0009e80000100a00 */
[----:B----4-:R-:W4:Y:S04]  /*b2d0*/  LDL.64 R6, [R1+0x100] ;  /* 0x0001000001067983 */ /* 0x010f280000100a00 */
[----:B------:R-:W-:Y:S04]  /*b2e0*/  STL [R1+0x1f0], R5 ;  /* 0x0001f00501007387 */ /* 0x000fe80000100800 */
[----:B------:R0:W-:Y:S04]  /*b2f0*/  STL [R1+0x1ec], R4 ;  /* 0x0001ec0401007387 */ /* 0x0001e80000100800 */
[----:B0-----:R-:W2:Y:S04]  /*b300*/  LDL.LU R4, [R1+0x108] ;  /* 0x0001080001047983 */ /* 0x001ea80000300800 */
[----:B------:R0:W-:Y:S01]  /*b310*/  STL [R1+0x1e8], R3 ;  /* 0x0001e80301007387 */ /* 0x0001e20000100800 */
[----:B--2---:R-:W-:-:S05]  /*b320*/  HADD2.F32 R11, -RZ, R4.H0_H0 ;  /* 0x20000004ff0b7230 */ /* 0x004fca0000004100 */
[----:B------:R-:W-:-:S04]  /*b330*/  FMUL R11, R11, R16 ;  /* 0x000000100b0b7220 */ /* 0x000fc80000400000 */
[----:B---3--:R-:W-:Y:S02]  /*b340*/  FFMA R10, R10, R2, R11 ;  /* 0x000000020a0a7223 */ /* 0x008fe4000000000b */
[----:B------:R2:W5:Y:S03]  /*b350*/  LDL.LU R11, [R1+0x20c] ;  /* 0x00020c00010b7983 */ /* 0x0005660000300800 */
[----:B------:R-:W-:Y:S02]  /*b360*/  F2FP.F16.F32.PACK_AB R9, RZ, R10 ;  /* 0x0000000aff09723e */ /* 0x000fe400000000ff */
[----:B------:R2:W5:Y:S02]  /*b370*/  LDL.LU R10, [R1+0x208] ;  /* 0x00020800010a7983 */ /* 0x0005640000300800 */
[----:B------:R-:W-:Y:S02]  /*b380*/  PRMT R8, R9, 0x7610, R8 ;  /* 0x0000761009087816 */ /* 0x000fe40000000008 */
[----:B------:R2:W5:Y:S02]  /*b390*/  LDL.LU R9, [R1+0x204] ;  /* 0x0002040001097983 */ /* 0x0005640000300800 */
[----:B------:R-:W-:-:S02]  /*b3a0*/  PRMT R5, R8, 0x7610, R5 ;  /* 0x0000761008057816 */ /* 0x000fc40000000005 */
[----:B0-----:R-:W-:Y:S01]  /*b3b0*/  PRMT R3, R4, 0x7610, R3 ;  /* 0x0000761004037816 */ /* 0x001fe20000000003 */
[----:B------:R2:W5:Y:S04]  /*b3c0*/  LDL.LU R8, [R1+0x200] ;  /* 0x0002000001087983 */ /* 0x0005680000300800 */
[----:B----4-:R0:W-:Y:S04]  /*b3d0*/  @P4 STG.E.U16 desc[UR46][R6.64+0x10], R5 ;  /* 0x0000100506004986 */ /* 0x0101e8000c10152e */
[----:B0-----:R2:W5:Y:S04]  /*b3e0*/  LDL.LU.64 R6, [R1+0x1f8] ;  /* 0x0001f80001067983 */ /* 0x0015680000300a00 */
[----:B------:R2:W5:Y:S04]  /*b3f0*/  LDL.LU R5, [R1+0x1f0] ;  /* 0x0001f00001057983 */ /* 0x0005680000300800 */
[----:B------:R2:W5:Y:S04]  /*b400*/  LDL.LU R4, [R1+0x1ec] ;  /* 0x0001ec0001047983 */ /* 0x0005680000300800 */
[----:B------:R0:W-:Y:S04]  /*b410*/  STL.S16 [R1+0x108], R3 ;  /* 0x0001080301007387 */ /* 0x0001e80000100600 */
[----:B0-----:R2:W5:Y:S01]  /*b420*/  LDL.LU R3, [R1+0x1e8] ;  /* 0x0001e80001037983 */ /* 0x0015620000300800 */
[----:B------:R-:W-:Y:S01]  /*b430*/  ISETP.GT.AND P4, PT, R0, 0x108, P6 ;  /* 0x000001080000780c */ /* 0x000fe20003784270 */
[----:B------:R-:W-:-:S12]  /*b440*/  BSSY B1, `(.L_x_100) ;  /* 0x0000006000017945 */ /* 0x000fd80003800000 */
[----:B--2---:R-:W-:Y:S05]  /*b450*/  @!P4 BRA `(.L_x_101) ;  /* 0x000000000010c947 */ /* 0x004fea0003800000 */
[----:B------:R0:W-:Y:S04]  /*b460*/  STL [R1+0x1e8], R0 ;  /* 0x0001e80001007387 */ /* 0x0001e80000100800 */
[----:B0----5:R-:W2:Y:S04]  /*b470*/  LDG.E.LTC128B.U16 R0, desc[UR46][R10.64+0x12] ;  /* 0x0000122e0a007981 */ /* 0x021ea8000c1e1520 */
[----:B--2---:R0:W-:Y:S04]  /*b480*/  STL [R1+0x108], R0 ;  /* 0x0001080001007387 */ /* 0x0041e80000100800 */
[----:B0-----:R0:W5:Y:S02]  /*b490*/  LDL.LU R0, [R1+0x1e8] ;  /* 0x0001e80001007983 */ /* 0x0011640000300800 */
.L_x_101:
[----:B------:R-:W-:Y:S05]  /*b4a0*/  BSYNC B1 ;  /* 0x0000000000017941 */ /* 0x000fea0003800000 */
.L_x_100:
        /* <DEDUP_REMOVED lines=32> */
.L_x_103:
[----:B------:R-:W-:Y:S05]  /*b6b0*/  BSYNC B1 ;  /* 0x0000000000017941 */ /* 0x000fea0003800000 */
.L_x_102:
        /* <DEDUP_REMOVED lines=32> */
.L_x_105:
[----:B------:R-:W-:Y:S05]  /*b8c0*/  BSYNC B1 ;  /* 0x0000000000017941 */ /* 0x000fea0003800000 */
.L_x_104:
        /* <DEDUP_REMOVED lines=32> */
.L_x_107:
[----:B------:R-:W-:Y:S05]  /*bad0*/  BSYNC B1 ;  /* 0x0000000000017941 */ /* 0x000fea0003800000 */
.L_x_106:
        /* <DEDUP_REMOVED lines=35> */
.L_x_109:
[----:B------:R-:W-:Y:S05]  /*bd10*/  BSYNC B1 ;  /* 0x0000000000017941 */ /* 0x000fea0003800000 */
.L_x_108:
        /* <DEDUP_REMOVED lines=32> */
.L_x_111:
[----:B------:R-:W-:Y:S05]  /*bf20*/  BSYNC B1 ;  /* 0x0000000000017941 */ /* 0x000fea0003800000 */
.L_x_110:
[----:B-----5:R3:W-:Y:S04]  /*bf30*/  STL [R1+0x1f8], R7 ;  /* 0x0001f80701007387 */ /* 0x0207e80000100800 */
[----:B---3--:R-:W3:Y:S04]  /*bf40*/  LDL R7, [R1+0x108] ;  /* 0x0001080001077983 */ /* 0x008ee80000100800 */
[----:B------:R4:W-:Y:S04]  /*bf50*/  STL [R1+0x1f4], R6 ;  /* 0x0001f40601007387 */ /* 0x0009e80000100800 */
[----:B----4-:R-:W4:Y:S04]  /*bf60*/  LDL.LU R6, [R1+0x130] ;  /* 0x0001300001067983 */ /* 0x010f280000300800 */
[----:B------:R0:W-:Y:S04]  /*bf70*/  STL [R1+0x1f0], R5 ;  /* 0x0001f00501007387 */ /* 0x0001e80000100800 */
[----:B------:R1:W-:Y:S04]  /*bf80*/  STL [R1+0x1ec], R4 ;  /* 0x0001ec0401007387 */ /* 0x0003e80000100800 */
[----:B------:R2:W-:Y:S01]  /*bf90*/  STL [R1+0x1e8], R3 ;  /* 0x0001e80301007387 */ /* 0x0005e20000100800 */
[----:B---3--:R-:W-:-:S05]  /*bfa0*/  HADD2.F32 R7, -RZ, R7.H0_H0 ;  /* 0x20000007ff077230 */ /* 0x008fca0000004100 */
[----:B------:R-:W-:-:S04]  /*bfb0*/  FMUL R7, R7, R16 ;  /* 0x0000001007077220 */ /* 0x000fc80000400000 */
[----:B----4-:R-:W-:Y:S02]  /*bfc0*/  FFMA R6, R6, R2, R7 ;  /* 0x0000000206067223 */ /* 0x010fe40000000007 */
[----:B------:R3:W5:Y:S03]  /*bfd0*/  LDL.LU R7, [R1+0x1f8] ;  /* 0x0001f80001077983 */ /* 0x0007660000300800 */
[----:B0-----:R-:W-:Y:S02]  /*bfe0*/  F2FP.F16.F32.PACK_AB R5, RZ, R6 ;  /* 0x00000006ff05723e */ /* 0x001fe400000000ff */
[----:B------:R3:W5:Y:S02]  /*bff0*/  LDL.LU R6, [R1+0x1f4] ;  /* 0x0001f40001067983 */ /* 0x0007640000300800 */
[----:B-1----:R-:W-:Y:S02]  /*c000*/  PRMT R4, R5, 0x7610, R4 ;  /* 0x0000761005047816 */ /* 0x002fe40000000004 */
[----:B------:R3:W5:Y:S02]  /*c010*/  LDL.LU R5, [R1+0x1f0] ;  /* 0x0001f00001057983 */ /* 0x0007640000300800 */
[----:B--2---:R-:W-:-:S02]  /*c020*/  PRMT R3, R4, 0x7610, R3 ;  /* 0x0000761004037816 */ /* 0x004fc40000000003 */
[----:B------:R3:W5:Y:S04]  /*c030*/  LDL.LU R4, [R1+0x1ec] ;  /* 0x0001ec0001047983 */ /* 0x0007680000300800 */
[----:B------:R0:W-:Y:S04]  /*c040*/  @P4 STG.E.U16 desc[UR46][R232.64+0x30], R3 ;  /* 0x00003003e8004986 */ /* 0x0001e8000c10152e */
[----:B0-----:R3:W5:Y:S04]  /*c050*/  LDL.LU R3, [R1+0x1e8] ;  /* 0x0001e80001037983 */ /* 0x0017680000300800 */
[----:B------:R-:W2:Y:S01]  /*c060*/  LDL.LU R233, [R1+0x108] ;  /* 0x0001080001e97983 */ /* 0x000ea20000300800 */
[----:B------:R-:W-:Y:S01]  /*c070*/  ISETP.GT.AND P4, PT, R0, 0x100, P0 ;  /* 0x000001000000780c */ /* 0x000fe20000784270 */
[----:B------:R-:W-:Y:S01]  /*c080*/  BSSY B1, `(.L_x_112) ;  /* 0x0000004000017945 */ /* 0x000fe20003800000 */
[----:B--2---:R-:W-:-:S11]  /*c090*/  PRMT R232, R233, 0x7610, R232 ;  /* 0x00007610e9e87816 */ /* 0x004fd600000000e8 */
[----:B---3--:R-:W-:Y:S05]  /*c0a0*/  @!P4 BRA `(.L_x_113) ;  /* 0x000000000004c947 */ /* 0x008fea0003800000 */
[----:B------:R0:W5:Y:S02]  /*c0b0*/  LDG.E.LTC128B.U16 R232, desc[UR46][R12.64+0x32] ;  /* 0x0000322e0ce87981 */ /* 0x000164000c1e1520 */
.L_x_113:
[----:B------:R-:W-:Y:S05]  /*c0c0*/  BSYNC B1 ;  /* 0x0000000000017941 */ /* 0x000fea0003800000 */
.L_x_112:
[----:B-----5:R1:W-:Y:S04]  /*c0d0*/  STL [R1+0x1e8], R3 ;  /* 0x0001e80301007387 */ /* 0x0203e80000100800 */
[----:B-1----:R-:W2:Y:S01]  /*c0e0*/  LDL.LU R3, [R1+0x134] ;  /* 0x0001340001037983 */ /* 0x002ea20000300800 */
[----:B------:R-:W-:-:S05]  /*c0f0*/  HADD2.F32 R233, -RZ, R232.H0_H0 ;  /* 0x200000e8ffe97230 */ /* 0x000fca0000004100 */
[----:B------:R-:W-:-:S04]  /*c100*/  FMUL R233, R233, R16 ;  /* 0x00000010e9e97220 */ /* 0x000fc80000400000 */
[----:B--2---:R-:W-:Y:S02]  /*c110*/  FFMA R233, R3, R2, R233 ;  /* 0x0000000203e97223 */ /* 0x004fe400000000e9 */
[----:B------:R1:W5:Y:S01]  /*c120*/  LDL.LU R3, [R1+0x1e8] ;  /* 0x0001e80001037983 */ /* 0x0003620000300800 */
[----:B------:R-:W-:Y:S02]  /*c130*/  BSSY B1, `(.L_x_114) ;  /* 0x0000006000017945 */ /* 0x000fe40003800000 */
[----:B------:R-:W-:-:S05]  /*c140*/  F2FP.F16.F32.PACK_AB R233, RZ, R233 ;  /* 0x000000e9ffe9723e */ /* 0x000fca00000000ff */
[----:B------:R1:W-:Y:S01]  /*c150*/  @P4 STG.E.U16 desc[UR46][R234.64+0x32], R233 ;  /* 0x000032e9ea004986 */ /* 0x0003e2000c10152e */
[----:B------:R-:W-:-:S13]  /*c160*/  ISETP.GT.AND P4, PT, R0, 0x108, P1 ;  /* 0x000001080000780c */ /* 0x000fda0000f84270 */
[----:B-1----:R-:W-:Y:S05]  /*c170*/  @!P4 BRA `(.L_x_115) ;  /* 0x000000000004c947 */ /* 0x002fea0003800000 */
[----:B------:R1:W5:Y:S02]  /*c180*/  LDG.E.LTC128B.U16 R232, desc[UR46][R10.64+0x30] ;  /* 0x0000302e0ae87981 */ /* 0x000364000c1e1520 */
.L_x_115:
[----:B------:R-:W-:Y:S05]  /*c190*/  BSYNC B1 ;  /* 0x0000000000017941 */ /* 0x000fea0003800000 */
.L_x_114:
[----:B-----5:R2:W-:Y:S04]  /*c1a0*/  STL [R1+0x1f0], R3 ;  /* 0x0001f00301007387 */ /* 0x0205e80000100800 */
[----:B--2---:R-:W2:Y:S04]  /*c1b0*/  LDL.LU R3, [R1+0x138] ;  /* 0x0001380001037983 */ /* 0x004ea80000300800 */
[----:B------:R3:W-:Y:S04]  /*c1c0*/  STL.64 [R1+0x1e8], R4 ;  /* 0x0001e80401007387 */ /* 0x0007e80000100a00 */
[----:B---3--:R-:W3:Y:S01]  /*c1d0*/  LDL.LU.64 R4, [R1+0x100] ;  /* 0x0001000001047983 */ /* 0x008ee20000300a00 */
[----:B------:R-:W-:-:S05]  /*c1e0*/  HADD2.F32 R233, -RZ, R232.H0_H0 ;  /* 0x200000e8ffe97230 */ /* 0x000fca0000004100 */
[----:B------:R-:W-:-:S04]  /*c1f0*/  FMUL R233, R233, R16 ;  /* 0x00000010e9e97220 */ /* 0x000fc80000400000 */
[----:B--2---:R-:W-:Y:S02]  /*c200*/  FFMA R233, R3, R2, R233 ;  /* 0x0000000203e97223 */ /* 0x004fe400000000e9 */
[----:B------:R2:W5:Y:S03]  /*c210*/  LDL.LU R3, [R1+0x1f0] ;  /* 0x0001f00001037983 */ /* 0x0005660000300800 */
[----:B------:R-:W-:-:S05]  /*c220*/  F2FP.F16.F32.PACK_AB R233, RZ, R233 ;  /* 0x000000e9ffe9723e */ /* 0x000fca00000000ff */
[----:B---3--:R3:W-:Y:S04]  /*c230*/  @P4 STG.E.U16 desc[UR46][R4.64+0x30], R233 ;  /* 0x000030e904004986 */ /* 0x0087e8000c10152e */
[----:B---3--:R2:W5:Y:S01]  /*c240*/  LDL.LU.64 R4, [R1+0x1e8] ;  /* 0x0001e80001047983 */ /* 0x0085620000300a00 */
[----:B------:R-:W-:Y:S01]  /*c250*/  ISETP.GT.AND P4, PT, R0, 0x108, P0 ;  /* 0x000001080000780c */ /* 0x000fe20000784270 */
[----:B------:R-:W-:-:S12]  /*c260*/  BSSY B1, `(.L_x_116) ;  /* 0x0000003000017945 */ /* 0x000fd80003800000 */
[----:B--2---:R-:W-:Y:S05]  /*c270*/  @!P4 BRA `(.L_x_117) ;  /* 0x000000000004c947 */ /* 0x004fea0003800000 */
[----:B------:R2:W5:Y:S02]  /*c280*/  LDG.E.LTC128B.U16 R232, desc[UR46][R10.64+0x32] ;  /* 0x0000322e0ae87981 */ /* 0x000564000c1e1520 */
.L_x_117:
[----:B------:R-:W-:Y:S05]  /*c290*/  BSYNC B1 ;  /* 0x0000000000017941 */ /* 0x000fea0003800000 */
.L_x_116:
[----:B------:R3:W-:Y:S04]  /*c2a0*/  STL [R1+0x210], R9 ;  /* 0x0002100901007387 */ /* 0x0007e80000100800 */
[----:B---3--:R-:W3:Y:S01]  /*c2b0*/  LDL.LU R9, [R1+0x13c] ;  /* 0x00013c0001097983 */ /* 0x008ee20000300800 */
[----:B-----5:R-:W-:-:S03]  /*c2c0*/  HADD2.F32 R233, -RZ, R232.H0_H0 ;  /* 0x200000e8ffe97230 */ /* 0x020fc60000004100 */
[----:B------:R1:W-:Y:S02]  /*c2d0*/  STL.64 [R1+0x208], R10 ;  /* 0x0002080a01007387 */ /* 0x0003e40000100a00 */
[----:B------:R-:W-:Y:S02]  /*c2e0*/  FMUL R233, R233, R16 ;  /* 0x00000010e9e97220 */ /* 0x000fe40000400000 */
[----:B-12---:R-:W2:Y:S04]  /*c2f0*/  LDL.LU.64 R10, [R1+0x1c0] ;  /* 0x0001c000010a7983 */ /* 0x006ea80000300a00 */
[----:B------:R1:W-:Y:S04]  /*c300*/  STL [R1+0x200], R8 ;  /* 0x0002000801007387 */ /* 0x0003e80000100800 */
[----:B-1----:R-:W4:Y:S04]  /*c310*/  LDL.LU R8, [R1+0xc0] ;  /* 0x0000c00001087983 */ /* 0x002f280000300800 */
[----:B------:R-:W-:Y:S04]  /*c320*/  STL [R1+0x1fc], R7 ;  /* 0x0001fc0701007387 */ /* 0x000fe80000100800 */
[----:B------:R-:W-:Y:S04]  /*c330*/  STL [R1+0x1f8], R6 ;  /* 0x0001f80601007387 */ /* 0x000fe80000100800 */
[----:B------:R1:W-:Y:S04]  /*c340*/  STL.64 [R1+0x1f0], R4 ;  /* 0x0001f00401007387 */ /* 0x0003e80000100a00 */
[----:B------:R-:W-:Y:S01]  /*c350*/  STL [R1+0x1e8], R3 ;  /* 0x0001e80301007387 */ /* 0x000fe20000100800 */
[----:B-1----:R-:W-:Y:S01]  /*c360*/  PRMT R5, R232, 0x7610, R5 ;  /* 0x00007610e8057816 */ /* 0x002fe20000000005 */
[----:B---3--:R-:W-:-:S02]  /*c370*/  FFMA R233, R9, R2, R233 ;  /* 0x0000000209e97223 */ /* 0x008fc400000000e9 */
[----:B------:R-:W5:Y:S03]  /*c380*/  LDL.LU R9, [R1+0x210] ;  /* 0x0002100001097983 */ /* 0x000f660000300800 */
[----:B------:R-:W-:-:S05]  /*c390*/  F2FP.F16.F32.PACK_AB R233, RZ, R233 ;  /* 0x000000e9ffe9723e */ /* 0x000fca00000000ff */
[----:B------:R1:W-:Y:S04]  /*c3a0*/  @P4 STG.E.U16 desc[UR46][R236.64+0x32], R233 ;  /* 0x000032e9ec004986 */ /* 0x0003e8000c10152e */
[----:B-1----:R-:W3:Y:S01]  /*c3b0*/  LDL.LU.64 R232, [R1+0x168] ;  /* 0x0001680001e87983 */ /* 0x002ee20000300a00 */
[----:B------:R-:W-:-:S13]  /*c3c0*/  ISETP.GT.AND P4, PT, R0, 0x180, P5 ;  /* 0x000001800000780c */ /* 0x000fda0002f84270 */
[----:B---3--:R1:W3:Y:S02]  /*c3d0*/  @P4 LDG.E.LTC128B.U16 R5, desc[UR46][R232.64] ;  /* 0x0000002ee8054981 */ /* 0x0082e4000c1e1520 */
[----:B-1----:R-:W-:Y:S02]  /*c3e0*/  IMAD.U32 R233, RZ, RZ, UR9 ;  /* 0x00000009ffe97e24 */ /* 0x002fe4000f8e00ff */
[----:B---3--:R-:W-:Y:S01]  /*c3f0*/  HADD2.F32 R232, -RZ, R5.H0_H0 ;  /* 0x20000005ffe87230 */ /* 0x008fe20000004100 */
[----:B------:R1:W-:Y:S04]  /*c400*/  STL [R1+0x110], R5 ;  /* 0x0001100501007387 */ /* 0x0003e80000100800 */
[----:B------:R-:W-:Y:S01]  /*c410*/  FMUL R232, R232, R16 ;  /* 0x00000010e8e87220 */ /* 0x000fe20000400000 */
[----:B--2---:R2:W-:Y:S03]  /*c420*/  STL.64 [R1+0x100], R10 ;  /* 0x0001000a01007387 */ /* 0x0045e60000100a00 */
[----:B----4-:R-:W-:Y:S01]  /*c430*/  FFMA R8, R8, R2, R232 ;  /* 0x0000000208087223 */ /* 0x010fe200000000e8 */
[----:B------:R-:W-:-:S02]  /*c440*/  IMAD.U32 R232, RZ, RZ, UR8 ;  /* 0x00000008ffe87e24 */ /* 0x000fc4000f8e00ff */
[----:B-1----:R-:W-:Y:S02]  /*c450*/  IMAD R5, R233, 0x300, RZ ;  /* 0x00000300e9057824 */ /* 0x002fe400078e02ff */
[----:B------:R-:W-:Y:S01]  /*c460*/  F2FP.F16.F32.PACK_AB R7, RZ, R8 ;  /* 0x00000008ff07723e */ /* 0x000fe200000000ff */
[----:B------:R-:W-:-:S03]  /*c470*/  IMAD.WIDE.U32 R232, R232, 0x300, R10 ;  /* 0x00000300e8e87825 */ /* 0x000fc600078e000a */
[----:B------:R-:W-:Y:S01]  /*c480*/  PRMT R6, R7, 0x7610, R6 ;  /* 0x0000761007067816 */ /* 0x000fe20000000006 */
[----:B------:R-:W-:Y:S01]  /*c490*/  IMAD.IADD R5, R233, 0x1, R5 ;  /* 0x00000001e9057824 */ /* 0x000fe200078e0205 */
[----:B--2---:R1:W5:Y:S01]  /*c4a0*/  LDL.LU.64 R10, [R1+0x208] ;  /* 0x00020800010a7983 */ /* 0x0043620000300a00 */
[----:B------:R-:W-:Y:S01]  /*c4b0*/  @P4 IMAD.MOV.U32 R4, RZ, RZ, R232 ;  /* 0x000000ffff044224 */ /* 0x000fe200078e00e8 */
[----:B------:R-:W-:Y:S02]  /*c4c0*/  PRMT R3, R6, 0x7610, R3 ;  /* 0x0000761006037816 */ /* 0x000fe40000000003 */
[----:B------:R1:W5:Y:S04]  /*c4d0*/  LDL.LU R8, [R1+0x200] ;  /* 0x0002000001087983 */ /* 0x0003680000300800 */
[----:B------:R1:W5:Y:S04]  /*c4e0*/  LDL.LU R7, [R1+0x1fc] ;  /* 0x0001fc0001077983 */ /* 0x0003680000300800 */
[----:B------:R1:W5:Y:S04]  /*c4f0*/  LDL.LU R6, [R1+0x1f8] ;  /* 0x0001f80001067983 */ /* 0x0003680000300800 */
[----:B------:R-:W-:Y:S04]  /*c500*/  STL.64 [R1+0x108], R4 ;  /* 0x0001080401007387 */ /* 0x000fe80000100a00 */
[----:B------:R2:W-:Y:S04]  /*c510*/  @P4 STG.E.U16 desc[UR46][R4.64], R3 ;  /* 0x0000000304004986 */ /* 0x0005e8000c10152e */
[----:B--2---:R1:W5:Y:S04]  /*c520*/  LDL.LU.64 R4, [R1+0x1f0] ;  /* 0x0001f00001047983 */ /* 0x0043680000300a00 */
[----:B------:R1:W5:Y:S01]  /*c530*/  LDL.LU R3, [R1+0x1e8] ;  /* 0x0001e80001037983 */ /* 0x0003620000300800 */
[----:B------:R-:W-:Y:S01]  /*c540*/  LOP3.LUT P4, RZ, R17, 0x4, RZ, 0xc0, !PT ;  /* 0x0000000411ff7812 */ /* 0x000fe2000788c0ff */
[----:B------:R-:W-:Y:S03]  /*c550*/  BSSY B1, `(.L_x_118) ;  /* 0x0000007000017945 */ /* 0x000fe60003800000 */
[----:B------:R-:W-:-:S13]  /*c560*/  ISETP.GT.AND P4, PT, R0, 0x180, P4 ;  /* 0x000001800000780c */ /* 0x000fda0002784270 */
[----:B-1----:R-:W-:Y:S05]  /*c570*/  @!P4 BRA `(.L_x_119) ;  /* 0x000000000010c947 */ /* 0x002fea0003800000 */
[----:B------:R1:W-:Y:S04]  /*c580*/  STL [R1+0x1e8], R0 ;  /* 0x0001e80001007387 */ /* 0x0003e80000100800 */
[----:B-1---5:R-:W2:Y:S04]  /*c590*/  LDG.E.LTC128B.U16 R0, desc[UR46][R8.64+0x2] ;  /* 0x0000022e08007981 */ /* 0x022ea8000c1e1520 */
[----:B--2---:R1:W-:Y:S04]  /*c5a0*/  STL [R1+0x110], R0 ;  /* 0x0001100001007387 */ /* 0x0043e80000100800 */
[----:B-1----:R1:W5:Y:S02]  /*c5b0*/  LDL.LU R0, [R1+0x1e8] ;  /* 0x0001e80001007983 */ /* 0x0023640000300800 */
.L_x_119:
[----:B------:R-:W-:Y:S05]  /*c5c0*/  BSYNC B1 ;  /* 0x0000000000017941 */ /* 0x000fea0003800000 */
.L_x_118:
[----:B-----5:R-:W-:Y:S04]  /*c5d0*/  STL [R1+0x208], R5 ;  /* 0x0002080501007387 */ /* 0x020fe80000100800 */
[----:B------:R2:W-:Y:S04]  /*c5e0*/  STL.64 [R1+0x200], R10 ;  /* 0x0002000a01007387 */ /* 0x0005e80000100a00 */
[----:B--2---:R-:W2:Y:S04]  /*c5f0*/  LDL.LU R11, [R1+0xc4] ;  /* 0x0000c400010b7983 */ /* 0x004ea80000300800 */
[----:B------:R3:W-:Y:S04]  /*c600*/  STL.64 [R1+0x1f8], R8 ;  /* 0x0001f80801007387 */ /* 0x0007e80000100a00 */
[----:B---3--:R-:W3:Y:S04]  /*c610*/  LDL.64 R8, [R1+0x108] ;  /* 0x0001080001087983 */ /* 0x008ee80000100a00 */
[----:B------:R-:W-:Y:S04]  /*c620*/  STL.64 [R1+0x1f0], R6 ;  /* 0x0001f00601007387 */ /* 0x000fe80000100a00 */
[----:B------:R4:W-:Y:S04]  /*c630*/  STL [R1+0x1ec], R4 ;  /* 0x0001ec0401007387 */ /* 0x0009e80000100800 */
[----:B----4-:R-:W4:Y:S04]  /*c640*/  LDL.LU R4, [R1+0x110] ;  /* 0x0001100001047983 */ /* 0x010f280000300800 */
[----:B------:R-:W-:Y:S01]  /*c650*/  STL [R1+0x1e8], R3 ;  /* 0x0001e80301007387 */ /* 0x000fe20000100800 */
[----:B----4-:R-:W-:-:S05]  /*c660*/  HADD2.F32 R5, -RZ, R4.H0_H0 ;  /* 0x20000004ff057230 */ /* 0x010fca0000004100 */
[----:B------:R-:W-:-:S04]  /*c670*/  FMUL R5, R5, R16 ;  /* 0x0000001005057220 */ /* 0x000fc80000400000 */
[----:B--2---:R-:W-:Y:S02]  /*c680*/  FFMA R11, R11, R2, R5 ;  /* 0x000000020b0b7223 */ /* 0x004fe40000000005 */
[----:B------:R2:W5:Y:S03]  /*c690*/  LDL.LU R5, [R1+0x208] ;  /* 0x0002080001057983 */ /* 0x0005660000300800 */
[----:B------:R-:W-:Y:S01]  /*c6a0*/  F2FP.F16.F32.PACK_AB R7, RZ, R11 ;  /* 0x0000000bff07723e */ /* 0x000fe200000000ff */
[----:B---3--:R-:W-:-:S03]  /*c6b0*/  @P4 IMAD.MOV.U32 R11, RZ, RZ, R9 ;  /* 0x000000ffff0b4224 */ /* 0x008fc600078e0009 */
[----:B------:R-:W-:Y:S01]  /*c6c0*/  PRMT R10, R7, 0x7610, R10 ;  /* 0x00007610070a7816 */ /* 0x000fe2000000000a */
[----:B------:R-:W-:-:S03]  /*c6d0*/  IMAD.U32 R7, RZ, RZ, UR8 ;  /* 0x00000008ff077e24 */ /* 0x000fc6000f8e00ff */
[----:B------:R-:W-:Y:S01]  /*c6e0*/  PRMT R6, R10, 0x7610, R6 ;  /* 0x000076100a067816 */ /* 0x000fe20000000006 */
[----:B------:R-:W-:Y:S02]  /*c6f0*/  @P4 IMAD.MOV.U32 R10, RZ, RZ, R232 ;  /* 0x000000ffff0a4224 */ /* 0x000fe400078e00e8 */
[----:B------:R-:W-:-:S03]  /*c700*/  IMAD.SHL.U32 R7, R7, 0x10, RZ ;  /* 0x0000001007077824 */ /* 0x000fc600078e00ff */
[----:B------:R3:W-:Y:S04]  /*c710*/  @P4 STG.E.U16 desc[UR46][R10.64+0x2], R6 ;  /* 0x000002060a004986 */ /* 0x0007e8000c10152e */
[----:B---3--:R2:W5:Y:S01]  /*c720*/  LDL.LU.64 R10, [R1+0x200] ;  /* 0x00020000010a7983 */ /* 0x0085620000300a00 */
[----:B------:R-:W-:-:S03]  /*c730*/  IADD3 R6, P4, R7, R232, RZ ;  /* 0x000000e807067210 */ /* 0x000fc60007f9e0ff */
[----:B------:R-:W3:Y:S01]  /*c740*/  LDL R7, [R1+0x1dc] ;  /* 0x0001dc0001077983 */ /* 0x000ee20000100800 */
[----:B------:R-:W-:Y:S02]  /*c750*/  PRMT R3, R4, 0x7610, R3 ;  /* 0x0000761004037816 */ /* 0x000fe40000000003 */
[----:B------:R-:W-:Y:S01]  /*c760*/  ISETP.GT.AND P5, PT, R0, 0x188, P5 ;  /* 0x000001880000780c */ /* 0x000fe20002fa4270 */
[----:B---3--:R-:W-:Y:S02]  /*c770*/  IMAD.X R7, R9, 0x1, R7, P4 ;  /* 0x0000000109077824 */ /* 0x008fe400020e0607 */
[----:B------:R2:W5:Y:S04]  /*c780*/  LDL.LU.64 R8, [R1+0x1f8] ;  /* 0x0001f80001087983 */ /* 0x0005680000300a00 */
[----:B------:R3:W-:Y:S04]  /*c790*/  STL.64 [R1+0xc0], R6 ;  /* 0x0000c00601007387 */ /* 0x0007e80000100a00 */
[----:B---3--:R2:W5:Y:S04]  /*c7a0*/  LDL.LU.64 R6, [R1+0x1f0] ;  /* 0x0001f00001067983 */ /* 0x0085680000300a00 */
[----:B------:R2:W5:Y:S04]  /*c7b0*/  LDL.LU R4, [R1+0x1ec] ;  /* 0x0001ec0001047983 */ /* 0x0005680000300800 */
[----:B------:R3:W-:Y:S04]  /*c7c0*/  STL.S16 [R1+0x110], R3 ;  /* 0x0001100301007387 */ /* 0x0007e80000100600 */
[----:B---3--:R2:W5:Y:S01]  /*c7d0*/  LDL.LU R3, [R1+0x1e8] ;  /* 0x0001e80001037983 */ /* 0x0085620000300800 */
[----:B------:R-:W-:Y:S04]  /*c7e0*/  BSSY B1, `(.L_x_120) ;  /* 0x0000009000017945 */ /* 0x000fe80003800000 */
[----:B------:R-:W-:Y:S05]  /*c7f0*/  @!P5 BRA `(.L_x_121) ;  /* 0x00000000001cd947 */ /* 0x000fea0003800000 */
[----:B-----5:R3:W-:Y:S04]  /*c800*/  STL.64 [R1+0x1f0], R2 ;  /* 0x0001f00201007387 */ /* 0x0207e80000100a00 */
[----:B---3--:R-:W3:Y:S04]  /*c810*/  LDL.LU.64 R2, [R1+0x158] ;  /* 0x0001580001027983 */ /* 0x008ee80000300a00 */
[----:B------:R3:W-:Y:S04]  /*c820*/  STL [R1+0x1e8], R0 ;  /* 0x0001e80001007387 */ /* 0x0007e80000100800 */
[----:B---3--:R-:W3:Y:S04]  /*c830*/  LDG.E.LTC128B.U16 R0, desc[UR46][R2.64] ;  /* 0x0000002e02007981 */ /* 0x008ee8000c1e1520 */
[----:B------:R4:W5:Y:S04]  /*c840*/  LDL.LU.64 R2, [R1+0x1f0] ;  /* 0x0001f00001027983 */ /* 0x0009680000300a00 */
[----:B---3--:R3:W-:Y:S04]  /*c850*/  STL [R1+0x110], R0 ;  /* 0x0001100001007387 */ /* 0x0087e80000100800 */
[----:B---3--:R4:W5:Y:S02]  /*c860*/  LDL.LU R0, [R1+0x1e8] ;  /* 0x0001e80001007983 */ /* 0x0089640000300800 */
.L_x_121:
[----:B------:R-:W-:Y:S05]  /*c870*/  BSYNC B1 ;  /* 0x0000000000017941 */ /* 0x000fea0003800000 */
.L_x_120:
[----:B-----5:R-:W-:Y:S04]  /*c880*/  STL [R1+0x20c], R11 ;  /* 0x00020c0b01007387 */ /* 0x020fe80000100800 */
[----:B------:R3:W-:Y:S04]  /*c890*/  STL [R1+0x208], R10 ;  /* 0x0002080a01007387 */ /* 0x0007e80000100800 */
[----:B---3--:R-:W3:Y:S04]  /*c8a0*/  LDL.LU R10, [R1+0xc8] ;  /* 0x0000c800010a7983 */ /* 0x008ee80000300800 */
[----:B------:R-:W-:Y:S04]  /*c8b0*/  STL [R1+0x204], R9 ;  /* 0x0002040901007387 */ /* 0x000fe80000100800 */
[----:B------:R-:W-:Y:S04]  /*c8c0*/  STL [R1+0x200], R8 ;  /* 0x0002000801007387 */ /* 0x000fe80000100800 */
[----:B------:R0:W-:Y:S04]  /*c8d0*/  STL.64 [R1+0x1f8], R6 ;  /* 0x0001f80601007387 */ /* 0x0001e80000100a00 */
[----:B0-----:R-:W2:Y:S04]  /*c8e0*/  LDL.64 R6, [R1+0xc0] ;  /* 0x0000c00001067983 */ /* 0x001ea80000100a00 */
[----:B------:R-:W-:Y:S04]  /*c8f0*/  STL [R1+0x1f0], R5 ;  /* 0x0001f00501007387 */ /* 0x000fe80000100800 */
[----:B------:R0:W-:Y:S04]  /*c900*/  STL [R1+0x1ec], R4 ;  /* 0x0001ec0401007387 */ /* 0x0001e80000100800 */
[----:B0-----:R-:W4:Y:S01]  /*c910*/  LDL.LU R4, [R1+0x110] ;  /* 0x0001100001047983 */ /* 0x001f220000300800 */
[----:B------:R-:W-:-:S03]  /*c920*/  LOP3.LUT P4, RZ, R17, 0x4, RZ, 0xc0, !PT ;  /* 0x0000000411ff7812 */ /* 0x000fc6000788c0ff */
[----:B------:R0:W-:Y:S01]  /*c930*/  STL [R1+0x1e8], R3 ;  /* 0x0001e80301007387 */ /* 0x0001e20000100800 */
[----:B----4-:R-:W-:-:S05]  /*c940*/  HADD2.F32 R11, -RZ, R4.H0_H0 ;  /* 0x20000004ff0b7230 */ /* 0x010fca0000004100 */
        /* <DEDUP_REMOVED lines=10> */
[----:B--2---:R0:W-:Y:S04]  /*c9f0*/  @P5 STG.E.U16 desc[UR46][R6.64], R5 ;  /* 0x0000000506005986 */ /* 0x0041e8000c10152e */
[----:B0-----:R3:W5:Y:S04]  /*ca00*/  LDL.LU.64 R6, [R1+0x1f8] ;  /* 0x0001f80001067983 */ /* 0x0017680000300a00 */
[----:B------:R3:W5:Y:S01]  /*ca10*/  LDL.LU R5, [R1+0x1f0] ;  /* 0x0001f00001057983 */ /* 0x0007620000300800 */
[----:B------:R-:W-:-:S03]  /*ca20*/  ISETP.GT.AND P4, PT, R0, 0x188, P4 ;  /* 0x000001880000780c */ /* 0x000fc60002784270 */
[----:B------:R3:W5:Y:S04]  /*ca30*/  LDL.LU R4, [R1+0x1ec] ;  /* 0x0001ec0001047983 */ /* 0x0007680000300800 */
[----:B------:R0:W-:Y:S04]  /*ca40*/  STL.S16 [R1+0xc8], R3 ;  /* 0x0000c80301007387 */ /* 0x0001e80000100600 */
[----:B0-----:R3:W5:Y:S01]  /*ca50*/  LDL.LU R3, [R1+0x1e8] ;  /* 0x0001e80001037983 */ /* 0x0017620000300800 */
[----:B------:R-:W-:Y:S04]  /*ca60*/  BSSY B1, `(.L_x_122) ;  /* 0x0000006000017945 */ /* 0x000fe80003800000 */
[----:B------:R-:W-:Y:S05]  /*ca70*/  @!P4 BRA `(.L_x_123) ;  /* 0x000000000010c947 */ /* 0x000fea0003800000 */
[----:B------:R0:W-:Y:S04]  /*ca80*/  STL [R1+0x1e8], R0 ;  /* 0x0001e80001007387 */ /* 0x0001e80000100800 */
[----:B0----5:R-:W2:Y:S04]  /*ca90*/  LDG.E.LTC128B.U16 R0, desc[UR46][R6.64+0x2] ;  /* 0x0000022e06007981 */ /* 0x021ea8000c1e1520 */
[----:B--2---:R0:W-:Y:S04]  /*caa0*/  STL [R1+0xc8], R0 ;  /* 0x0000c80001007387 */ /* 0x0041e80000100800 */
[----:B0-----:R0:W5:Y:S02]  /*cab0*/  LDL.LU R0, [R1+0x1e8] ;  /* 0x0001e80001007983 */ /* 0x0011640000300800 */
.L_x_123:
[----:B------:R-:W-:Y:S05]  /*cac0*/  BSYNC B1 ;  /* 0x0000000000017941 */ /* 0x000fea0003800000 */
.L_x_122:
[----:B-----5:R-:W-:Y:S04]  /*cad0*/  STL [R1+0x20c], R11 ;  /* 0x00020c0b01007387 */ /* 0x020fe80000100800 */
[----:B------:R2:W-:Y:S04]  /*cae0*/  STL [R1+0x208], R10 ;  /* 0x0002080a01007387 */ /* 0x0005e80000100800 */
[----:B--2---:R-:W2:Y:S04]  /*caf0*/  LDL.LU R10, [R1+0xcc] ;  /* 0x0000cc00010a7983 */ /* 0x004ea80000300800 */
[----:B------:R-:W-:Y:S04]  /*cb00*/  STL [R1+0x204], R9 ;  /* 0x0002040901007387 */ /* 0x000fe80000100800 */
[----:B------:R-:W-:Y:S04]  /*cb10*/  STL [R1+0x200], R8 ;  /* 0x0002000801007387 */ /* 0x000fe80000100800 */
[----:B------:R4:W-:Y:S04]  /*cb20*/  STL.64 [R1+0x1f8], R6 ;  /* 0x0001f80601007387 */ /* 0x0009e80000100a00 */
[----:B----4-:R-:W4:Y:S04]  /*cb30*/  LDL.64 R6, [R1+0xc0] ;  /* 0x0000c00001067983 */ /* 0x010f280000100a00 */
[----:B------:R-:W-:Y:S04]  /*cb40*/  STL [R1+0x1f0], R5 ;  /* 0x0001f00501007387 */ /* 0x000fe80000100800 */
[----:B------:R1:W-:Y:S04]  /*cb50*/  STL [R1+0x1ec], R4 ;  /* 0x0001ec0401007387 */ /* 0x0003e80000100800 */
[----:B-1----:R-:W3:Y:S01]  /*cb60*/  LDL.LU R4, [R1+0xc8] ;  /* 0x0000c80001047983 */ /* 0x002ee20000300800 */
[----:B------:R-:W-:-:S03]  /*cb70*/  LOP3.LUT P5, RZ, R17, 0x2, RZ, 0xc0, !PT ;  /* 0x0000000211ff7812 */ /* 0x000fc600078ac0ff */
[----:B------:R1:W-:Y:S01]  /*cb80*/  STL [R1+0x1e8], R3 ;  /* 0x0001e80301007387 */ /* 0x0003e20000100800 */
[----:B---3--:R-:W-:-:S05]  /*cb90*/  HADD2.F32 R11, -RZ, R4.H0_H0 ;  /* 0x20000004ff0b7230 */ /* 0x008fca0000004100 */
[----:B------:R-:W-:-:S04]  /*cba0*/  FMUL R11, R11, R16 ;  /* 0x000000100b0b7220 */ /* 0x000fc80000400000 */
[----:B--2---:R-:W-:Y:S02]  /*cbb0*/  FFMA R10, R10, R2, R11 ;  /* 0x000000020a0a7223 */ /* 0x004fe4000000000b */
[----:B------:R2:W5:Y:S03]  /*cbc0*/  LDL.LU R11, [R1+0x20c] ;  /* 0x00020c00010b7983 */ /* 0x0005660000300800 */
[----:B------:R-:W-:Y:S02]  /*cbd0*/  F2FP.F16.F32.PACK_AB R9, RZ, R10 ;  /* 0x0000000aff09723e */ /* 0x000fe400000000ff */
[----:B------:R2:W5:Y:S02]  /*cbe0*/  LDL.LU R10, [R1+0x208] ;  /* 0x00020800010a7983 */ /* 0x0005640000300800 */
[----:B------:R-:W-:Y:S02]  /*cbf0*/  PRMT R8, R9, 0x7610, R8 ;  /* 0x0000761009087816 */ /* 0x000fe40000000008 */
[----:B------:R2:W5:Y:S02]  /*cc00*/  LDL.LU R9, [R1+0x204] ;  /* 0x0002040001097983 */ /* 0x0005640000300800 */
[----:B------:R-:W-:-:S02]  /*cc10*/  PRMT R5, R8, 0x7610, R5 ;  /* 0x0000761008057816 */ /* 0x000fc40000000005 */
[----:B-1----:R-:W-:Y:S01]  /*cc20*/  PRMT R3, R4, 0x7610, R3 ;  /* 0x0000761004037816 */ /* 0x002fe20000000003 */
[----:B------:R2:W5:Y:S04]  /*cc30*/  LDL.LU R8, [R1+0x200] ;  /* 0x0002000001087983 */ /* 0x0005680000300800 */
[----:B----4-:R1:W-:Y:S04]  /*cc40*/  @P4 STG.E.U16 desc[UR46][R6.64+0x2], R5 ;  /* 0x0000020506004986 */ /* 0x0103e8000c10152e */
[----:B-1----:R2:W5:Y:S04]  /*cc50*/  LDL.LU.64 R6, [R1+0x1f8] ;  /* 0x0001f80001067983 */ /* 0x0025680000300a00 */
[----:B------:R2:W5:Y:S01]  /*cc60*/  LDL.LU R5, [R1+0x1f0] ;  /* 0x0001f00001057983 */ /* 0x0005620000300800 */
[----:B------:R-:W-:-:S03]  /*cc70*/  ISETP.GT.AND P4, PT, R0, 0x180, P5 ;  /* 0x000001800000780c */ /* 0x000fc60002f84270 */
[----:B------:R2:W5:Y:S04]  /*cc80*/  LDL.LU R4, [R1+0x1ec] ;  /* 0x0001ec0001047983 */ /* 0x0005680000300800 */
[----:B------:R1:W-:Y:S04]  /*cc90*/  STL.S16 [R1+0xc8], R3 ;  /* 0x0000c80301007387 */ /* 0x0003e80000100600 */
[----:B-1----:R2:W5:Y:S01]  /*cca0*/  LDL.LU R3, [R1+0x1e8] ;  /* 0x0001e80001037983 */ /* 0x0025620000300800 */
[----:B------:R-:W-:Y:S04]  /*ccb0*/  BSSY B1, `(.L_x_124) ;  /* 0x0000006000017945 */ /* 0x000fe80003800000 */
[----:B------:R-:W-:Y:S05]  /*ccc0*/  @!P4 BRA `(.L_x_125) ;  /* 0x000000000010c947 */ /* 0x000fea0003800000 */
[----:B------:R1:W-:Y:S04]  /*ccd0*/  STL [R1+0x1e8], R0 ;  /* 0x0001e80001007387 */ /* 0x0003e80000100800 */
[----:B-1---5:R-:W3:Y:S04]  /*cce0*/  LDG.E.LTC128B.U16 R0, desc[UR46][R8.64+0x10] ;  /* 0x0000102e08007981 */ /* 0x022ee8000c1e1520 */
[----:B---3--:R1:W-:Y:S04]  /*ccf0*/  STL [R1+0xc8], R0 ;  /* 0x0000c80001007387 */ /* 0x0083e80000100800 */
[----:B-1----:R1:W5:Y:S02]  /*cd00*/  LDL.LU R0, [R1+0x1e8] ;  /* 0x0001e80001007983 */ /* 0x0023640000300800 */
.L_x_125:
[----:B------:R-:W-:Y:S05]  /*cd10*/  BSYNC B1 ;  /* 0x0000000000017941 */ /* 0x000fea0003800000 */
.L_x_124:
[----:B-----5:R-:W-:Y:S04]  /*cd20*/  STL [R1+0x20c], R11 ;  /* 0x00020c0b01007387 */ /* 0x020fe80000100800 */
[----:B------:R3:W-:Y:S04]  /*cd30*/  STL [R1+0x208], R10 ;  /* 0x0002080a01007387 */ /* 0x0007e80000100800 */
[----:B---3--:R-:W3:Y:S04]  /*cd40*/  LDL.LU R10, [R1+0xd0] ;  /* 0x0000d000010a7983 */ /* 0x008ee80000300800 */
[----:B------:R-:W-:Y:S04]  /*cd50*/  STL [R1+0x204], R9 ;  /* 0x0002040901007387 */ /* 0x000fe80000100800 */
        /* <DEDUP_REMOVED lines=9> */
[----:B---3--:R-:W-:Y:S01]  /*cdf0*/  FFMA R10, R10, R2, R11 ;  /* 0x000000020a0a7223 */ /* 0x008fe2000000000b */
[----:B----4-:R-:W-:Y:S01]  /*ce00*/  @P4 IMAD.MOV.U32 R6, RZ, RZ, R232 ;  /* 0x000000ffff064224 */ /* 0x010fe200078e00e8 */
        /* <DEDUP_REMOVED lines=8> */
[----:B------:R0:W-:Y:S04]  /*ce90*/  @P4 STG.E.U16 desc[UR46][R6.64+0x10], R5 ;  /* 0x0000100506004986 */ /* 0x0001e8000c10152e */
        /* <DEDUP_REMOVED lines=9> */
[----:B0----5:R-:W3:Y:S04]  /*cf30*/  LDG.E.LTC128B.U16 R0, desc[UR46][R8.64+0x12] ;  /* 0x0000122e08007981 */ /* 0x021ee8000c1e1520 */
[----:B---3--:R0:W-:Y:S04]  /*cf40*/  STL [R1+0xc8], R0 ;  /* 0x0000c80001007387 */ /* 0x0081e80000100800 */
[----:B0-----:R0:W5:Y:S02]  /*cf50*/  LDL.LU R0, [R1+0x1e8] ;  /* 0x0001e80001007983 */ /* 0x0011640000300800 */
.L_x_127:
[----:B------:R-:W-:Y:S05]  /*cf60*/  BSYNC B1 ;  /* 0x0000000000017941 */ /* 0x000fea0003800000 */
.L_x_126:
[----:B-----5:R-:W-:Y:S04]  /*cf70*/  STL [R1+0x20c], R11 ;  /* 0x00020c0b01007387 */ /* 0x020fe80000100800 */
[----:B------:R3:W-:Y:S04]  /*cf80*/  STL [R1+0x208], R10 ;  /* 0x0002080a01007387 */ /* 0x0007e80000100800 */
[----:B---3--:R-:W3:Y:S04]  /*cf90*/  LDL.LU R10, [R1+0xd4] ;  /* 0x0000d400010a7983 */ /* 0x008ee80000300800 */
[----:B------:R-:W-:Y:S04]  /*cfa0*/  STL [R1+0x204], R9 ;  /* 0x0002040901007387 */ /* 0x000fe80000100800 */
[----:B------:R-:W-:Y:S04]  /*cfb0*/  STL [R1+0x200], R8 ;  /* 0x0002000801007387 */ /* 0x000fe80000100800 */
[----:B------:R4:W-:Y:S04]  /*cfc0*/  STL [R1+0x1fc], R7 ;  /* 0x0001fc0701007387 */ /* 0x0009e80000100800 */
[----:B----4-:R-:W4:Y:S04]  /*cfd0*/  LDL.LU R7, [R1+0xc8] ;  /* 0x0000c80001077983 */ /* 0x010f280000300800 */
[----:B------:R-:W-:Y:S04]  /*cfe0*/  STL [R1+0x1f8], R6 ;  /* 0x0001f80601007387 */ /* 0x000fe80000100800 */
[----:B------:R1:W-:Y:S04]  /*cff0*/  STL.64 [R1+0x1f0], R4 ;  /* 0x0001f00401007387 */ /* 0x0003e80000100a00 */
[----:B-1----:R-:W2:Y:S04]  /*d000*/  LDL.64 R4, [R1+0x108] ;  /* 0x0001080001047983 */ /* 0x002ea80000100a00 */
[----:B------:R1:W-:Y:S01]  /*d010*/  STL [R1+0x1e8], R3 ;  /* 0x0001e80301007387 */ /* 0x0003e20000100800 */
[----:B----4-:R-:W-:-:S05]  /*d020*/  HADD2.F32 R11, -RZ, R7.H0_H0 ;  /* 0x20000007ff0b7230 */ /* 0x010fca0000004100 */
[----:B------:R-:W-:-:S04]  /*d030*/  FMUL R11, R11, R16 ;  /* 0x000000100b0b7220 */ /* 0x000fc80000400000 */
[----:B---3--:R-:W-:Y:S01]  /*d040*/  FFMA R10, R10, R2, R11 ;  /* 0x000000020a0a7223 */ /* 0x008fe2000000000b */
[----:B------:R-:W-:Y:S01]  /*d050*/  PRMT R6, R7, 0x7610, R6 ;  /* 0x0000761007067816 */ /* 0x000fe20000000006 */
[----:B------:R3:W5:Y:S03]  /*d060*/  LDL.LU R11, [R1+0x20c] ;  /* 0x00020c00010b7983 */ /* 0x0007660000300800 */
[----:B------:R-:W-:Y:S02]  /*d070*/  F2FP.F16.F32.PACK_AB R9, RZ, R10 ;  /* 0x0000000aff09723e */ /* 0x000fe400000000ff */
[----:B------:R3:W5:Y:S02]  /*d080*/  LDL.LU R10, [R1+0x208] ;  /* 0x00020800010a7983 */ /* 0x0007640000300800 */
[----:B------:R-:W-:Y:S01]  /*d090*/  PRMT R8, R9, 0x7610, R8 ;  /* 0x0000761009087816 */ /* 0x000fe20000000008 */
[----:B--2---:R-:W-:Y:S01]  /*d0a0*/  @P4 IMAD.MOV.U32 R4, RZ, RZ, R232 ;  /* 0x000000ffff044224 */ /* 0x004fe200078e00e8 */
[----:B------:R3:W5:Y:S02]  /*d0b0*/  LDL.LU R9, [R1+0x204] ;  /* 0x0002040001097983 */ /* 0x0007640000300800 */
[----:B-1----:R-:W-:-:S02]  /*d0c0*/  PRMT R3, R8, 0x7610, R3 ;  /* 0x0000761008037816 */ /* 0x002fc40000000003 */
[----:B------:R-:W-:Y:S01]  /*d0d0*/  ISETP.GT.AND P5, PT, R0, 0x188, P5 ;  /* 0x000001880000780c */ /* 0x000fe20002fa4270 */
[----:B------:R3:W5:Y:S04]  /*d0e0*/  LDL.LU R8, [R1+0x200] ;  /* 0x0002000001087983 */ /* 0x0007680000300800 */
[----:B------:R3:W5:Y:S04]  /*d0f0*/  LDL.LU R7, [R1+0x1fc] ;  /* 0x0001fc0001077983 */ /* 0x0007680000300800 */
[----:B------:R1:W-:Y:S04]  /*d100*/  STL.S16 [R1+0xc8], R6 ;  /* 0x0000c80601007387 */ /* 0x0003e80000100600 */
[----:B------:R2:W-:Y:S04]  /*d110*/  @P4 STG.E.U16 desc[UR46][R4.64+0x12], R3 ;  /* 0x0000120304004986 */ /* 0x0005e8000c10152e */
[----:B-1----:R3:W5:Y:S04]  /*d120*/  LDL.LU R6, [R1+0x1f8] ;  /* 0x0001f80001067983 */ /* 0x0027680000300800 */
[----:B--2---:R3:W5:Y:S04]  /*d130*/  LDL.LU.64 R4, [R1+0x1f0] ;  /* 0x0001f00001047983 */ /* 0x0047680000300a00 */
[----:B------:R3:W5:Y:S01]  /*d140*/  LDL.LU R3, [R1+0x1e8] ;  /* 0x0001e80001037983 */ /* 0x0007620000300800 */
[----:B------:R-:W-:Y:S04]  /*d150*/  BSSY B1, `(.L_x_128) ;  /* 0x0000006000017945 */ /* 0x000fe80003800000 */
[----:B------:R-:W-:Y:S05]  /*d160*/  @!P5 BRA `(.L_x_129) ;  /* 0x000000000010d947 */ /* 0x000fea0003800000 */
[----:B------:R1:W-:Y:S04]  /*d170*/  STL [R1+0x1e8], R0 ;  /* 0x0001e80001007387 */ /* 0x0003e80000100800 */
[----:B-1---5:R-:W2:Y:S04]  /*d180*/  LDG.E.LTC128B.U16 R0, desc[UR46][R6.64+0x10] ;  /* 0x0000102e06007981 */ /* 0x022ea8000c1e1520 */
[----:B--2---:R1:W-:Y:S04]  /*d190*/  STL [R1+0xc8], R0 ;  /* 0x0000c80001007387 */ /* 0x0043e80000100800 */
[----:B-1----:R1:W5:Y:S02]  /*d1a0*/  LDL.LU R0, [R1+0x1e8] ;  /* 0x0001e80001007983 */ /* 0x0023640000300800 */
.L_x_129:
[----:B------:R-:W-:Y:S05]  /*d1b0*/  BSYNC B1 ;  /* 0x0000000000017941 */ /* 0x000fea0003800000 */
.L_x_128:
[----:B-----5:R-:W-:Y:S04]  /*d1c0*/  STL [R1+0x20c], R11 ;  /* 0x00020c0b01007387 */ /* 0x020fe80000100800 */
[----:B------:R2:W-:Y:S04]  /*d1d0*/  STL [R1+0x208], R10 ;  /* 0x0002080a01007387 */ /* 0x0005e80000100800 */
[----:B--2---:R-:W2:Y:S04]  /*d1e0*/  LDL.LU R10, [R1+0xd8] ;  /* 0x0000d800010a7983 */ /* 0x004ea80000300800 */
[----:B------:R-:W-:Y:S04]  /*d1f0*/  STL [R1+0x204], R9 ;  /* 0x0002040901007387 */ /* 0x000fe80000100800 */
[----:B------:R-:W-:Y:S04]  /*d200*/  STL [R1+0x200], R8 ;  /* 0x0002000801007387 */ /* 0x000fe80000100800 */
[----:B------:R4:W-:Y:S04]  /*d210*/  STL [R1+0x1fc], R7 ;  /* 0x0001fc0701007387 */ /* 0x0009e80000100800 */
[----:B----4-:R-:W4:Y:S04]  /*d220*/  LDL.LU R7, [R1+0xc8] ;  /* 0x0000c80001077983 */ /* 0x010f280000300800 */
[----:B------:R-:W-:Y:S04]  /*d230*/  STL [R1+0x1f8], R6 ;  /* 0x0001f80601007387 */ /* 0x000fe80000100800 */
[----:B------:R0:W-:Y:S04]  /*d240*/  STL.64 [R1+0x1f0], R4 ;  /* 0x0001f00401007387 */ /* 0x0001e80000100a00 */
[----:B0-----:R-:W3:Y:S04]  /*d250*/  LDL.64 R4, [R1+0xc0] ;  /* 0x0000c00001047983 */ /* 0x001ee80000100a00 */
[----:B------:R0:W-:Y:S01]  /*d260*/  STL [R1+0x1e8], R3 ;  /* 0x0001e80301007387 */ /* 0x0001e20000100800 */
[----:B----4-:R-:W-:-:S05]  /*d270*/  HADD2.F32 R11, -RZ, R7.H0_H0 ;  /* 0x20000007ff0b7230 */ /* 0x010fca0000004100 */
[----:B------:R-:W-:-:S04]  /*d280*/  FMUL R11, R11, R16 ;  /* 0x000000100b0b7220 */ /* 0x000fc80000400000 */
[----:B--2---:R-:W-:Y:S01]  /*d290*/  FFMA R10, R10, R2, R11 ;  /* 0x000000020a0a7223 */ /* 0x004fe2000000000b */
[----:B------:R-:W-:Y:S01]  /*d2a0*/  PRMT R6, R7, 0x7610, R6 ;  /* 0x0000761007067816 */ /* 0x000fe20000000006 */
[----:B------:R2:W5:Y:S03]  /*d2b0*/  LDL.LU R11, [R1+0x20c] ;  /* 0x00020c00010b7983 */ /* 0x0005660000300800 */
[----:B------:R-:W-:Y:S02]  /*d2c0*/  F2FP.F16.F32.PACK_AB R9, RZ, R10 ;  /* 0x0000000aff09723e */ /* 0x000fe400000000ff */
[----:B------:R2:W5:Y:S02]  /*d2d0*/  LDL.LU R10, [R1+0x208] ;  /* 0x00020800010a7983 */ /* 0x0005640000300800 */
[----:B------:R-:W-:Y:S02]  /*d2e0*/  PRMT R8, R9, 0x7610, R8 ;  /* 0x0000761009087816 */ /* 0x000fe40000000008 */
[----:B------:R2:W5:Y:S01]  /*d2f0*/  LDL.LU R9, [R1+0x204] ;  /* 0x0002040001097983 */ /* 0x0005620000300800 */
[----:B------:R-:W-:-:S02]  /*d300*/  ISETP.GT.AND P4, PT, R0, 0x188, P6 ;  /* 0x000001880000780c */ /* 0x000fc40003784270 */
[----:B0-----:R-:W-:Y:S02]  /*d310*/  PRMT R3, R8, 0x7610, R3 ;  /* 0x0000761008037816 */ /* 0x001fe40000000003 */
[----:B------:R2:W5:Y:S04]  /*d320*/  LDL.LU R8, [R1+0x200] ;  /* 0x0002000001087983 */ /* 0x0005680000300800 */
[----:B------:R2:W5:Y:S04]  /*d330*/  LDL.LU R7, [R1+0x1fc] ;  /* 0x0001fc0001077983 */ /* 0x0005680000300800 */
[----:B------:R0:W-:Y:S04]  /*d340*/  STL.S16 [R1+0xc8], R6 ;  /* 0x0000c80601007387 */ /* 0x0001e80000100600 */
[----:B---3--:R3:W-:Y:S04]  /*d350*/  @P5 STG.E.U16 desc[UR46][R4.64+0x10], R3 ;  /* 0x0000100304005986 */ /* 0x0087e8000c10152e */
[----:B0-----:R2:W5:Y:S04]  /*d360*/  LDL.LU R6, [R1+0x1f8] ;  /* 0x0001f80001067983 */ /* 0x0015680000300800 */
[----:B---3--:R2:W5:Y:S04]  /*d370*/  LDL.LU.64 R4, [R1+0x1f0] ;  /* 0x0001f00001047983 */ /* 0x0085680000300a00 */
[----:B------:R2:W5:Y:S01]  /*d380*/  LDL.LU R3, [R1+0x1e8] ;  /* 0x0001e80001037983 */ /* 0x0005620000300800 */
[----:B------:R-:W-:Y:S04]  /*d390*/  BSSY B1, `(.L_x_130) ;  /* 0x0000006000017945 */ /* 0x000fe80003800000 */
[----:B------:R-:W-:Y:S05]  /*d3a0*/  @!P4 BRA `(.L_x_131) ;  /* 0x000000000010c947 */ /* 0x000fea0003800000 */
[----:B------:R0:W-:Y:S04]  /*d3b0*/  STL [R1+0x1e8], R0 ;  /* 0x0001e80001007387 */ /* 0x0001e80000100800 */
[----:B0----5:R-:W3:Y:S04]  /*d3c0*/  LDG.E.LTC128B.U16 R0, desc[UR46][R6.64+0x12] ;  /* 0x0000122e06007981 */ /* 0x021ee8000c1e1520 */
[----:B---3--:R0:W-:Y:S04]  /*d3d0*/  STL [R1+0xc8], R0 ;  /* 0x0000c80001007387 */ /* 0x0081e80000100800 */
[----:B0-----:R0:W5:Y:S02]  /*d3e0*/  LDL.LU R0, [R1+0x1e8] ;  /* 0x0001e80001007983 */ /* 0x0011640000300800 */
.L_x_131:
[----:B------:R-:W-:Y:S05]  /*d3f0*/  BSYNC B1 ;  /* 0x0000000000017941 */ /* 0x000fea0003800000 */
.L_x_130:
        /* <DEDUP_REMOVED lines=18> */
[----:B------:R-:W-:Y:S02]  /*d520*/  PRMT R8, R9, 0x7610, R8 ;  /* 0x0000761009087816 */ /* 0x000fe40000000008 */
[----:B------:R3:W5:Y:S01]  /*d530*/  LDL.LU R9, [R1+0x204] ;  /* 0x0002040001097983 */ /* 0x0007620000300800 */
[----:B------:R-:W-:-:S02]  /*d540*/  ISETP.GT.AND P5, PT, R0, 0x180, P3 ;  /* 0x000001800000780c */ /* 0x000fc40001fa4270 */
[----:B-1----:R-:W-:Y:S02]  /*d550*/  PRMT R3, R8, 0x7610, R3 ;  /* 0x0000761008037816 */ /* 0x002fe40000000003 */
[----:B------:R3:W5:Y:S04]  /*d560*/  LDL.LU R8, [R1+0x200] ;  /* 0x0002000001087983 */ /* 0x0007680000300800 */
[----:B------:R3:W5:Y:S04]  /*d570*/  LDL.LU R7, [R1+0x1fc] ;  /* 0x0001fc0001077983 */ /* 0x0007680000300800 */
[----:B------:R1:W-:Y:S04]  /*d580*/  STL.S16 [R1+0xc8], R6 ;  /* 0x0000c80601007387 */ /* 0x0003e80000100600 */
[----:B--2---:R2:W-:Y:S04]  /*d590*/  @P4 STG.E.U16 desc[UR46][R4.64+0x12], R3 ;  /* 0x0000120304004986 */ /* 0x0045e8000c10152e */
        /* <DEDUP_REMOVED lines=9> */
.L_x_133:
[----:B------:R-:W-:Y:S05]  /*d630*/  BSYNC B1 ;  /* 0x0000000000017941 */ /* 0x000fea0003800000 */
.L_x_132:
        /* <DEDUP_REMOVED lines=18> */
[----:B------:R-:W-:Y:S01]  /*d760*/  PRMT R8, R9, 0x7610, R8 ;  /* 0x0000761009087816 */ /* 0x000fe20000000008 */
[----:B---3--:R-:W-:Y:S01]  /*d770*/  @P5 IMAD.MOV.U32 R4, RZ, RZ, R232 ;  /* 0x000000ffff045224 */ /* 0x008fe200078e00e8 */
[----:B------:R2:W5:Y:S02]  /*d780*/  LDL.LU R9, [R1+0x204] ;  /* 0x0002040001097983 */ /* 0x0005640000300800 */
[----:B0-----:R-:W-:-:S02]  /*d790*/  PRMT R3, R8, 0x7610, R3 ;  /* 0x0000761008037816 */ /* 0x001fc40000000003 */
[----:B------:R-:W-:Y:S01]  /*d7a0*/  ISETP.GT.AND P4, PT, R0, 0x180, P2 ;  /* 0x000001800000780c */ /* 0x000fe20001784270 */
[----:B------:R2:W5:Y:S04]  /*d7b0*/  LDL.LU R8, [R1+0x200] ;  /* 0x0002000001087983 */ /* 0x0005680000300800 */
[----:B------:R2:W5:Y:S04]  /*d7c0*/  LDL.LU R7, [R1+0x1fc] ;  /* 0x0001fc0001077983 */ /* 0x0005680000300800 */
[----:B------:R0:W-:Y:S04]  /*d7d0*/  STL.S16 [R1+0xc8], R6 ;  /* 0x0000c80601007387 */ /* 0x0001e80000100600 */
[----:B------:R3:W-:Y:S04]  /*d7e0*/  @P5 STG.E.U16 desc[UR46][R4.64+0x20], R3 ;  /* 0x0000200304005986 */ /* 0x0007e8000c10152e */
        /* <DEDUP_REMOVED lines=9> */
.L_x_135:
[----:B------:R-:W-:Y:S05]  /*d880*/  BSYNC B1 ;  /* 0x0000000000017941 */ /* 0x000fea0003800000 */
.L_x_134:
        /* <DEDUP_REMOVED lines=36> */
.L_x_137:
[----:B------:R-:W-:Y:S05]  /*dad0*/  BSYNC B1 ;  /* 0x0000000000017941 */ /* 0x000fea0003800000 */
.L_x_136:
        /* <DEDUP_REMOVED lines=35> */
.L_x_139:
[----:B------:R-:W-:Y:S05]  /*dd10*/  BSYNC B1 ;  /* 0x0000000000017941 */ /* 0x000fea0003800000 */
.L_x_138:
        /* <DEDUP_REMOVED lines=35> */
.L_x_141:
[----:B------:R-:W-:Y:S05]  /*df50*/  BSYNC B1 ;  /* 0x0000000000017941 */ /* 0x000fea0003800000 */
.L_x_140:
        /* <DEDUP_REMOVED lines=36> */
.L_x_143:
[----:B------:R-:W-:Y:S05]  /*e1a0*/  BSYNC B1 ;  /* 0x0000000000017941 */ /* 0x000fea0003800000 */
.L_x_142:
        /* <DEDUP_REMOVED lines=9> */
[----:B-1----:R-:W2:Y:S04]  /*e240*/  LDL.LU.64 R4, [R1+0x108] ;  /* 0x0001080001047983 */ /* 0x002ea80000300a00 */
        /* <DEDUP_REMOVED lines=26> */
.L_x_145:
[----:B------:R-:W-:Y:S05]  /*e3f0*/  BSYNC B1 ;  /* 0x0000000000017941 */ /* 0x000fea0003800000 */
.L_x_144:
        /* <DEDUP_REMOVED lines=35> */
.L_x_147:
[----:B------:R-:W-:Y:S05]  /*e630*/  BSYNC B1 ;  /* 0x0000000000017941 */ /* 0x000fea0003800000 */
.L_x_146:
[----:B------:R-:W-:Y:S04]  /*e640*/  STL [R1+0x20c], R12 ;  /* 0x00020c0c01007387 */ /* 0x000fe80000100800 */
[----:B-----5:R3:W-:Y:S04]  /*e650*/  STL [R1+0x208], R11 ;  /* 0x0002080b01007387 */ /* 0x0207e80000100800 */
        /* <DEDUP_REMOVED lines=13> */
[----:B------:R3:W5:Y:S01]  /*e730*/  LDL.LU R12, [R1+0x20c] ;  /* 0x00020c00010c7983 */ /* 0x0007620000300800 */
[----:B------:R-:W-:Y:S02]  /*e740*/  ISETP.GT.AND P3, PT, R3, 0x20, PT ;  /* 0x000000200300780c */ /* 0x000fe40003f64270 */
[----:B------:R-:W-:Y:S02]  /*e750*/  F2FP.F16.F32.PACK_AB R10, RZ, R11 ;  /* 0x0000000bff0a723e */ /* 0x000fe400000000ff */
[----:B------:R3:W5:Y:S02]  /*e760*/  LDL.LU R11, [R1+0x208] ;  /* 0x00020800010b7983 */ /* 0x0007640000300800 */
[----:B------:R-:W-:Y:S02]  /*e770*/  PRMT R9, R10, 0x7610, R9 ;  /* 0x000076100a097816 */ /* 0x000fe40000000009 */
[----:B------:R3:W5:Y:S01]  /*e780*/  LDL.LU R10, [R1+0x204] ;  /* 0x00020400010a7983 */ /* 0x0007620000300800 */
[----:B------:R-:W-:-:S02]  /*e790*/  ISETP.GT.AND P1, PT, R0, RZ, P3 ;  /* 0x000000ff0000720c */ /* 0x000fc40001f24270 */
[----:B-1----:R-:W-:Y:S02]  /*e7a0*/  PRMT R4, R9, 0x7610, R4 ;  /* 0x0000761009047816 */ /* 0x002fe40000000004 */
[----:B------:R3:W5:Y:S01]  /*e7b0*/  LDL.LU R9, [R1+0x200] ;  /* 0x0002000001097983 */ /* 0x0007620000300800 */
[----:B------:R-:W-:-:S03]  /*e7c0*/  LOP3.LUT R17, R17, 0xfffffffe, RZ, 0xc0, !PT ;  /* 0xfffffffe11117812 */ /* 0x000fc600078ec0ff */
[----:B------:R3:W5:Y:S01]  /*e7d0*/  LDL.LU R8, [R1+0x1fc] ;  /* 0x0001fc0001087983 */ /* 0x0007620000300800 */
[----:B------:R-:W-:Y:S01]  /*e7e0*/  BSSY B1, `(.L_x_148) ;  /* 0x000000c000017945 */ /* 0x000fe20003800000 */
[----:B------:R-:W-:Y:S02]  /*e7f0*/  @P3 LOP3.LUT R17, R17, 0x1, RZ, 0xfc, !PT ;  /* 0x0000000111113812 */ /* 0x000fe400078efcff */
[----:B------:R1:W-:Y:S04]  /*e800*/  STL.S16 [R1+0xc0], R5 ;  /* 0x0000c00501007387 */ /* 0x0003e80000100600 */
[----:B--2---:R2:W-:Y:S04]  /*e810*/  @P0 STG.E.U16 desc[UR46][R6.64+0x32], R4 ;  /* 0x0000320406000986 */ /* 0x0045e8000c10152e */
[----:B-1----:R3:W5:Y:S04]  /*e820*/  LDL.LU R5, [R1+0x1f8] ;  /* 0x0001f80001057983 */ /* 0x0027680000300800 */
[----:B--2---:R3:W5:Y:S04]  /*e830*/  LDL.LU.64 R6, [R1+0x1f0] ;  /* 0x0001f00001067983 */ /* 0x0047680000300a00 */
[----:B------:R3:W5:Y:S01]  /*e840*/  LDL.LU R4, [R1+0x1e8] ;  /* 0x0001e80001047983 */ /* 0x0007620000300800 */
[----:B------:R-:W-:Y:S05]  /*e850*/  @!P1 BRA `(.L_x_149) ;  /* 0x0000000000109947 */ /* 0x000fea0003800000 */
[----:B------:R1:W-:Y:S04]  /*e860*/  STL [R1+0x1e8], R0 ;  /* 0x0001e80001007387 */ /* 0x0003e80000100800 */
[----:B-1----:R-:W2:Y:S04]  /*e870*/  LDG.E.LTC128B.U16 R0, desc[UR46][R22.64+0x40] ;  /* 0x0000402e16007981 */ /* 0x002ea8000c1e1520 */
[----:B--2---:R1:W-:Y:S04]  /*e880*/  STL [R1+0xc0], R0 ;  /* 0x0000c00001007387 */ /* 0x0043e80000100800 */
[----:B-1----:R1:W5:Y:S02]  /*e890*/  LDL.LU R0, [R1+0x1e8] ;  /* 0x0001e80001007983 */ /* 0x0023640000300800 */
.L_x_149:
[----:B------:R-:W-:Y:S05]  /*e8a0*/  BSYNC B1 ;  /* 0x0000000000017941 */ /* 0x000fea0003800000 */
.L_x_148:
        /* <DEDUP_REMOVED lines=22> */
[----:B0-----:R-:W-:Y:S02]  /*ea10*/  PRMT R4, R9, 0x7610, R4 ;  /* 0x0000761009047816 */ /* 0x001fe40000000004 */
[----:B------:R2:W5:Y:S01]  /*ea20*/  LDL.LU R9, [R1+0x200] ;  /* 0x0002000001097983 */ /* 0x0005620000300800 */
[----:B------:R-:W-:-:S03]  /*ea30*/  LOP3.LUT R17, R17, 0xfffffffb, RZ, 0xc0, !PT ;  /* 0xfffffffb11117812 */ /* 0x000fc600078ec0ff */
[----:B------:R2:W5:Y:S01]  /*ea40*/  LDL.LU R8, [R1+0x1fc] ;  /* 0x0001fc0001087983 */ /* 0x0005620000300800 */
[----:B------:R-:W-:Y:S01]  /*ea50*/  BSSY B1, `(.L_x_150) ;  /* 0x000000c000017945 */ /* 0x000fe20003800000 */
[----:B------:R-:W-:Y:S02]  /*ea60*/  @P2 LOP3.LUT R17, R17, 0x4, RZ, 0xfc, !PT ;  /* 0x0000000411112812 */ /* 0x000fe400078efcff */
[----:B------:R0:W-:Y:S04]  /*ea70*/  STL.S16 [R1+0x80], R5 ;  /* 0x0000800501007387 */ /* 0x0001e80000100600 */
[----:B---3--:R3:W-:Y:S04]  /*ea80*/  @P1 STG.E.U16 desc[UR46][R6.64+0x40], R4 ;  /* 0x0000400406001986 */ /* 0x0087e8000c10152e */
[----:B0-----:R2:W5:Y:S04]  /*ea90*/  LDL.LU R5, [R1+0x1f8] ;  /* 0x0001f80001057983 */ /* 0x0015680000300800 */
[----:B---3--:R2:W5:Y:S04]  /*eaa0*/  LDL.LU.64 R6, [R1+0x1f0] ;  /* 0x0001f00001067983 */ /* 0x0085680000300a00 */
[----:B------:R2:W5:Y:S01]  /*eab0*/  LDL.LU R4, [R1+0x1e8] ;  /* 0x0001e80001047983 */ /* 0x0005620000300800 */
[----:B------:R-:W-:Y:S05]  /*eac0*/  @!P0 BRA `(.L_x_151) ;  /* 0x0000000000108947 */ /* 0x000fea0003800000 */
[----:B------:R0:W-:Y:S04]  /*ead0*/  STL [R1+0x1e8], R0 ;  /* 0x0001e80001007387 */ /* 0x0001e80000100800 */
[----:B0-----:R-:W3:Y:S04]  /*eae0*/  LDG.E.LTC128B.U16 R0, desc[UR46][R22.64+0x42] ;  /* 0x0000422e16007981 */ /* 0x001ee8000c1e1520 */
[----:B---3--:R0:W-:Y:S04]  /*eaf0*/  STL [R1+0x80], R0 ;  /* 0x0000800001007387 */ /* 0x0081e80000100800 */
[----:B0-----:R0:W5:Y:S02]  /*eb00*/  LDL.LU R0, [R1+0x1e8] ;  /* 0x0001e80001007983 */ /* 0x0011640000300800 */
.L_x_151:
[----:B------:R-:W-:Y:S05]  /*eb10*/  BSYNC B1 ;  /* 0x0000000000017941 */ /* 0x000fea0003800000 */
.L_x_150:
        /* <DEDUP_REMOVED lines=32> */
[----:B-1----:R-:W2:Y:S04]  /*ed20*/  LDG.E.LTC128B.U16 R0, desc[UR46][R20.64+0x40] ;  /* 0x0000402e14007981 */ /* 0x002ea8000c1e1520 */
[----:B--2---:R1:W-:Y:S04]  /*ed30*/  STL [R1+0x80], R0 ;  /* 0x0000800001007387 */ /* 0x0043e80000100800 */
[----:B-1----:R1:W5:Y:S02]  /*ed40*/  LDL.LU R0, [R1+0x1e8] ;  /* 0x0001e80001007983 */ /* 0x0023640000300800 */
.L_x_153:
[----:B------:R-:W-:Y:S05]  /*ed50*/  BSYNC B1 ;  /* 0x0000000000017941 */ /* 0x000fea0003800000 */
.L_x_152:
[----:B-----5:R-:W-:Y:S04]  /*ed60*/  STL [R1+0x200], R11 ;  /* 0x0002000b01007387 */ /* 0x020fe80000100800 */
[----:B------:R2:W-:Y:S04]  /*ed70*/  STL [R1+0x1fc], R10 ;  /* 0x0001fc0a01007387 */ /* 0x0005e80000100800 */
[----:B--2---:R-:W2:Y:S04]  /*ed80*/  LDL.LU R10, [R1+0x88] ;  /* 0x00008800010a7983 */ /* 0x004ea80000300800 */
[----:B------:R-:W-:Y:S04]  /*ed90*/  STL [R1+0x1f8], R9 ;  /* 0x0001f80901007387 */ /* 0x000fe80000100800 */
[----:B------:R-:W-:Y:S04]  /*eda0*/  STL [R1+0x1f4], R8 ;  /* 0x0001f40801007387 */ /* 0x000fe80000100800 */
[----:B------:R4:W-:Y:S04]  /*edb0*/  STL [R1+0x1f0], R7 ;  /* 0x0001f00701007387 */ /* 0x0009e80000100800 */
[----:B----4-:R-:W4:Y:S04]  /*edc0*/  LDL.LU R7, [R1+0x80] ;  /* 0x0000800001077983 */ /* 0x010f280000300800 */
[----:B------:R0:W-:Y:S04]  /*edd0*/  STL [R1+0x1ec], R6 ;  /* 0x0001ec0601007387 */ /* 0x0001e80000100800 */
[----:B------:R3:W-:Y:S01]  /*ede0*/  STL [R1+0x1e8], R3 ;  /* 0x0001e80301007387 */ /* 0x0007e20000100800 */
[----:B----4-:R-:W-:-:S05]  /*edf0*/  HADD2.F32 R11, -RZ, R7.H0_H0 ;  /* 0x20000007ff0b7230 */ /* 0x010fca0000004100 */
[----:B------:R-:W-:-:S04]  /*ee00*/  FMUL R11, R11, R16 ;  /* 0x000000100b0b7220 */ /* 0x000fc80000400000 */
[----:B--2---:R-:W-:Y:S01]  /*ee10*/  FFMA R10, R10, R2, R11 ;  /* 0x000000020a0a7223 */ /* 0x004fe2000000000b */
[----:B0-----:R-:W-:Y:S01]  /*ee20*/  PRMT R6, R7, 0x7610, R6 ;  /* 0x0000761007067816 */ /* 0x001fe20000000006 */
[----:B------:R0:W5:Y:S03]  /*ee30*/  LDL.LU R11, [R1+0x200] ;  /* 0x00020000010b7983 */ /* 0x0001660000300800 */
[----:B------:R-:W-:Y:S02]  /*ee40*/  F2FP.F16.F32.PACK_AB R9, RZ, R10 ;  /* 0x0000000aff09723e */ /* 0x000fe400000000ff */
[----:B------:R0:W5:Y:S02]  /*ee50*/  LDL.LU R10, [R1+0x1fc] ;  /* 0x0001fc00010a7983 */ /* 0x0001640000300800 */
[----:B------:R-:W-:Y:S02]  /*ee60*/  PRMT R8, R9, 0x7610, R8 ;  /* 0x0000761009087816 */ /* 0x000fe40000000008 */
[----:B------:R0:W5:Y:S01]  /*ee70*/  LDL.LU R9, [R1+0x1f8] ;  /* 0x0001f80001097983 */ /* 0x0001620000300800 */
[----:B------:R-:W-:-:S02]  /*ee80*/  ISETP.GT.AND P0, PT, R0, 0x8, P2 ;  /* 0x000000080000780c */ /* 0x000fc40001704270 */
[----:B---3--:R-:W-:Y:S02]  /*ee90*/  PRMT R3, R8, 0x7610, R3 ;  /* 0x0000761008037816 */ /* 0x008fe40000000003 */
[----:B------:R0:W5:Y:S04]  /*eea0*/  LDL.LU R8, [R1+0x1f4] ;  /* 0x0001f40001087983 */ /* 0x0001680000300800 */
[----:B------:R0:W5:Y:S04]  /*eeb0*/  LDL.LU R7, [R1+0x1f0] ;  /* 0x0001f00001077983 */ /* 0x0001680000300800 */
[----:B------:R2:W-:Y:S04]  /*eec0*/  STL.S16 [R1+0x80], R6 ;  /* 0x0000800601007387 */ /* 0x0005e80000100600 */
[----:B------:R3:W-:Y:S04]  /*eed0*/  @P1 STG.E.U16 desc[UR46][R4.64+0x40], R3 ;  /* 0x0000400304001986 */ /* 0x0007e8000c10152e */
[----:B--2---:R0:W5:Y:S04]  /*eee0*/  LDL.LU R6, [R1+0x1ec] ;  /* 0x0001ec0001067983 */ /* 0x0041680000300800 */
[----:B---3--:R0:W5:Y:S01]  /*eef0*/  LDL.LU R3, [R1+0x1e8] ;  /* 0x0001e80001037983 */ /* 0x0081620000300800 */
[----:B------:R-:W-:Y:S04]  /*ef00*/  BSSY B1, `(.L_x_154) ;  /* 0x0000006000017945 */ /* 0x000fe80003800000 */
[----:B------:R-:W-:Y:S05]  /*ef10*/  @!P0 BRA `(.L_x_155) ;  /* 0x0000000000108947 */ /* 0x000fea0003800000 */
[----:B------:R2:W-:Y:S04]  /*ef20*/  STL [R1+0x1e8], R0 ;  /* 0x0001e80001007387 */ /* 0x0005e80000100800 */
[----:B--2---:R-:W2:Y:S04]  /*ef30*/  LDG.E.LTC128B.U16 R0, desc[UR46][R20.64+0x42] ;  /* 0x0000422e14007981 */ /* 0x004ea8000c1e1520 */
[----:B--2---:R2:W-:Y:S04]  /*ef40*/  STL [R1+0x80], R0 ;  /* 0x0000800001007387 */ /* 0x0045e80000100800 */
[----:B--2---:R2:W5:Y:S02]  /*ef50*/  LDL.LU R0, [R1+0x1e8] ;  /* 0x0001e80001007983 */ /* 0x0045640000300800 */
.L_x_155:
[----:B------:R-:W-:Y:S05]  /*ef60*/  BSYNC B1 ;  /* 0x0000000000017941 */ /* 0x000fea0003800000 */
.L_x_154:
[----:B------:R-:W-:Y:S04]  /*ef70*/  STL [R1+0x200], R12 ;  /* 0x0002000c01007387 */ /* 0x000fe80000100800 */
[----:B-----5:R3:W-:Y:S04]  /*ef80*/  STL [R1+0x1fc], R11 ;  /* 0x0001fc0b01007387 */ /* 0x0207e80000100800 */
[----:B---3--:R-:W3:Y:S04]  /*ef90*/  LDL.LU R11, [R1+0x8c] ;  /* 0x00008c00010b7983 */ /* 0x008ee80000300800 */
        /* <DEDUP_REMOVED lines=8> */
[----:B---3--:R-:W-:Y:S01]  /*f020*/  FFMA R11, R11, R2, R12 ;  /* 0x000000020b0b7223 */ /* 0x008fe2000000000c */
[----:B0-----:R-:W-:Y:S01]  /*f030*/  PRMT R7, R8, 0x7610, R7 ;  /* 0x0000761008077816 */ /* 0x001fe20000000007 */
        /* <DEDUP_REMOVED lines=14> */
[----:B------:R3:W-:Y:S04]  /*f120*/  @P0 STG.E.U16 desc[UR46][R4.64+0x42], R6 ;  /* 0x0000420604000986 */ /* 0x0007e8000c10152e */
[----:B-1----:R0:W5:Y:S04]  /*f130*/  LDL.LU R7, [R1+0x1ec] ;  /* 0x0001ec0001077983 */ /* 0x0021680000300800 */
[----:B---3--:R0:W5:Y:S01]  /*f140*/  LDL.LU R6, [R1+0x1e8] ;  /* 0x0001e80001067983 */ /* 0x0081620000300800 */
[----:B------:R-:W-:Y:S05]  /*f150*/  @!P1 BRA `(.L_x_157) ;  /* 0x0000000000109947 */ /* 0x000fea0003800000 */
[----:B------:R1:W-:Y:S04]  /*f160*/  STL [R1+0x1e8], R0 ;  /* 0x0001e80001007387 */ /* 0x0003e80000100800 */
[----:B-1----:R-:W3:Y:S04]  /*f170*/  LDG.E.LTC128B.U16 R0, desc[UR46][R22.64+0x50] ;  /* 0x0000502e16007981 */ /* 0x002ee8000c1e1520 */
[----:B---3--:R1:W-:Y:S04]  /*f180*/  STL [R1+0x80], R0 ;  /* 0x0000800001007387 */ /* 0x0083e80000100800 */
[----:B-1----:R1:W5:Y:S02]  /*f190*/  LDL.LU R0, [R1+0x1e8] ;  /* 0x0001e80001007983 */ /* 0x0023640000300800 */
.L_x_157:
[----:B------:R-:W-:Y:S05]  /*f1a0*/  BSYNC B1 ;  /* 0x0000000000017941 */ /* 0x000fea0003800000 */
.L_x_156:
        /* <DEDUP_REMOVED lines=9> */
[----:B0-----:R-:W2:Y:S04]  /*f240*/  LDL.64 R6, [R1+0x100] ;  /* 0x0001000001067983 */ /* 0x001ea80000100a00 */
        /* <DEDUP_REMOVED lines=13> */
[----:B------:R3:W5:Y:S04]  /*f320*/  LDL.LU R9, [R1+0x200] ;  /* 0x0002000001097983 */ /* 0x0007680000300800 */
[----:B------:R3:W5:Y:S04]  /*f330*/  LDL.LU R8, [R1+0x1fc] ;  /* 0x0001fc0001087983 */ /* 0x0007680000300800 */
[----:B------:R0:W-:Y:S04]  /*f340*/  STL.S16 [R1+0x80], R5 ;  /* 0x0000800501007387 */ /* 0x0001e80000100600 */
[----:B--2---:R2:W-:Y:S04]  /*f350*/  @P1 STG.E.U16 desc[UR46][R6.64+0x50], R4 ;  /* 0x0000500406001986 */ /* 0x0045e8000c10152e */
[----:B0-----:R3:W5:Y:S04]  /*f360*/  LDL.LU R5, [R1+0x1f8] ;  /* 0x0001f80001057983 */ /* 0x0017680000300800 */
[----:B--2---:R3:W5:Y:S04]  /*f370*/  LDL.LU.64 R6, [R1+0x1f0] ;  /* 0x0001f00001067983 */ /* 0x0047680000300a00 */
[----:B------:R3:W5:Y:S01]  /*f380*/  LDL.LU R4, [R1+0x1e8] ;  /* 0x0001e80001047983 */ /* 0x0007620000300800 */
[----:B------:R-:W-:Y:S04]  /*f390*/  BSSY B1, `(.L_x_158) ;  /* 0x0000006000017945 */ /* 0x000fe80003800000 */
[----:B------:R-:W-:Y:S05]  /*f3a0*/  @!P0 BRA `(.L_x_159) ;  /* 0x0000000000108947 */ /* 0x000fea0003800000 */
[----:B------:R0:W-:Y:S04]  /*f3b0*/  STL [R1+0x1e8], R0 ;  /* 0x0001e80001007387 */ /* 0x0001e80000100800 */
[----:B0-----:R-:W2:Y:S04]  /*f3c0*/  LDG.E.LTC128B.U16 R0, desc[UR46][R22.64+0x52] ;  /* 0x0000522e16007981 */ /* 0x001ea8000c1e1520 */
[----:B--2---:R0:W-:Y:S04]  /*f3d0*/  STL [R1+0x80], R0 ;  /* 0x0000800001007387 */ /* 0x0041e80000100800 */
[----:B0-----:R0:W5:Y:S02]  /*f3e0*/  LDL.LU R0, [R1+0x1e8] ;  /* 0x0001e80001007983 */ /* 0x0011640000300800 */
.L_x_159:
[----:B------:R-:W-:Y:S05]  /*f3f0*/  BSYNC B1 ;  /* 0x0000000000017941 */ /* 0x000fea0003800000 */
.L_x_158:
        /* <DEDUP_REMOVED lines=9> */
[----:B-1----:R-:W3:Y:S04]  /*f490*/  LDL.64 R4, [R1+0x100] ;  /* 0x0001000001047983 */ /* 0x002ee80000100a00 */
        /* <DEDUP_REMOVED lines=15> */
[----:B---3--:R3:W-:Y:S04]  /*f590*/  @P0 STG.E.U16 desc[UR46][R4.64+0x52], R3 ;  /* 0x0000520304000986 */ /* 0x0087e8000c10152e */
[----:B-1----:R2:W5:Y:S04]  /*f5a0*/  LDL.LU R6, [R1+0x1f8] ;  /* 0x0001f80001067983 */ /* 0x0025680000300800 */
[----:B---3--:R2:W5:Y:S04]  /*f5b0*/  LDL.LU.64 R4, [R1+0x1f0] ;  /* 0x0001f00001047983 */ /* 0x0085680000300a00 */
[----:B------:R2:W5:Y:S01]  /*f5c0*/  LDL.LU R3, [R1+0x1e8] ;  /* 0x0001e80001037983 */ /* 0x0005620000300800 */
[----:B------:R-:W-:Y:S04]  /*f5d0*/  BSSY B1, `(.L_x_160) ;  /* 0x0000006000017945 */ /* 0x000fe80003800000 */
[----:B------:R-:W-:Y:S05]  /*f5e0*/  @!P2 BRA `(.L_x_161) ;  /* 0x000000000010a947 */ /* 0x000fea0003800000 */
[----:B------:R1:W-:Y:S04]  /*f5f0*/  STL [R1+0x1e8], R0 ;  /* 0x0001e80001007387 */ /* 0x0003e80000100800 */
[----:B-1----:R-:W3:Y:S04]  /*f600*/  LDG.E.LTC128B.U16 R0, desc[UR46][R20.64+0x50] ;  /* 0x0000502e14007981 */ /* 0x002ee8000c1e1520 */
[----:B---3--:R1:W-:Y:S04]  /*f610*/  STL [R1+0x80], R0 ;  /* 0x0000800001007387 */ /* 0x0083e80000100800 */
[----:B-1----:R1:W5:Y:S02]  /*f620*/  LDL.LU R0, [R1+0x1e8] ;  /* 0x0001e80001007983 */ /* 0x0023640000300800 */
.L_x_161:
[----:B------:R-:W-:Y:S05]  /*f630*/  BSYNC B1 ;  /* 0x0000000000017941 */ /* 0x000fea0003800000 */
.L_x_160:
[----:B-----5:R-:W-:Y:S04]  /*f640*/  STL [R1+0x200], R11 ;  /* 0x0002000b01007387 */ /* 0x020fe80000100800 */
[----:B------:R3:W-:Y:S04]  /*f650*/  STL [R1+0x1fc], R10 ;  /* 0x0001fc0a01007387 */ /* 0x0007e80000100800 */
        /* <DEDUP_REMOVED lines=15> */
[----:B------:R0:W5:Y:S01]  /*f750*/  LDL.LU R9, [R1+0x1f8] ;  /* 0x0001f80001097983 */ /* 0x0001620000300800 */
[----:B------:R-:W-:-:S02]  /*f760*/  ISETP.GT.AND P1, PT, R0, 0x8, P4 ;  /* 0x000000080000780c */ /* 0x000fc40002724270 */
[----:B--2---:R-:W-:Y:S02]  /*f770*/  PRMT R3, R8, 0x7610, R3 ;  /* 0x0000761008037816 */ /* 0x004fe40000000003 */
        /* <DEDUP_REMOVED lines=12> */
.L_x_163:
[----:B------:R-:W-:Y:S05]  /*f840*/  BSYNC B1 ;  /* 0x0000000000017941 */ /* 0x000fea0003800000 */
.L_x_162:
        /* <DEDUP_REMOVED lines=21> */
[----:B------:R0:W5:Y:S04]  /*f9a0*/  LDL.LU R9, [R1+0x1f4] ;  /* 0x0001f40001097983 */ /* 0x0001680000300800 */
[----:B------:R0:W5:Y:S04]  /*f9b0*/  LDL.LU R8, [R1+0x1f0] ;  /* 0x0001f00001087983 */ /* 0x0001680000300800 */
[----:B------:R1:W-:Y:S04]  /*f9c0*/  STL.S16 [R1+0x80], R7 ;  /* 0x0000800701007387 */ /* 0x0003e80000100600 */
[----:B------:R3:W-:Y:S04]  /*f9d0*/  @P1 STG.E.U16 desc[UR46][R4.64+0x52], R6 ;  /* 0x0000520604001986 */ /* 0x0007e8000c10152e */
[----:B-1----:R0:W5:Y:S04]  /*f9e0*/  LDL.LU R7, [R1+0x1ec] ;  /* 0x0001ec0001077983 */ /* 0x0021680000300800 */
[----:B---3--:R0:W5:Y:S01]  /*f9f0*/  LDL.LU R6, [R1+0x1e8] ;  /* 0x0001e80001067983 */ /* 0x0081620000300800 */
[----:B------:R-:W-:Y:S04]  /*fa00*/  BSSY B1, `(.L_x_164) ;  /* 0x0000006000017945 */ /* 0x000fe80003800000 */
[----:B------:R-:W-:Y:S05]  /*fa10*/  @!P0 BRA `(.L_x_165) ;  /* 0x0000000000108947 */ /* 0x000fea0003800000 */
[----:B------:R1:W-:Y:S04]  /*fa20*/  STL [R1+0x1e8], R0 ;  /* 0x0001e80001007387 */ /* 0x0003e80000100800 */
[----:B-1----:R-:W3:Y:S04]  /*fa30*/  LDG.E.LTC128B.U16 R0, desc[UR46][R22.64+0x60] ;  /* 0x0000602e16007981 */ /* 0x002ee8000c1e1520 */
[----:B---3--:R1:W-:Y:S04]  /*fa40*/  STL [R1+0x80], R0 ;  /* 0x0000800001007387 */ /* 0x0083e80000100800 */
[----:B-1----:R1:W5:Y:S02]  /*fa50*/  LDL.LU R0, [R1+0x1e8] ;  /* 0x0001e80001007983 */ /* 0x0023640000300800 */
.L_x_165:
[----:B------:R-:W-:Y:S05]  /*fa60*/  BSYNC B1 ;  /* 0x0000000000017941 */ /* 0x000fea0003800000 */
.L_x_164:
        /* <DEDUP_REMOVED lines=21> */
[----:B------:R2:W5:Y:S01]  /*fbc0*/  LDL.LU R7, [R1+0x200] ;  /* 0x0002000001077983 */ /* 0x0005620000300800 */
[----:B------:R-:W-:-:S03]  /*fbd0*/  ISETP.GT.AND P2, PT, R3, 0x31, PT ;  /* 0x000000310300780c */ /* 0x000fc60003f44270 */
[----:B----4-:R0:W-:Y:S04]  /*fbe0*/  @P0 STG.E.U16 desc[UR46][R8.64+0x60], R6 ;  /* 0x0000600608000986 */ /* 0x0101e8000c10152e */
[----:B0-----:R2:W5:Y:S04]  /*fbf0*/  LDL.LU.64 R8, [R1+0x1f8] ;  /* 0x0001f80001087983 */ /* 0x0015680000300a00 */
[----:B------:R2:W5:Y:S01]  /*fc00*/  LDL.LU R6, [R1+0x1f0] ;  /* 0x0001f00001067983 */ /* 0x0005620000300800 */
[----:B------:R-:W-:-:S03]  /*fc10*/  ISETP.GT.AND P0, PT, R0, RZ, P2 ;  /* 0x000000ff0000720c */ /* 0x000fc60001704270 */
[----:B------:R2:W5:Y:S04]  /*fc20*/  LDL.LU R5, [R1+0x1ec] ;  /* 0x0001ec0001057983 */ /* 0x0005680000300800 */
[----:B------:R0:W-:Y:S04]  /*fc30*/  STL.S16 [R1+0x80], R4 ;  /* 0x0000800401007387 */ /* 0x0001e80000100600 */
[----:B0-----:R2:W5:Y:S01]  /*fc40*/  LDL.LU R4, [R1+0x1e8] ;  /* 0x0001e80001047983 */ /* 0x0015620000300800 */
[----:B------:R-:W-:Y:S04]  /*fc50*/  BSSY B1, `(.L_x_166) ;  /* 0x0000006000017945 */ /* 0x000fe80003800000 */
[----:B------:R-:W-:Y:S05]  /*fc60*/  @!P0 BRA `(.L_x_167) ;  /* 0x0000000000108947 */ /* 0x000fea0003800000 */
[----:B------:R0:W-:Y:S04]  /*fc70*/  STL [R1+0x1e8], R0 ;  /* 0x0001e80001007387 */ /* 0x0001e80000100800 */
[----:B0-----:R-:W3:Y:S04]  /*fc80*/  LDG.E.LTC128B.U16 R0, desc[UR46][R22.64+0x62] ;  /* 0x0000622e16007981 */ /* 0x001ee8000c1e1520 */
[----:B---3--:R0:W-:Y:S04]  /*fc90*/  STL [R1+0x80], R0 ;  /* 0x0000800001007387 */ /* 0x0081e80000100800 */
[----:B0-----:R0:W5:Y:S02]  /*fca0*/  LDL.LU R0, [R1+0x1e8] ;  /* 0x0001e80001007983 */ /* 0x0011640000300800 */
.L_x_167:
[----:B------:R-:W-:Y:S05]  /*fcb0*/  BSYNC B1 ;  /* 0x0000000000017941 */ /* 0x000fea0003800000 */
.L_x_166:
        /* <DEDUP_REMOVED lines=9> */
[----:B-1----:R-:W2:Y:S04]  /*fd50*/  LDL.LU R4, [R1+0x80] ;  /* 0x0000800001047983 */ /* 0x002ea80000300800 */
        /* <DEDUP_REMOVED lines=22> */
[----:B-1----:R-:W3:Y:S04]  /*fec0*/  LDG.E.LTC128B.U16 R0, desc[UR46][R20.64+0x60] ;  /* 0x0000602e14007981 */ /* 0x002ee8000c1e1520 */
[----:B---3--:R1:W-:Y:S04]  /*fed0*/  STL [R1+0x80], R0 ;  /* 0x0000800001007387 */ /* 0x0083e80000100800 */
[----:B-1----:R1:W5:Y:S02]  /*fee0*/  LDL.LU R0, [R1+0x1e8] ;  /* 0x0001e80001007983 */ /* 0x0023640000300800 */
.L_x_169:
[----:B------:R-:W-:Y:S05]  /*fef0*/  BSYNC B1 ;  /* 0x0000000000017941 */ /* 0x000fea0003800000 */
.L_x_168:
        /* <DEDUP_REMOVED lines=22> */
[----:B------:R-:W-:-:S03]  /*10060*/  ISETP.GT.AND P0, PT, R0, 0x8, P2 ;  /* 0x000000080000780c */ /* 0x000fc60001704270 */
[----:B------:R0:W5:Y:S04]  /*10070*/  LDL.LU R6, [R1+0x1ec] ;  /* 0x0001ec0001067983 */ /* 0x0001680000300800 */
[----:B------:R3:W-:Y:S04]  /*10080*/  STL.S16 [R1+0x88], R3 ;  /* 0x0000880301007387 */ /* 0x0007e80000100600 */
[----:B---3--:R0:W5:Y:S01]  /*10090*/  LDL.LU R3, [R1+0x1e8] ;  /* 0x0001e80001037983 */ /* 0x0081620000300800 */
[----:B------:R-:W-:Y:S04]  /*100a0*/  BSSY B1, `(.L_x_170) ;  /* 0x0000006000017945 */ /* 0x000fe80003800000 */
[----:B------:R-:W-:Y:S05]  /*100b0*/  @!P0 BRA `(.L_x_171) ;  /* 0x0000000000108947 */ /* 0x000fea0003800000 */
[----:B------:R3:W-:Y:S04]  /*100c0*/  STL [R1+0x1e8], R0 ;  /* 0x0001e80001007387 */ /* 0x0007e80000100800 */
[----:B---3--:R-:W3:Y:S04]  /*100d0*/  LDG.E.LTC128B.U16 R0, desc[UR46][R20.64+0x62] ;  /* 0x0000622e14007981 */ /* 0x008ee8000c1e1520 */
[----:B---3--:R3:W-:Y:S04]  /*100e0*/  STL [R1+0x88], R0 ;  /* 0x0000880001007387 */ /* 0x0087e80000100800 */
[----:B---3--:R3:W5:Y:S02]  /*100f0*/  LDL.LU R0, [R1+0x1e8] ;  /* 0x0001e80001007983 */ /* 0x0087640000300800 */
.L_x_171:
[----:B------:R-:W-:Y:S05]  /*10100*/  BSYNC B1 ;  /* 0x0000000000017941 */ /* 0x000fea0003800000 */
.L_x_170:
[----:B------:R-:W-:Y:S04]  /*10110*/  STL [R1+0x200], R12 ;  /* 0x0002000c01007387 */ /* 0x000fe80000100800 */
[----:B-----5:R4:W-:Y:S04]  /*10120*/  STL [R1+0x1fc], R11 ;  /* 0x0001fc0b01007387 */ /* 0x0209e80000100800 */
[----:B----4-:R-:W4:Y:S04]  /*10130*/  LDL.LU R11, [R1+0xac] ;  /* 0x0000ac00010b7983 */ /* 0x010f280000300800 */
[----:B------:R-:W-:Y:S04]  /*10140*/  STL [R1+0x1f8], R10 ;  /* 0x0001f80a01007387 */ /* 0x000fe80000100800 */
[----:B------:R-:W-:Y:S04]  /*10150*/  STL.64 [R1+0x1f0], R8 ;  /* 0x0001f00801007387 */ /* 0x000fe80000100a00 */
[----:B------:R0:W-:Y:S04]  /*10160*/  STL [R1+0x1ec], R7 ;  /* 0x0001ec0701007387 */ /* 0x0001e80000100800 */
[----:B0-----:R-:W2:Y:S04]  /*10170*/  LDL.LU R7, [R1+0x88] ;  /* 0x0000880001077983 */ /* 0x001ea80000300800 */
[----:B------:R-:W-:Y:S01]  /*10180*/  STL [R1+0x1e8], R6 ;  /* 0x0001e80601007387 */ /* 0x000fe20000100800 */
[----:B--2---:R-:W-:-:S05]  /*10190*/  HADD2.F32 R12, -RZ, R7.H0_H0 ;  /* 0x20000007ff0c7230 */ /* 0x004fca0000004100 */
[----:B------:R-:W-:-:S04]  /*101a0*/  FMUL R12, R12, R16 ;  /* 0x000000100c0c7220 */ /* 0x000fc80000400000 */
[----:B----4-:R-:W-:Y:S02]  /*101b0*/  FFMA R11, R11, R2, R12 ;  /* 0x000000020b0b7223 */ /* 0x010fe4000000000c */
[----:B------:R0:W5:Y:S03]  /*101c0*/  LDL.LU R12, [R1+0x200] ;  /* 0x00020000010c7983 */ /* 0x0001660000300800 */
[----:B------:R-:W-:Y:S02]  /*101d0*/  F2FP.F16.F32.PACK_AB R10, RZ, R11 ;  /* 0x0000000bff0a723e */ /* 0x000fe400000000ff */
[----:B------:R0:W5:Y:S02]  /*101e0*/  LDL.LU R11, [R1+0x1fc] ;  /* 0x0001fc00010b7983 */ /* 0x0001640000300800 */
[----:B------:R-:W-:Y:S01]  /*101f0*/  PRMT R9, R10, 0x7610, R9 ;  /* 0x000076100a097816 */ /* 0x000fe20000000009 */
[----:B------:R-:W-:-:S03]  /*10200*/  IMAD.U32 R10, RZ, RZ, UR9 ;  /* 0x00000009ff0a7e24 */ /* 0x000fc6000f8e00ff */
[----:B------:R-:W-:Y:S01]  /*10210*/  PRMT R8, R9, 0x7610, R8 ;  /* 0x0000761009087816 */ /* 0x000fe20000000008 */
[----:B------:R-:W-:Y:S02]  /*10220*/  IMAD.U32 R9, RZ, RZ, UR8 ;  /* 0x00000008ff097e24 */ /* 0x000fe4000f8e00ff */
[----:B------:R-:W-:Y:S02]  /*10230*/  IMAD R10, R10, 0x300, RZ ;  /* 0x000003000a0a7824 */ /* 0x000fe400078e02ff */
[----:B------:R-:W-:Y:S01]  /*10240*/  IMAD.SHL.U32 R9, R9, 0x10, RZ ;  /* 0x0000001009097824 */ /* 0x000fe200078e00ff */
[----:B------:R2:W-:Y:S01]  /*10250*/  @P0 STG.E.U16 desc[UR46][R4.64+0x62], R8 ;  /* 0x0000620804000986 */ /* 0x0005e2000c10152e */
[----:B------:R-:W-:-:S03]  /*10260*/  IMAD.IADD R10, R10, 0x1, R233 ;  /* 0x000000010a0a7824 */ /* 0x000fc600078e02e9 */
[----:B--2---:R-:W-:Y:S02]  /*10270*/  IADD3 R8, P0, R9, R232, RZ ;  /* 0x000000e809087210 */ /* 0x004fe40007f1e0ff */
[----:B------:R-:W2:Y:S01]  /*10280*/  LDL.LU R9, [R1+0x1dc] ;  /* 0x0001dc0001097983 */ /* 0x000ea20000300800 */
[----:B------:R-:W-:-:S03]  /*10290*/  PRMT R6, R7, 0x7610, R6 ;  /* 0x0000761007067816 */ /* 0x000fc60000000006 */
[----:B------:R4:W-:Y:S01]  /*102a0*/  STL [R1+0x90], R10 ;  /* 0x0000900a01007387 */ /* 0x0009e20000100800 */
[----:B------:R-:W-:Y:S01]  /*102b0*/  ISETP.GT.AND P1, PT, R3, 0x38, PT ;  /* 0x000000380300780c */ /* 0x000fe20003f24270 */
[----:B--2---:R-:W-:Y:S02]  /*102c0*/  IMAD.X R9, R9, 0x1, R10, P0 ;  /* 0x0000000109097824 */ /* 0x004fe400000e060a */
[----:B----4-:R0:W5:Y:S04]  /*102d0*/  LDL.LU R10, [R1+0x1f8] ;  /* 0x0001f800010a7983 */ /* 0x0101680000300800 */
[----:B------:R2:W-:Y:S04]  /*102e0*/  STL.64 [R1+0x80], R8 ;  /* 0x0000800801007387 */ /* 0x0005e80000100a00 */
[----:B--2---:R0:W5:Y:S04]  /*102f0*/  LDL.LU.64 R8, [R1+0x1f0] ;  /* 0x0001f00001087983 */ /* 0x0041680000300a00 */
[----:B------:R0:W5:Y:S04]  /*10300*/  LDL.LU R7, [R1+0x1ec] ;  /* 0x0001ec0001077983 */ /* 0x0001680000300800 */
[----:B------:R2:W-:Y:S04]  /*10310*/  STL.S16 [R1+0x88], R6 ;  /* 0x0000880601007387 */ /* 0x0005e80000100600 */
[----:B--2---:R0:W5:Y:S01]  /*10320*/  LDL.LU R6, [R1+0x1e8] ;  /* 0x0001e80001067983 */ /* 0x0041620000300800 */
[----:B------:R-:W-:Y:S01]  /*10330*/  ISETP.GT.AND P0, PT, R0, RZ, P1 ;  /* 0x000000ff0000720c */ /* 0x000fe20000f04270 */
[----:B------:R-:W-:-:S12]  /*10340*/  BSSY B1, `(.L_x_172) ;  /* 0x0000006000017945 */ /* 0x000fd80003800000 */
[----:B0-----:R-:W-:Y:S05]  /*10350*/  @!P0 BRA `(.L_x_173) ;  /* 0x0000000000108947 */ /* 0x001fea0003800000 */
[----:B------:R0:W-:Y:S04]  /*10360*/  STL [R1+0x1e8], R0 ;  /* 0x0001e80001007387 */ /* 0x0001e80000100800 */
[----:B0-----:R-:W2:Y:S04]  /*10370*/  LDG.E.LTC128B.U16 R0, desc[UR46][R22.64+0x70] ;  /* 0x0000702e16007981 */ /* 0x001ea8000c1e1520 */
[----:B--2---:R0:W-:Y:S04]  /*10380*/  STL [R1+0x88], R0 ;  /* 0x0000880001007387 */ /* 0x0041e80000100800 */
[----:B0-----:R0:W5:Y:S02]  /*10390*/  LDL.LU R0, [R1+0x1e8] ;  /* 0x0001e80001007983 */ /* 0x0011640000300800 */
.L_x_173:
[----:B------:R-:W-:Y:S05]  /*103a0*/  BSYNC B1 ;  /* 0x0000000000017941 */ /* 0x000fea0003800000 */
.L_x_172:
        /* <DEDUP_REMOVED lines=9> */
[----:B-1----:R-:W3:Y:S04]  /*10440*/  LDL.LU R5, [R1+0x88] ;  /* 0x0000880001057983 */ /* 0x002ee80000300800 */
        /* <DEDUP_REMOVED lines=14> */
[----:B------:R2:W5:Y:S04]  /*10530*/  LDL.LU R6, [R1+0x1f0] ;  /* 0x0001f00001067983 */ /* 0x0005680000300800 */
[----:B------:R2:W5:Y:S04]  /*10540*/  LDL.LU R5, [R1+0x1ec] ;  /* 0x0001ec0001057983 */ /* 0x0005680000300800 */
[----:B------:R1:W-:Y:S04]  /*10550*/  STL.S16 [R1+0x88], R4 ;  /* 0x0000880401007387 */ /* 0x0003e80000100600 */
[----:B-1----:R2:W5:Y:S01]  /*10560*/  LDL.LU R4, [R1+0x1e8] ;  /* 0x0001e80001047983 */ /* 0x0025620000300800 */
[----:B------:R-:W-:Y:S01]  /*10570*/  ISETP.GT.AND P0, PT, R3, 0x39, PT ;  /* 0x000000390300780c */ /* 0x000fe20003f04270 */
[----:B------:R-:W-:Y:S03]  /*10580*/  BSSY B1, `(.L_x_174) ;  /* 0x0000007000017945 */ /* 0x000fe60003800000 */
[----:B------:R-:W-:-:S13]  /*10590*/  ISETP.GT.AND P5, PT, R0, RZ, P0 ;  /* 0x000000ff0000720c */ /* 0x000fda00007a4270 */
[----:B--2---:R-:W-:Y:S05]  /*105a0*/  @!P5 BRA `(.L_x_175) ;  /* 0x000000000010d947 */ /* 0x004fea0003800000 */
[----:B------:R1:W-:Y:S04]  /*105b0*/  STL [R1+0x1e8], R0 ;  /* 0x0001e80001007387 */ /* 0x0003e80000100800 */
[----:B-1----:R-:W2:Y:S04]  /*105c0*/  LDG.E.LTC128B.U16 R0, desc[UR46][R22.64+0x72] ;  /* 0x0000722e16007981 */ /* 0x002ea8000c1e1520 */
[----:B--2---:R1:W-:Y:S04]  /*105d0*/  STL [R1+0x88], R0 ;  /* 0x0000880001007387 */ /* 0x0043e80000100800 */
[----:B-1----:R1:W5:Y:S02]  /*105e0*/  LDL.LU R0, [R1+0x1e8] ;  /* 0x0001e80001007983 */ /* 0x0023640000300800 */
.L_x_175:
[----:B------:R-:W-:Y:S05]  /*105f0*/  BSYNC B1 ;  /* 0x0000000000017941 */ /* 0x000fea0003800000 */
.L_x_174:
[----:B-----5:R-:W-:Y:S04]  /*10600*/  STL [R1+0x20c], R11 ;  /* 0x00020c0b01007387 */ /* 0x020fe80000100800 */
[----:B------:R2:W-:Y:S04]  /*10610*/  STL [R1+0x208], R10 ;  /* 0x0002080a01007387 */ /* 0x0005e80000100800 */
[----:B--2---:R-:W2:Y:S04]  /*10620*/  LDL.LU R10, [R1+0xb4] ;  /* 0x0000b400010a7983 */ /* 0x004ea80000300800 */
[----:B------:R-:W-:Y:S04]  /*10630*/  STL [R1+0x204], R9 ;  /* 0x0002040901007387 */ /* 0x000fe80000100800 */
[----:B------:R-:W-:Y:S04]  /*10640*/  STL [R1+0x200], R8 ;  /* 0x0002000801007387 */ /* 0x000fe80000100800 */
[----:B------:R3:W-:Y:S04]  /*10650*/  STL.64 [R1+0x1f8], R6 ;  /* 0x0001f80601007387 */ /* 0x0007e80000100a00 */
[----:B---3--:R-:W3:Y:S04]  /*10660*/  LDL.64 R6, [R1+0x100] ;  /* 0x0001000001067983 */ /* 0x008ee80000100a00 */
[----:B------:R-:W-:Y:S04]  /*10670*/  STL [R1+0x1f0], R5 ;  /* 0x0001f00501007387 */ /* 0x000fe80000100800 */
[----:B------:R4:W-:Y:S04]  /*10680*/  STL [R1+0x1ec], R4 ;  /* 0x0001ec0401007387 */ /* 0x0009e80000100800 */
[----:B----4-:R-:W4:Y:S04]  /*10690*/  LDL.LU R4, [R1+0x88] ;  /* 0x0000880001047983 */ /* 0x010f280000300800 */
[----:B------:R0:W-:Y:S01]  /*106a0*/  STL [R1+0x1e8], R3 ;  /* 0x0001e80301007387 */ /* 0x0001e20000100800 */
[----:B----4-:R-:W-:-:S05]  /*106b0*/  HADD2.F32 R11, -RZ, R4.H0_H0 ;  /* 0x20000004ff0b7230 */ /* 0x010fca0000004100 */
        /* <DEDUP_REMOVED lines=10> */
[----:B---3--:R0:W-:Y:S04]  /*10760*/  @P5 STG.E.U16 desc[UR46][R6.64+0x72], R5 ;  /* 0x0000720506005986 */ /* 0x0081e8000c10152e */
        /* <DEDUP_REMOVED lines=9> */
[----:B0-----:R-:W2:Y:S04]  /*10800*/  LDG.E.LTC128B.U16 R0, desc[UR46][R20.64+0x70] ;  /* 0x0000702e14007981 */ /* 0x001ea8000c1e1520 */
[----:B--2---:R0:W-:Y:S04]  /*10810*/  STL [R1+0x88], R0 ;  /* 0x0000880001007387 */ /* 0x0041e80000100800 */
[----:B0-----:R0:W5:Y:S02]  /*10820*/  LDL.LU R0, [R1+0x1e8] ;  /* 0x0001e80001007983 */ /* 0x0011640000300800 */
.L_x_177:
[----:B------:R-:W-:Y:S05]  /*10830*/  BSYNC B1 ;  /* 0x0000000000017941 */ /* 0x000fea0003800000 */
.L_x_176:
        /* <DEDUP_REMOVED lines=32> */
.L_x_179:
[----:B------:R-:W-:Y:S05]  /*10a40*/  BSYNC B1 ;  /* 0x0000000000017941 */ /* 0x000fea0003800000 */
.L_x_178:
        /* <DEDUP_REMOVED lines=33> */
.L_x_181:
[----:B------:R-:W-:Y:S05]  /*10c60*/  BSYNC B1 ;  /* 0x0000000000017941 */ /* 0x000fea0003800000 */
.L_x_180:
        /* <DEDUP_REMOVED lines=25> */
[----:B------:R-:W-:-:S03]  /*10e00*/  LOP3.LUT P5, RZ, R17, 0x4, RZ, 0xc0, !PT ;  /* 0x0000000411ff7812 */ /* 0x000fc600078ac0ff */
[----:B------:R2:W5:Y:S04]  /*10e10*/  LDL.LU R4, [R1+0x1ec] ;  /* 0x0001ec0001047983 */ /* 0x0005680000300800 */
[----:B------:R1:W-:Y:S04]  /*10e20*/  STL.S16 [R1+0x40], R3 ;  /* 0x0000400301007387 */ /* 0x0003e80000100600 */
[----:B-1----:R2:W5:Y:S01]  /*10e30*/  LDL.LU R3, [R1+0x1e8] ;  /* 0x0001e80001037983 */ /* 0x0025620000300800 */
[----:B------:R-:W-:Y:S01]  /*10e40*/  ISETP.GT.AND P5, PT, R0, 0x80, P5 ;  /* 0x000000800000780c */ /* 0x000fe20002fa4270 */
[----:B------:R-:W-:-:S12]  /*10e50*/  BSSY B1, `(.L_x_182) ;  /* 0x0000006000017945 */ /* 0x000fd80003800000 */
[----:B--2---:R-:W-:Y:S05]  /*10e60*/  @!P5 BRA `(.L_x_183) ;  /* 0x000000000010d947 */ /* 0x004fea0003800000 */
[----:B------:R1:W-:Y:S04]  /*10e70*/  STL [R1+0x1e8], R0 ;  /* 0x0001e80001007387 */ /* 0x0003e80000100800 */
[----:B-1----:R-:W2:Y:S04]  /*10e80*/  LDG.E.LTC128B.U16 R0, desc[UR46][R18.64+0x42] ;  /* 0x0000422e12007981 */ /* 0x002ea8000c1e1520 */
[----:B--2---:R1:W-:Y:S04]  /*10e90*/  STL [R1+0x40], R0 ;  /* 0x0000400001007387 */ /* 0x0043e80000100800 */
[----:B-1----:R1:W5:Y:S02]  /*10ea0*/  LDL.LU R0, [R1+0x1e8] ;  /* 0x0001e80001007983 */ /* 0x0023640000300800 */
.L_x_183:
[----:B------:R-:W-:Y:S05]  /*10eb0*/  BSYNC B1 ;  /* 0x0000000000017941 */ /* 0x000fea0003800000 */
.L_x_182:
        /* <DEDUP_REMOVED lines=24> */
[----:B------:R2:W5:Y:S01]  /*11040*/  LDL.LU R5, [R1+0x1f0] ;  /* 0x0001f00001057983 */ /* 0x0005620000300800 */
[----:B------:R-:W-:-:S03]  /*11050*/  LOP3.LUT P5, RZ, R17, 0x1, RZ, 0xc0, !PT ;  /* 0x0000000111ff7812 */ /* 0x000fc600078ac0ff */
        /* <DEDUP_REMOVED lines=10> */
.L_x_185:
[----:B------:R-:W-:Y:S05]  /*11100*/  BSYNC B1 ;  /* 0x0000000000017941 */ /* 0x000fea0003800000 */
.L_x_184:
        /* <DEDUP_REMOVED lines=22> */
[----:B---3--:R1:W-:Y:S04]  /*11270*/  @P5 STG.E.U16 desc[UR46][R6.64+0x40], R5 ;  /* 0x0000400506005986 */ /* 0x0083e8000c10152e */
        /* <DEDUP_REMOVED lines=13> */
.L_x_187:
[----:B------:R-:W-:Y:S05]  /*11350*/  BSYNC B1 ;  /* 0x0000000000017941 */ /* 0x000fea0003800000 */
.L_x_186:
        /* <DEDUP_REMOVED lines=35> */
.L_x_189:
[----:B------:R-:W-:Y:S05]  /*11590*/  BSYNC B1 ;  /* 0x0000000000017941 */ /* 0x000fea0003800000 */
.L_x_188:
        /* <DEDUP_REMOVED lines=24> */
[----:B------:R2:W5:Y:S04]  /*11720*/  LDL.LU R5, [R1+0x1f0] ;  /* 0x0001f00001057983 */ /* 0x0005680000300800 */
        /* <DEDUP_REMOVED lines=10> */
.L_x_191:
[----:B------:R-:W-:Y:S05]  /*117d0*/  BSYNC B1 ;  /* 0x0000000000017941 */ /* 0x000fea0003800000 */
.L_x_190:
        /* <DEDUP_REMOVED lines=35> */
.L_x_193:
[----:B------:R-:W-:Y:S05]  /*11a10*/  BSYNC B1 ;  /* 0x0000000000017941 */ /* 0x000fea0003800000 */
.L_x_192:
        /* <DEDUP_REMOVED lines=35> */
.L_x_195:
[----:B------:R-:W-:Y:S05]  /*11c50*/  BSYNC B1 ;  /* 0x0000000000017941 */ /* 0x000fea0003800000 */
.L_x_194:
        /* <DEDUP_REMOVED lines=35> */
.L_x_197:
[----:B------:R-:W-:Y:S05]  /*11e90*/  BSYNC B1 ;  /* 0x0000000000017941 */ /* 0x000fea0003800000 */
.L_x_196:
        /* <DEDUP_REMOVED lines=35> */
.L_x_199:
[----:B------:R-:W-:Y:S05]  /*120d0*/  BSYNC B1 ;  /* 0x0000000000017941 */ /* 0x000fea0003800000 */
.L_x_198:
        /* <DEDUP_REMOVED lines=35> */
.L_x_201:
[----:B------:R-:W-:Y:S05]  /*12310*/  BSYNC B1 ;  /* 0x0000000000017941 */ /* 0x000fea0003800000 */
.L_x_200:
        /* <DEDUP_REMOVED lines=35> */
.L_x_203:
[----:B------:R-:W-:Y:S05]  /*12550*/  BSYNC B1 ;  /* 0x0000000000017941 */ /* 0x000fea0003800000 */
.L_x_202:
        /* <DEDUP_REMOVED lines=35> */
.L_x_205:
[----:B------:R-:W-:Y:S05]  /*12790*/  BSYNC B1 ;  /* 0x0000000000017941 */ /* 0x000fea0003800000 */
.L_x_204:
        /* <DEDUP_REMOVED lines=35> */
.L_x_207:
[----:B------:R-:W-:Y:S05]  /*129d0*/  BSYNC B1 ;  /* 0x0000000000017941 */ /* 0x000fea0003800000 */
.L_x_206:
        /* <DEDUP_REMOVED lines=35> */
.L_x_209:
[----:B------:R-:W-:Y:S05]  /*12c10*/  BSYNC B1 ;  /* 0x0000000000017941 */ /* 0x000fea0003800000 */
.L_x_208:
        /* <DEDUP_REMOVED lines=35> */
.L_x_211:
[----:B------:R-:W-:Y:S05]  /*12e50*/  BSYNC B1 ;  /* 0x0000000000017941 */ /* 0x000fea0003800000 */
.L_x_210:
        /* <DEDUP_REMOVED lines=36> */
.L_x_213:
[----:B------:R-:W-:Y:S05]  /*130a0*/  BSYNC B1 ;  /* 0x0000000000017941 */ /* 0x000fea0003800000 */
.L_x_212:
[----:B-----5:R-:W-:Y:S04]  /*130b0*/  STL [R1+0x200], R9 ;  /* 0x0002000901007387 */ /* 0x020fe80000100800 */
[----:B------:R2:W-:Y:S04]  /*130c0*/  STL [R1+0x1fc], R8 ;  /* 0x0001fc0801007387 */ /* 0x0005e80000100800 */
[----:B--2---:R-:W2:Y:S04]  /*130d0*/  LDL.LU R8, [R1] ;  /* 0x0000000001087983 */ /* 0x004ea80000300800 */
        /* <DEDUP_REMOVED lines=21> */
[----:B------:R3:W-:Y:S04]  /*13230*/  STL.S16 [R1], R3 ;  /* 0x0000000301007387 */ /* 0x0007e80000100600 */
[----:B---3--:R2:W5:Y:S01]  /*13240*/  LDL.LU R3, [R1+0x1e8] ;  /* 0x0001e80001037983 */ /* 0x0085620000300800 */
[----:B------:R-:W-:Y:S01]  /*13250*/  ISETP.GT.AND P5, PT, R0, 0x100, P5 ;  /* 0x000001000000780c */ /* 0x000fe20002fa4270 */
[----:B------:R-:W-:-:S12]  /*13260*/  BSSY B1, `(.L_x_214) ;  /* 0x0000006000017945 */ /* 0x000fd80003800000 */
[----:B--2---:R-:W-:Y:S05]  /*13270*/  @!P5 BRA `(.L_x_215) ;  /* 0x000000000010d947 */ /* 0x004fea0003800000 */
[----:B------:R2:W-:Y:S04]  /*13280*/  STL [R1+0x1e8], R0 ;  /* 0x0001e80001007387 */ /* 0x0005e80000100800 */
[----:B--2---:R-:W2:Y:S04]  /*13290*/  LDG.E.LTC128B.U16 R0, desc[UR46][R12.64+0x42] ;  /* 0x0000422e0c007981 */ /* 0x004ea8000c1e1520 */
[----:B--2---:R2:W-:Y:S04]  /*132a0*/  STL [R1], R0 ;  /* 0x0000000001007387 */ /* 0x0045e80000100800 */
[----:B--2---:R2:W5:Y:S02]  /*132b0*/  LDL.LU R0, [R1+0x1e8] ;  /* 0x0001e80001007983 */ /* 0x0045640000300800 */
.L_x_215:
[----:B------:R-:W-:Y:S05]  /*132c0*/  BSYNC B1 ;  /* 0x0000000000017941 */ /* 0x000fea0003800000 */
.L_x_214:
[----:B-----5:R-:W-:Y:S04]  /*132d0*/  STL [R1+0x200], R9 ;  /* 0x0002000901007387 */ /* 0x020fe80000100800 */
[----:B------:R3:W-:Y:S04]  /*132e0*/  STL [R1+0x1fc], R8 ;  /* 0x0001fc0801007387 */ /* 0x0007e80000100800 */
[----:B---3--:R-:W3:Y:S04]  /*132f0*/  LDL.LU R8, [R1+0x4] ;  /* 0x0000040001087983 */ /* 0x008ee80000300800 */
[----:B------:R-:W-:Y:S04]  /*13300*/  STL [R1+0x1f8], R7 ;  /* 0x0001f80701007387 */ /* 0x000fe80000100800 */
[----:B------:R-:W-:Y:S04]  /*13310*/  STL [R1+0x1f4], R6 ;  /* 0x0001f40601007387 */ /* 0x000fe80000100800 */
[----:B------:R-:W-:Y:S04]  /*13320*/  STL [R1+0x1f0], R5 ;  /* 0x0001f00501007387 */ /* 0x000fe80000100800 */
[----:B------:R4:W-:Y:S04]  /*13330*/  STL [R1+0x1ec], R4 ;  /* 0x0001ec0401007387 */ /* 0x0009e80000100800 */
[----:B----4-:R-:W4:Y:S04]  /*13340*/  LDL.LU R4, [R1] ;  /* 0x0000000001047983 */ /* 0x010f280000300800 */
        /* <DEDUP_REMOVED lines=20> */
[----:B0-----:R-:W-:Y:S05]  /*13490*/  @!P5 BRA `(.L_x_217) ;  /* 0x000000000010d947 */ /* 0x001fea0003800000 */
[----:B------:R0:W-:Y:S04]  /*134a0*/  STL [R1+0x1e8], R0 ;  /* 0x0001e80001007387 */ /* 0x0001e80000100800 */
[----:B0-----:R-:W3:Y:S04]  /*134b0*/  LDG.E.LTC128B.U16 R0, desc[UR46][R10.64+0x40] ;  /* 0x0000402e0a007981 */ /* 0x001ee8000c1e1520 */
[----:B---3--:R0:W-:Y:S04]  /*134c0*/  STL [R1], R0 ;  /* 0x0000000001007387 */ /* 0x0081e80000100800 */
[----:B0-----:R0:W5:Y:S02]  /*134d0*/  LDL.LU R0, [R1+0x1e8] ;  /* 0x0001e80001007983 */ /* 0x0011640000300800 */
.L_x_217:
[----:B------:R-:W-:Y:S05]  /*134e0*/  BSYNC B1 ;  /* 0x0000000000017941 */ /* 0x000fea0003800000 */
.L_x_216:
        /* <DEDUP_REMOVED lines=28> */
[----:B-1----:R-:W-:Y:S05]  /*136b0*/  @!P5 BRA `(.L_x_219) ;  /* 0x000000000010d947 */ /* 0x002fea0003800000 */
[----:B------:R1:W-:Y:S04]  /*136c0*/  STL [R1+0x1e8], R0 ;  /* 0x0001e80001007387 */ /* 0x0003e80000100800 */
[----:B-1----:R-:W3:Y:S04]  /*136d0*/  LDG.E.LTC128B.U16 R0, desc[UR46][R10.64+0x42] ;  /* 0x0000422e0a007981 */ /* 0x002ee8000c1e1520 */
[----:B---3--:R1:W-:Y:S04]  /*136e0*/  STL [R1], R0 ;  /* 0x0000000001007387 */ /* 0x0083e80000100800 */
[----:B-1----:R1:W5:Y:S02]  /*136f0*/  LDL.LU R0, [R1+0x1e8] ;  /* 0x0001e80001007983 */ /* 0x0023640000300800 */
.L_x_219:
[----:B------:R-:W-:Y:S05]  /*13700*/  BSYNC B1 ;  /* 0x0000000000017941 */ /* 0x000fea0003800000 */
.L_x_218:
        /* <DEDUP_REMOVED lines=32> */
.L_x_221:
[----:B------:R-:W-:Y:S05]  /*13910*/  BSYNC B1 ;  /* 0x0000000000017941 */ /* 0x000fea0003800000 */
.L_x_220:
        /* <DEDUP_REMOVED lines=32> */
.L_x_223:
[----:B------:R-:W-:Y:S05]  /*13b20*/  BSYNC B1 ;  /* 0x0000000000017941 */ /* 0x000fea0003800000 */
.L_x_222:
        /* <DEDUP_REMOVED lines=32> */
.L_x_225:
[----:B------:R-:W-:Y:S05]  /*13d30*/  BSYNC B1 ;  /* 0x0000000000017941 */ /* 0x000fea0003800000 */
.L_x_224:
        /* <DEDUP_REMOVED lines=32> */
.L_x_227:
[----:B------:R-:W-:Y:S05]  /*13f40*/  BSYNC B1 ;  /* 0x0000000000017941 */ /* 0x000fea0003800000 */
.L_x_226:
        /* <DEDUP_REMOVED lines=32> */
.L_x_229:
[----:B------:R-:W-:Y:S05]  /*14150*/  BSYNC B1 ;  /* 0x0000000000017941 */ /* 0x000fea0003800000 */
.L_x_228:
        /* <DEDUP_REMOVED lines=32> */
.L_x_231:
[----:B------:R-:W-:Y:S05]  /*14360*/  BSYNC B1 ;  /* 0x0000000000017941 */ /* 0x000fea0003800000 */
.L_x_230:
        /* <DEDUP_REMOVED lines=32> */
.L_x_233:
[----:B------:R-:W-:Y:S05]  /*14570*/  BSYNC B1 ;  /* 0x0000000000017941 */ /* 0x000fea0003800000 */
.L_x_232:
        /* <DEDUP_REMOVED lines=32> */
.L_x_235:
[----:B------:R-:W-:Y:S05]  /*14780*/  BSYNC B1 ;  /* 0x0000000000017941 */ /* 0x000fea0003800000 */
.L_x_234:
        /* <DEDUP_REMOVED lines=32> */
.L_x_237:
[----:B------:R-:W-:Y:S05]  /*14990*/  BSYNC B1 ;  /* 0x0000000000017941 */ /* 0x000fea0003800000 */
.L_x_236:
        /* <DEDUP_REMOVED lines=32> */
.L_x_239:
[----:B------:R-:W-:Y:S05]  /*14ba0*/  BSYNC B1 ;  /* 0x0000000000017941 */ /* 0x000fea0003800000 */
.L_x_238:
        /* <DEDUP_REMOVED lines=32> */
.L_x_241:
[----:B------:R-:W-:Y:S05]  /*14db0*/  BSYNC B1 ;  /* 0x0000000000017941 */ /* 0x000fea0003800000 */
.L_x_240:
        /* <DEDUP_REMOVED lines=32> */
.L_x_243:
[----:B------:R-:W-:Y:S05]  /*14fc0*/  BSYNC B1 ;  /* 0x0000000000017941 */ /* 0x000fea0003800000 */
.L_x_242:
        /* <DEDUP_REMOVED lines=30> */
[----:B0----5:R-:W3:Y:S04]  /*151b0*/  LDG.E.LTC128B.U16 R0, desc[UR46][R8.64+0x40] ;  /* 0x0000402e08007981 */ /* 0x021ee8000c1e1520 */
[----:B---3--:R0:W-:Y:S04]  /*151c0*/  STL [R1], R0 ;  /* 0x0000000001007387 */ /* 0x0081e80000100800 */
[----:B0-----:R0:W5:Y:S02]  /*151d0*/  LDL.LU R0, [R1+0x1e8] ;  /* 0x0001e80001007983 */ /* 0x0011640000300800 */
.L_x_245:
[----:B------:R-:W-:Y:S05]  /*151e0*/  BSYNC B1 ;  /* 0x0000000000017941 */ /* 0x000fea0003800000 */
.L_x_244:
[----:B-----5:R3:W-:Y:S04]  /*151f0*/  STL [R1+0x1ec], R4 ;  /* 0x0001ec0401007387 */ /* 0x0207e80000100800 */
[----:B---3--:R-:W3:Y:S04]  /*15200*/  LDL.LU R4, [R1+0x90] ;  /* 0x0000900001047983 */ /* 0x008ee80000300800 */
[----:B------:R4:W-:Y:S04]  /*15210*/  STL [R1+0x1e8], R3 ;  /* 0x0001e80301007387 */ /* 0x0009e80000100800 */
[----:B----4-:R-:W4:Y:S02]  /*15220*/  LDL.LU R3, [R1] ;  /* 0x0000000001037983 */ /* 0x010f240000300800 */
[----:B----4-:R-:W-:-:S05]  /*15230*/  HADD2.F32 R233, -RZ, R3.H0_H0 ;  /* 0x20000003ffe97230 */ /* 0x010fca0000004100 */
[----:B------:R-:W-:-:S04]  /*15240*/  FMUL R233, R233, R16 ;  /* 0x00000010e9e97220 */ /* 0x000fc80000400000 */
[----:B------:R-:W-:Y:S01]  /*15250*/  FFMA R216, R216, R2, R233 ;  /* 0x00000002d8d87223 */ /* 0x000fe200000000e9 */
[----:B---3--:R-:W-:Y:S02]  /*15260*/  IMAD.MOV.U32 R233, RZ, RZ, R4 ;  /* 0x000000ffffe97224 */ /* 0x008fe400078e0004 */
[----:B------:R3:W5:Y:S02]  /*15270*/  LDL.LU R4, [R1+0x1ec] ;  /* 0x0001ec0001047983 */ /* 0x0007640000300800 */
[----:B------:R-:W-:-:S05]  /*15280*/  F2FP.F16.F32.PACK_AB R216, RZ, R216 ;  /* 0x000000d8ffd8723e */ /* 0x000fca00000000ff */
[----:B------:R4:W-:Y:S02]  /*15290*/  @P5 STG.E.U16 desc[UR46][R232.64+0x40], R216 ;  /* 0x000040d8e8005986 */ /* 0x0009e4000c10152e */
[----:B----4-:R-:W-:Y:S02]  /*152a0*/  PRMT R216, R3, 0x7610, R216 ;  /* 0x0000761003d87816 */ /* 0x010fe400000000d8 */
[----:B------:R3:W5:Y:S01]  /*152b0*/  LDL.LU R3, [R1+0x1e8] ;  /* 0x0001e80001037983 */ /* 0x0007620000300800 */
[----:B------:R-:W-:-:S04]  /*152c0*/  LOP3.LUT P5, RZ, R17, 0x4, RZ, 0xc0, !PT ;  /* 0x0000000411ff7812 */ /* 0x000fc800078ac0ff */
[----:B------:R-:W-:Y:S01]  /*152d0*/  ISETP.GT.AND P5, PT, R0, 0x180, P5 ;  /* 0x000001800000780c */ /* 0x000fe20002fa4270 */
[----:B------:R-:W-:-:S12]  /*152e0*/  BSSY B1, `(.L_x_246) ;  /* 0x0000003000017945 */ /* 0x000fd80003800000 */
[----:B---3--:R-:W-:Y:S05]  /*152f0*/  @!P5 BRA `(.L_x_247) ;  /* 0x000000000004d947 */ /* 0x008fea0003800000 */
[----:B------:R3:W5:Y:S02]  /*15300*/  LDG.E.LTC128B.U16 R216, desc[UR46][R8.64+0x42] ;  /* 0x0000422e08d87981 */ /* 0x000764000c1e1520 */
.L_x_247:
[----:B------:R-:W-:Y:S05]  /*15310*/  BSYNC B1 ;  /* 0x0000000000017941 */ /* 0x000fea0003800000 */
.L_x_246:
[----:B-----5:R4:W-:Y:S02]  /*15320*/  STL [R1+0x1e8], R3 ;  /* 0x0001e80301007387 */ /* 0x0209e40000100800 */
[----:B----4-:R-:W-:-:S05]  /*15330*/  HADD2.F32 R3, -RZ, R216.H0_H0 ;  /* 0x200000d8ff037230 */ /* 0x010fca0000004100 */
[----:B------:R-:W-:-:S04]  /*15340*/  FMUL R3, R3, R16 ;  /* 0x0000001003037220 */ /* 0x000fc80000400000 */
[----:B------:R-:W-:Y:S02]  /*15350*/  FFMA R217, R217, R2, R3 ;  /* 0x00000002d9d97223 */ /* 0x000fe40000000003 */
[----:B------:R4:W5:Y:S01]  /*15360*/  LDL.LU R3, [R1+0x1e8] ;  /* 0x0001e80001037983 */ /* 0x0009620000300800 */
[----:B------:R-:W-:Y:S02]  /*15370*/  BSSY B1, `(.L_x_248) ;  /* 0x0000007000017945 */ /* 0x000fe40003800000 */
[----:B------:R-:W-:-:S05]  /*15380*/  F2FP.F16.F32.PACK_AB R217, RZ, R217 ;  /* 0x000000d9ffd9723e */ /* 0x000fca00000000ff */
[----:B------:R4:W-:Y:S01]  /*15390*/  @P5 STG.E.U16 desc[UR46][R232.64+0x42], R217 ;  /* 0x000042d9e8005986 */ /* 0x0009e2000c10152e */
[----:B------:R-:W-:-:S04]  /*153a0*/  LOP3.LUT P5, RZ, R17, 0x1, RZ, 0xc0, !PT ;  /* 0x0000000111ff7812 */ /* 0x000fc800078ac0ff */
[----:B------:R-:W-:-:S13]  /*153b0*/  ISETP.GT.AND P5, PT, R0, 0x188, P5 ;  /* 0x000001880000780c */ /* 0x000fda0002fa4270 */
[----:B----4-:R-:W-:Y:S05]  /*153c0*/  @!P5 BRA `(.L_x_249) ;  /* 0x000000000004d947 */ /* 0x010fea0003800000 */
[----:B------:R4:W5:Y:S02]  /*153d0*/  LDG.E.LTC128B.U16 R216, desc[UR46][R6.64+0x40] ;  /* 0x0000402e06d87981 */ /* 0x000964000c1e1520 */
.L_x_249:
[----:B------:R-:W-:Y:S05]  /*153e0*/  BSYNC B1 ;  /* 0x0000000000017941 */ /* 0x000fea0003800000 */
.L_x_248:
[----:B------:R0:W-:Y:S04]  /*153f0*/  STL.64 [R1+0x1e8], R4 ;  /* 0x0001e80401007387 */ /* 0x0001e80000100a00 */
[----:B0-----:R-:W2:Y:S01]  /*15400*/  LDL.64 R4, [R1+0x80] ;  /* 0x0000800001047983 */ /* 0x001ea20000100a00 */
[----:B-----5:R-:W-:-:S05]  /*15410*/  HADD2.F32 R217, -RZ, R216.H0_H0 ;  /* 0x200000d8ffd97230 */ /* 0x020fca0000004100 */
[----:B------:R-:W-:-:S04]  /*15420*/  FMUL R217, R217, R16 ;  /* 0x00000010d9d97220 */ /* 0x000fc80000400000 */
[----:B------:R-:W-:-:S05]  /*15430*/  FFMA R217, R218, R2, R217 ;  /* 0x00000002dad97223 */ /* 0x000fca00000000d9 */
[----:B------:R-:W-:-:S05]  /*15440*/  F2FP.F16.F32.PACK_AB R217, RZ, R217 ;  /* 0x000000d9ffd9723e */ /* 0x000fca00000000ff */
[----:B--2---:R0:W-:Y:S04]  /*15450*/  @P5 STG.E.U16 desc[UR46][R4.64+0x40], R217 ;  /* 0x000040d904005986 */ /* 0x0041e8000c10152e */
[----:B0-----:R0:W5:Y:S01]  /*15460*/  LDL.LU.64 R4, [R1+0x1e8] ;  /* 0x0001e80001047983 */ /* 0x0011620000300a00 */
[----:B------:R-:W-:Y:S01]  /*15470*/  LOP3.LUT P5, RZ, R17, 0x4, RZ, 0xc0, !PT ;  /* 0x0000000411ff7812 */ /* 0x000fe200078ac0ff */
[----:B------:R-:W-:Y:S03]  /*15480*/  BSSY B1, `(.L_x_250) ;  /* 0x0000004000017945 */ /* 0x000fe60003800000 */
[----:B------:R-:W-:-:S13]  /*15490*/  ISETP.GT.AND P5, PT, R0, 0x188, P5 ;  /* 0x000001880000780c */ /* 0x000fda0002fa4270 */
[----:B0-----:R-:W-:Y:S05]  /*154a0*/  @!P5 BRA `(.L_x_251) ;  /* 0x000000000004d947 */ /* 0x001fea0003800000 */
[----:B------:R0:W5:Y:S02]  /*154b0*/  LDG.E.LTC128B.U16 R216, desc[UR46][R6.64+0x42] ;  /* 0x0000422e06d87981 */ /* 0x000164000c1e1520 */
.L_x_251:
[----:B------:R-:W-:Y:S05]  /*154c0*/  BSYNC B1 ;  /* 0x0000000000017941 */ /* 0x000fea0003800000 */
.L_x_250:
[----:B-----5:R-:W-:-:S05]  /*154d0*/  HADD2.F32 R217, -RZ, R216.H0_H0 ;  /* 0x200000d8ffd97230 */ /* 0x020fca0000004100 */
[----:B------:R-:W-:-:S04]  /*154e0*/  FMUL R217, R217, R16 ;  /* 0x00000010d9d97220 */ /* 0x000fc80000400000 */
[----:B------:R-:W-:Y:S02]  /*154f0*/  FFMA R217, R219, R2, R217 ;  /* 0x00000002dbd97223 */ /* 0x000fe400000000d9 */
[----:B------:R-:W2:Y:S01]  /*15500*/  LDL.64 R218, [R1+0x80] ;  /* 0x0000800001da7983 */ /* 0x000ea20000100a00 */
[----:B------:R-:W-:Y:S02]  /*15510*/  BSSY B1, `(.L_x_252) ;  /* 0x0000006000017945 */ /* 0x000fe40003800000 */
[----:B------:R-:W-:-:S05]  /*15520*/  F2FP.F16.F32.PACK_AB R217, RZ, R217 ;  /* 0x000000d9ffd9723e */ /* 0x000fca00000000ff */
[----:B--2---:R2:W-:Y:S01]  /*15530*/  @P5 STG.E.U16 desc[UR46][R218.64+0x42], R217 ;  /* 0x000042d9da005986 */ /* 0x0045e2000c10152e */
[----:B------:R-:W-:-:S13]  /*15540*/  ISETP.GT.AND P5, PT, R0, 0x180, P6 ;  /* 0x000001800000780c */ /* 0x000fda00037a4270 */
[----:B--2---:R-:W-:Y:S05]  /*15550*/  @!P5 BRA `(.L_x_253) ;  /* 0x000000000004d947 */ /* 0x004fea0003800000 */
[----:B------:R2:W5:Y:S02]  /*15560*/  LDG.E.LTC128B.U16 R216, desc[UR46][R8.64+0x50] ;  /* 0x0000502e08d87981 */ /* 0x000564000c1e1520 */
.L_x_253:
[----:B------:R-:W-:Y:S05]  /*15570*/  BSYNC B1 ;  /* 0x0000000000017941 */ /* 0x000fea0003800000 */
.L_x_252:
[----:B-----5:R-:W-:Y:S01]  /*15580*/  HADD2.F32 R217, -RZ, R216.H0_H0 ;  /* 0x200000d8ffd97230 */ /* 0x020fe20000004100 */
[----:B------:R-:W-:Y:S04]  /*15590*/  BSSY B1, `(.L_x_254) ;  /* 0x0000008000017945 */ /* 0x000fe80003800000 */
[----:B------:R-:W-:-:S04]  /*155a0*/  FMUL R217, R217, R16 ;  /* 0x00000010d9d97220 */ /* 0x000fc80000400000 */
[----:B------:R-:W-:-:S05]  /*155b0*/  FFMA R217, R220, R2, R217 ;  /* 0x00000002dcd97223 */ /* 0x000fca00000000d9 */
[----:B------:R-:W-:-:S05]  /*155c0*/  F2FP.F16.F32.PACK_AB R217, RZ, R217 ;  /* 0x000000d9ffd9723e */ /* 0x000fca00000000ff */
[----:B------:R0:W-:Y:S01]  /*155d0*/  @P5 STG.E.U16 desc[UR46][R232.64+0x50], R217 ;  /* 0x000050d9e8005986 */ /* 0x0001e2000c10152e */
[----:B------:R-:W-:-:S13]  /*155e0*/  ISETP.GT.AND P5, PT, R0, 0x180, P4 ;  /* 0x000001800000780c */ /* 0x000fda00027a4270 */
[----:B0-----:R-:W-:Y:S05]  /*155f0*/  @!P5 BRA `(.L_x_255) ;  /* 0x000000000004d947 */ /* 0x001fea0003800000 */
[----:B------:R0:W5:Y:S02]  /*15600*/  LDG.E.LTC128B.U16 R216, desc[UR46][R8.64+0x52] ;  /* 0x0000522e08d87981 */ /* 0x000164000c1e1520 */
.L_x_255:
[----:B------:R-:W-:Y:S05]  /*15610*/  BSYNC B1 ;  /* 0x0000000000017941 */ /* 0x000fea0003800000 */
.L_x_254:
[----:B-----5:R-:W-:Y:S01]  /*15620*/  HADD2.F32 R217, -RZ, R216.H0_H0 ;  /* 0x200000d8ffd97230 */ /* 0x020fe20000004100 */
[----:B------:R-:W-:Y:S01]  /*15630*/  ISETP.GT.AND P6, PT, R0, 0x188, P6 ;  /* 0x000001880000780c */ /* 0x000fe200037c4270 */
[----:B------:R-:W-:Y:S01]  /*15640*/  BSSY B1, `(.L_x_256) ;  /* 0x0000008000017945 */ /* 0x000fe20003800000 */
[----:B------:R-:W-:Y:S02]  /*15650*/  PRMT R218, R216, 0x7610, R218 ;  /* 0x00007610d8da7816 */ /* 0x000fe400000000da */
[----:B------:R-:W-:-:S04]  /*15660*/  FMUL R217, R217, R16 ;  /* 0x00000010d9d97220 */ /* 0x000fc80000400000 */
[----:B------:R-:W-:-:S05]  /*15670*/  FFMA R217, R221, R2, R217 ;  /* 0x00000002ddd97223 */ /* 0x000fca00000000d9 */
[----:B------:R-:W-:-:S05]  /*15680*/  F2FP.F16.F32.PACK_AB R217, RZ, R217 ;  /* 0x000000d9ffd9723e */ /* 0x000fca00000000ff */
[----:B------:R0:W-:Y:S01]  /*15690*/  @P5 STG.E.U16 desc[UR46][R232.64+0x52], R217 ;  /* 0x000052d9e8005986 */ /* 0x0001e2000c10152e */
[----:B------:R-:W-:Y:S05]  /*156a0*/  @!P6 BRA `(.L_x_257) ;  /* 0x000000000004e947 */ /* 0x000fea0003800000 */
[----:B------:R0:W5:Y:S02]  /*156b0*/  LDG.E.LTC128B.U16 R218, desc[UR46][R6.64+0x50] ;  /* 0x0000502e06da7981 */ /* 0x000164000c1e1520 */
.L_x_257:
[----:B------:R-:W-:Y:S05]  /*156c0*/  BSYNC B1 ;  /* 0x0000000000017941 */ /* 0x000fea0003800000 */
.L_x_256:
[----:B------:R-:W2:Y:S01]  /*156d0*/  LDL.LU.64 R220, [R1+0x80] ;  /* 0x0000800001dc7983 */ /* 0x000ea20000300a00 */
[----:B-----5:R-:W-:Y:S01]  /*156e0*/  HADD2.F32 R216, -RZ, R218.H0_H0 ;  /* 0x200000daffd87230 */ /* 0x020fe20000004100 */
[----:B------:R-:W-:Y:S01]  /*156f0*/  ISETP.GT.AND P4, PT, R0, 0x188, P4 ;  /* 0x000001880000780c */ /* 0x000fe20002784270 */
[----:B------:R-:W-:Y:S03]  /*15700*/  BSSY B1, `(.L_x_258) ;  /* 0x000000a000017945 */ /* 0x000fe60003800000 */
[----:B------:R-:W-:-:S04]  /*15710*/  FMUL R216, R216, R16 ;  /* 0x00000010d8d87220 */ /* 0x000fc80000400000 */
[----:B------:R-:W-:-:S05]  /*15720*/  FFMA R216, R222, R2, R216 ;  /* 0x00000002ded87223 */ /* 0x000fca00000000d8 */
[----:B------:R-:W-:-:S04]  /*15730*/  F2FP.F16.F32.PACK_AB R216, RZ, R216 ;  /* 0x000000d8ffd8723e */ /* 0x000fc800000000ff */
[----:B------:R-:W-:Y:S01]  /*15740*/  PRMT R219, R216, 0x7610, R219 ;  /* 0x00007610d8db7816 */ /* 0x000fe200000000db */
[----:B--2---:R-:W-:Y:S02]  /*15750*/  IMAD.MOV.U32 R216, RZ, RZ, R220 ;  /* 0x000000ffffd87224 */ /* 0x004fe400078e00dc */
[----:B0-----:R-:W-:-:S05]  /*15760*/  IMAD.MOV.U32 R217, RZ, RZ, R221 ;  /* 0x000000ffffd97224 */ /* 0x001fca00078e00dd */
[----:B------:R0:W-:Y:S01]  /*15770*/  @P6 STG.E.U16 desc[UR46][R216.64+0x50], R219 ;  /* 0x000050dbd8006986 */ /* 0x0001e2000c10152e */
[----:B------:R-:W-:Y:S05]  /*15780*/  @!P4 BRA `(.L_x_259) ;  /* 0x000000000004c947 */ /* 0x000fea0003800000 */
[----:B------:R2:W5:Y:S02]  /*15790*/  LDG.E.LTC128B.U16 R218, desc[UR46][R6.64+0x52] ;  /* 0x0000522e06da7981 */ /* 0x000564000c1e1520 */
.L_x_259:
[----:B------:R-:W-:Y:S05]  /*157a0*/  BSYNC B1 ;  /* 0x0000000000017941 */ /* 0x000fea0003800000 */
.L_x_258:
[----:B0----5:R-:W-:Y:S01]  /*157b0*/  HADD2.F32 R219, -RZ, R218.H0_H0 ;  /* 0x200000daffdb7230 */ /* 0x021fe20000004100 */
[----:B------:R-:W-:Y:S01]  /*157c0*/  ISETP.GT.AND P5, PT, R0, 0x180, P3 ;  /* 0x000001800000780c */ /* 0x000fe20001fa4270 */
[----:B------:R-:W-:Y:S03]  /*157d0*/  BSSY B1, `(.L_x_260) ;  /* 0x0000007000017945 */ /* 0x000fe60003800000 */
[----:B------:R-:W-:-:S04]  /*157e0*/  FMUL R219, R219, R16 ;  /* 0x00000010dbdb7220 */ /* 0x000fc80000400000 */
[----:B------:R-:W-:-:S05]  /*157f0*/  FFMA R219, R223, R2, R219 ;  /* 0x00000002dfdb7223 */ /* 0x000fca00000000db */
[----:B------:R-:W-:-:S05]  /*15800*/  F2FP.F16.F32.PACK_AB R219, RZ, R219 ;  /* 0x000000dbffdb723e */ /* 0x000fca00000000ff */
[----:B------:R0:W-:Y:S01]  /*15810*/  @P4 STG.E.U16 desc[UR46][R216.64+0x52], R219 ;  /* 0x000052dbd8004986 */ /* 0x0001e2000c10152e */
[----:B------:R-:W-:Y:S05]  /*15820*/  @!P5 BRA `(.L_x_261) ;  /* 0x000000000004d947 */ /* 0x000fea0003800000 */
[----:B------:R0:W5:Y:S02]  /*15830*/  LDG.E.LTC128B.U16 R218, desc[UR46][R8.64+0x60] ;  /* 0x0000602e08da7981 */ /* 0x000164000c1e1520 */
.L_x_261:
[----:B------:R-:W-:Y:S05]  /*15840*/  BSYNC B1 ;  /* 0x0000000000017941 */ /* 0x000fea0003800000 */
.L_x_260:
        /* <DEDUP_REMOVED lines=9> */
.L_x_263:
[----:B------:R-:W-:Y:S05]  /*158e0*/  BSYNC B1 ;  /* 0x0000000000017941 */ /* 0x000fea0003800000 */
.L_x_262:
        /* <DEDUP_REMOVED lines=9> */
.L_x_265:
[----:B------:R-:W-:Y:S05]  /*15980*/  BSYNC B1 ;  /* 0x0000000000017941 */ /* 0x000fea0003800000 */
.L_x_264:
        /* <DEDUP_REMOVED lines=9> */
.L_x_267:
[----:B------:R-:W-:Y:S05]  /*15a20*/  BSYNC B1 ;  /* 0x0000000000017941 */ /* 0x000fea0003800000 */
.L_x_266:
        /* <DEDUP_REMOVED lines=9> */
.L_x_269:
[----:B------:R-:W-:Y:S05]  /*15ac0*/  BSYNC B1 ;  /* 0x0000000000017941 */ /* 0x000fea0003800000 */
.L_x_268:
        /* <DEDUP_REMOVED lines=9> */
.L_x_271:
[----:B------:R-:W-:Y:S05]  /*15b60*/  BSYNC B1 ;  /* 0x0000000000017941 */ /* 0x000fea0003800000 */
.L_x_270:
        /* <DEDUP_REMOVED lines=9> */
.L_x_273:
[----:B------:R-:W-:Y:S05]  /*15c00*/  BSYNC B1 ;  /* 0x0000000000017941 */ /* 0x000fea0003800000 */
.L_x_272:
        /* <DEDUP_REMOVED lines=9> */
.L_x_275:
[----:B------:R-:W-:Y:S05]  /*15ca0*/  BSYNC B1 ;  /* 0x0000000000017941 */ /* 0x000fea0003800000 */
.L_x_274:
[----:B0----5:R-:W-:Y:S01]  /*15cb0*/  HADD2.F32 R219, -RZ, R218.H0_H0 ;  /* 0x200000daffdb7230 */ /* 0x021fe20000004100 */
[----:B------:R-:W-:Y:S01]  /*15cc0*/  ISETP.GT.AND P3, PT, R3, 0x40, PT ;  /* 0x000000400300780c */ /* 0x000fe20003f64270 */
[----:B------:R-:W-:Y:S01]  /*15cd0*/  BSSY B1, `(.L_x_276) ;  /* 0x000000a000017945 */ /* 0x000fe20003800000 */
[----:B------:R-:W-:Y:S02]  /*15ce0*/  LOP3.LUT R17, R17, 0xfffffffe, RZ, 0xc0, !PT ;  /* 0xfffffffe11117812 */ /* 0x000fe400078ec0ff */
[----:B------:R-:W-:Y:S01]  /*15cf0*/  FMUL R220, R219, R16 ;  /* 0x00000010dbdc7220 */ /* 0x000fe20000400000 */
[----:B------:R-:W-:-:S03]  /*15d00*/  ISETP.GT.AND P1, PT, R0, RZ, P3 ;  /* 0x000000ff0000720c */ /* 0x000fc60001f24270 */
[----:B------:R-:W-:-:S05]  /*15d10*/  FFMA R220, R231, R2, R220 ;  /* 0x00000002e7dc7223 */ /* 0x000fca00000000dc */
[----:B------:R-:W-:Y:S02]  /*15d20*/  F2FP.F16.F32.PACK_AB R220, RZ, R220 ;  /* 0x000000dcffdc723e */ /* 0x000fe400000000ff */
[----:B------:R-:W-:-:S03]  /*15d30*/  @P3 LOP3.LUT R17, R17, 0x1, RZ, 0xfc, !PT ;  /* 0x0000000111113812 */ /* 0x000fc600078efcff */
[----:B------:R0:W-:Y:S01]  /*15d40*/  @P0 STG.E.U16 desc[UR46][R216.64+0x72], R220 ;  /* 0x000072dcd8000986 */ /* 0x0001e2000c10152e */
[----:B------:R-:W-:Y:S05]  /*15d50*/  @!P1 BRA `(.L_x_277) ;  /* 0x0000000000049947 */ /* 0x000fea0003800000 */
[----:B------:R0:W5:Y:S02]  /*15d60*/  LDG.E.LTC128B.U16 R218, desc[UR46][R22.64+0x80] ;  /* 0x0000802e16da7981 */ /* 0x000164000c1e1520 */
.L_x_277:
[----:B------:R-:W-:Y:S05]  /*15d70*/  BSYNC B1 ;  /* 0x0000000000017941 */ /* 0x000fea0003800000 */
.L_x_276:
[----:B0-----:R-:W2:Y:S01]  /*15d80*/  LDL.64 R220, [R1+0x100] ;  /* 0x0001000001dc7983 */ /* 0x001ea20000100a00 */
[----:B-----5:R-:W-:Y:S01]  /*15d90*/  HADD2.F32 R219, -RZ, R218.H0_H0 ;  /* 0x200000daffdb7230 */ /* 0x020fe20000004100 */
[----:B------:R-:W-:Y:S01]  /*15da0*/  ISETP.GT.AND P2, PT, R3, 0x41, PT ;  /* 0x000000410300780c */ /* 0x000fe20003f44270 */
[----:B------:R-:W-:Y:S01]  /*15db0*/  BSSY B1, `(.L_x_278) ;  /* 0x000000b000017945 */ /* 0x000fe20003800000 */
[----:B------:R-:W-:Y:S02]  /*15dc0*/  LOP3.LUT R17, R17, 0xfffffffb, RZ, 0xc0, !PT ;  /* 0xfffffffb11117812 */ /* 0x000fe400078ec0ff */
[----:B------:R-:W-:Y:S01]  /*15dd0*/  FMUL R219, R219, R16 ;  /* 0x00000010dbdb7220 */ /* 0x000fe20000400000 */
[----:B------:R-:W-:-:S03]  /*15de0*/  ISETP.GT.AND P0, PT, R0, RZ, P2 ;  /* 0x000000ff0000720c */ /* 0x000fc60001704270 */
[----:B------:R-:W-:Y:S01]  /*15df0*/  FFMA R219, R200, R2, R219 ;  /* 0x00000002c8db7223 */ /* 0x000fe200000000db */
[----:B------:R-:W-:-:S04]  /*15e00*/  PRMT R200, R218, 0x7610, R200 ;  /* 0x00007610dac87816 */ /* 0x000fc800000000c8 */
[----:B------:R-:W-:Y:S02]  /*15e10*/  F2FP.F16.F32.PACK_AB R219, RZ, R219 ;  /* 0x000000dbffdb723e */ /* 0x000fe400000000ff */
[----:B------:R-:W-:-:S03]  /*15e20*/  @P2 LOP3.LUT R17, R17, 0x4, RZ, 0xfc, !PT ;  /* 0x0000000411112812 */ /* 0x000fc600078efcff */
[----:B--2---:R0:W-:Y:S01]  /*15e30*/  @P1 STG.E.U16 desc[UR46][R220.64+0x80], R219 ;  /* 0x000080dbdc001986 */ /* 0x0041e2000c10152e */
[----:B------:R-:W-:Y:S05]  /*15e40*/  @!P0 BRA `(.L_x_279) ;  /* 0x0000000000048947 */ /* 0x000fea0003800000 */
[----:B------:R2:W5:Y:S02]  /*15e50*/  LDG.E.LTC128B.U16 R200, desc[UR46][R22.64+0x82] ;  /* 0x0000822e16c87981 */ /* 0x000564000c1e1520 */
.L_x_279:
[----:B------:R-:W-:Y:S05]  /*15e60*/  BSYNC B1 ;  /* 0x0000000000017941 */ /* 0x000fea0003800000 */
.L_x_278:
        /* <DEDUP_REMOVED lines=9> */
.L_x_281:
[----:B------:R-:W-:Y:S05]  /*15f00*/  BSYNC B1 ;  /* 0x0000000000017941 */ /* 0x000fea0003800000 */
.L_x_280:
[----:B-----5:R-:W-:Y:S01]  /*15f10*/  HADD2.F32 R201, -RZ, R200.H0_H0 ;  /* 0x200000c8ffc97230 */ /* 0x020fe20000004100 */
        /* <DEDUP_REMOVED lines=8> */
.L_x_283:
[----:B------:R-:W-:Y:S05]  /*15fa0*/  BSYNC B1 ;  /* 0x0000000000017941 */ /* 0x000fea0003800000 */
.L_x_282:
        /* <DEDUP_REMOVED lines=12> */
.L_x_285:
[----:B------:R-:W-:Y:S05]  /*16070*/  BSYNC B1 ;  /* 0x0000000000017941 */ /* 0x000fea0003800000 */
.L_x_284:
[----:B-----5:R-:W-:Y:S01]  /*16080*/  HADD2.F32 R201, -RZ, R200.H0_H0 ;  /* 0x200000c8ffc97230 */ /* 0x020fe20000004100 */
[----:B------:R-:W-:Y:S01]  /*16090*/  ISETP.GT.AND P4, PT, R3, 0x49, PT ;  /* 0x000000490300780c */ /* 0x000fe20003f84270 */
[----:B------:R-:W-:Y:S03]  /*160a0*/  BSSY B1, `(.L_x_286) ;  /* 0x0000008000017945 */ /* 0x000fe60003800000 */
[----:B------:R-:W-:Y:S01]  /*160b0*/  FMUL R201, R201, R16 ;  /* 0x00000010c9c97220 */ /* 0x000fe20000400000 */
[----:B------:R-:W-:-:S03]  /*160c0*/  ISETP.GT.AND P0, PT, R0, RZ, P4 ;  /* 0x000000ff0000720c */ /* 0x000fc60002704270 */
[----:B------:R-:W-:-:S05]  /*160d0*/  FFMA R201, R204, R2, R201 ;  /* 0x00000002ccc97223 */ /* 0x000fca00000000c9 */
[----:B------:R-:W-:-:S05]  /*160e0*/  F2FP.F16.F32.PACK_AB R201, RZ, R201 ;  /* 0x000000c9ffc9723e */ /* 0x000fca00000000ff */
[----:B------:R0:W-:Y:S01]  /*160f0*/  @P1 STG.E.U16 desc[UR46][R220.64+0x90], R201 ;  /* 0x000090c9dc001986 */ /* 0x0001e2000c10152e */
[----:B------:R-:W-:Y:S05]  /*16100*/  @!P0 BRA `(.L_x_287) ;  /* 0x0000000000048947 */ /* 0x000fea0003800000 */
[----:B------:R0:W5:Y:S02]  /*16110*/  LDG.E.LTC128B.U16 R200, desc[UR46][R22.64+0x92] ;  /* 0x0000922e16c87981 */ /* 0x000164000c1e1520 */
.L_x_287:
[----:B------:R-:W-:Y:S05]  /*16120*/  BSYNC B1 ;  /* 0x0000000000017941 */ /* 0x000fea0003800000 */
.L_x_286:
        /* <DEDUP_REMOVED lines=9> */
.L_x_289:
[----:B------:R-:W-:Y:S05]  /*161c0*/  BSYNC B1 ;  /* 0x0000000000017941 */ /* 0x000fea0003800000 */
.L_x_288:
        /* <DEDUP_REMOVED lines=9> */
.L_x_291:
[----:B------:R-:W-:Y:S05]  /*16260*/  BSYNC B1 ;  /* 0x0000000000017941 */ /* 0x000fea0003800000 */
.L_x_290:
[----:B0----5:R-:W-:Y:S01]  /*16270*/  HADD2.F32 R201, -RZ, R200.H0_H0 ;  /* 0x200000c8ffc97230 */ /* 0x021fe20000004100 */
        /* <DEDUP_REMOVED lines=9> */
.L_x_293:
[----:B------:R-:W-:Y:S05]  /*16310*/  BSYNC B1 ;  /* 0x0000000000017941 */ /* 0x000fea0003800000 */
.L_x_292:
[----:B-----5:R-:W-:Y:S01]  /*16320*/  HADD2.F32 R201, -RZ, R200.H0_H0 ;  /* 0x200000c8ffc97230 */ /* 0x020fe20000004100 */
[----:B------:R-:W-:Y:S01]  /*16330*/  ISETP.GT.AND P2, PT, R3, 0x51, PT ;  /* 0x000000510300780c */ /* 0x000fe20003f44270 */
[----:B------:R-:W-:Y:S03]  /*16340*/  BSSY B1, `(.L_x_294) ;  /* 0x0000008000017945 */ /* 0x000fe60003800000 */
[----:B------:R-:W-:-:S04]  /*16350*/  FMUL R201, R201, R16 ;  /* 0x00000010c9c97220 */ /* 0x000fc80000400000 */
[----:B------:R-:W-:-:S05]  /*16360*/  FFMA R201, R208, R2, R201 ;  /* 0x00000002d0c97223 */ /* 0x000fca00000000c9 */
[----:B------:R-:W-:-:S05]  /*16370*/  F2FP.F16.F32.PACK_AB R201, RZ, R201 ;  /* 0x000000c9ffc9723e */ /* 0x000fca00000000ff */
[----:B------:R0:W-:Y:S01]  /*16380*/  @P0 STG.E.U16 desc[UR46][R220.64+0xa0], R201 ;  /* 0x0000a0c9dc000986 */ /* 0x0001e2000c10152e */
[----:B------:R-:W-:-:S13]  /*16390*/  ISETP.GT.AND P0, PT, R0, RZ, P2 ;  /* 0x000000ff0000720c */ /* 0x000fda0001704270 */
[----:B0-----:R-:W-:Y:S05]  /*163a0*/  @!P0 BRA `(.L_x_295) ;  /* 0x0000000000048947 */ /* 0x001fea0003800000 */
[----:B------:R0:W5:Y:S02]  /*163b0*/  LDG.E.LTC128B.U16 R200, desc[UR46][R22.64+0xa2] ;  /* 0x0000a22e16c87981 */ /* 0x000164000c1e1520 */
.L_x_295:
[----:B------:R-:W-:Y:S05]  /*163c0*/  BSYNC B1 ;  /* 0x0000000000017941 */ /* 0x000fea0003800000 */
.L_x_294:
        /* <DEDUP_REMOVED lines=9> */
.L_x_297:
[----:B------:R-:W-:Y:S05]  /*16460*/  BSYNC B1 ;  /* 0x0000000000017941 */ /* 0x000fea0003800000 */
.L_x_296:
        /* <DEDUP_REMOVED lines=9> */
.L_x_299:
[----:B------:R-:W-:Y:S05]  /*16500*/  BSYNC B1 ;  /* 0x0000000000017941 */ /* 0x000fea0003800000 */
.L_x_298:
        /* <DEDUP_REMOVED lines=10> */
.L_x_301:
[----:B------:R-:W-:Y:S05]  /*165b0*/  BSYNC B1 ;  /* 0x0000000000017941 */ /* 0x000fea0003800000 */
.L_x_300:
[----:B-----5:R-:W-:Y:S01]  /*165c0*/  HADD2.F32 R201, -RZ, R200.H0_H0 ;  /* 0x200000c8ffc97230 */ /* 0x020fe20000004100 */
[----:B------:R-:W-:Y:S04]  /*165d0*/  BSSY B1, `(.L_x_302) ;  /* 0x0000009000017945 */ /* 0x000fe80003800000 */
[----:B------:R-:W-:-:S04]  /*165e0*/  FMUL R201, R201, R16 ;  /* 0x00000010c9c97220 */ /* 0x000fc80000400000 */
[----:B------:R-:W-:-:S05]  /*165f0*/  FFMA R201, R212, R2, R201 ;  /* 0x00000002d4c97223 */ /* 0x000fca00000000c9 */
[----:B------:R-:W-:-:S05]  /*16600*/  F2FP.F16.F32.PACK_AB R201, RZ, R201 ;  /* 0x000000c9ffc9723e */ /* 0x000fca00000000ff */
[----:B------:R0:W-:Y:S01]  /*16610*/  @P0 STG.E.U16 desc[UR46][R220.64+0xb0], R201 ;  /* 0x0000b0c9dc000986 */ /* 0x0001e2000c10152e */
[----:B------:R-:W-:-:S04]  /*16620*/  ISETP.GT.AND P0, PT, R3, 0x59, PT ;  /* 0x000000590300780c */ /* 0x000fc80003f04270 */
[----:B------:R-:W-:-:S13]  /*16630*/  ISETP.GT.AND P5, PT, R0, RZ, P0 ;  /* 0x000000ff0000720c */ /* 0x000fda00007a4270 */
[----:B0-----:R-:W-:Y:S05]  /*16640*/  @!P5 BRA `(.L_x_303) ;  /* 0x000000000004d947 */ /* 0x001fea0003800000 */
[----:B------:R0:W5:Y:S02]  /*16650*/  LDG.E.LTC128B.U16 R200, desc[UR46][R22.64+0xb2] ;  /* 0x0000b22e16c87981 */ /* 0x000164000c1e1520 */
.L_x_303:
[----:B------:R-:W-:Y:S05]  /*16660*/  BSYNC B1 ;  /* 0x0000000000017941 */ /* 0x000fea0003800000 */
.L_x_302:
        /* <DEDUP_REMOVED lines=9> */
.L_x_305:
[----:B------:R-:W-:Y:S05]  /*16700*/  BSYNC B1 ;  /* 0x0000000000017941 */ /* 0x000fea0003800000 */
.L_x_304:
        /* <DEDUP_REMOVED lines=9> */
.L_x_307:
[----:B------:R-:W-:Y:S05]  /*167a0*/  BSYNC B1 ;  /* 0x0000000000017941 */ /* 0x000fea0003800000 */
.L_x_306:
[----:B-----5:R-:W-:Y:S01]  /*167b0*/  HADD2.F32 R201, -RZ, R200.H0_H0 ;  /* 0x200000c8ffc97230 */ /* 0x020fe20000004100 */
[----:B------:R-:W-:Y:S04]  /*167c0*/  BSSY B1, `(.L_x_308) ;  /* 0x0000009000017945 */ /* 0x000fe80003800000 */
        /* <DEDUP_REMOVED lines=8> */
.L_x_309:
[----:B------:R-:W-:Y:S05]  /*16850*/  BSYNC B1 ;  /* 0x0000000000017941 */ /* 0x000fea0003800000 */
.L_x_308:
[----:B------:R-:W2:Y:S01]  /*16860*/  LDL.64 R204, [R1+0x140] ;  /* 0x0001400001cc7983 */ /* 0x000ea20000100a00 */
[----:B-----5:R-:W-:Y:S01]  /*16870*/  HADD2.F32 R201, -RZ, R200.H0_H0 ;  /* 0x200000c8ffc97230 */ /* 0x020fe20000004100 */
[----:B------:R-:W-:Y:S04]  /*16880*/  BSSY B1, `(.L_x_310) ;  /* 0x0000009000017945 */ /* 0x000fe80003800000 */
[----:B------:R-:W-:-:S04]  /*16890*/  FMUL R201, R201, R16 ;  /* 0x00000010c9c97220 */ /* 0x000fc80000400000 */
[----:B------:R-:W-:-:S05]  /*168a0*/  FFMA R201, R184, R2, R201 ;  /* 0x00000002b8c97223 */ /* 0x000fca00000000c9 */
[----:B------:R-:W-:-:S05]  /*168b0*/  F2FP.F16.F32.PACK_AB R201, RZ, R201 ;  /* 0x000000c9ffc9723e */ /* 0x000fca00000000ff */
[----:B--2---:R2:W-:Y:S01]  /*168c0*/  @P5 STG.E.U16 desc[UR46][R204.64+0x80], R201 ;  /* 0x000080c9cc005986 */ /* 0x0045e2000c10152e */
[----:B------:R-:W-:-:S04]  /*168d0*/  LOP3.LUT P5, RZ, R17, 0x4, RZ, 0xc0, !PT ;  /* 0x0000000411ff7812 */ /* 0x000fc800078ac0ff */
[----:B------:R-:W-:-:S13]  /*168e0*/  ISETP.GT.AND P5, PT, R0, 0x80, P5 ;  /* 0x000000800000780c */ /* 0x000fda0002fa4270 */
[----:B--2---:R-:W-:Y:S05]  /*168f0*/  @!P5 BRA `(.L_x_311) ;  /* 0x000000000004d947 */ /* 0x004fea0003800000 */
[----:B------:R2:W5:Y:S02]  /*16900*/  LDG.E.LTC128B.U16 R200, desc[UR46][R18.64+0x82] ;  /* 0x0000822e12c87981 */ /* 0x000564000c1e1520 */
.L_x_311:
[----:B------:R-:W-:Y:S05]  /*16910*/  BSYNC B1 ;  /* 0x0000000000017941 */ /* 0x000fea0003800000 */
.L_x_310:
        /* <DEDUP_REMOVED lines=10> */
.L_x_313:
[----:B------:R-:W-:Y:S05]  /*169c0*/  BSYNC B1 ;  /* 0x0000000000017941 */ /* 0x000fea0003800000 */
.L_x_312:
        /* <DEDUP_REMOVED lines=11> */
.L_x_315:
[----:B------:R-:W-:Y:S05]  /*16a80*/  BSYNC B1 ;  /* 0x0000000000017941 */ /* 0x000fea0003800000 */
.L_x_314:
        /* <DEDUP_REMOVED lines=9> */
.L_x_317:
[----:B------:R-:W-:Y:S05]  /*16b20*/  BSYNC B1 ;  /* 0x0000000000017941 */ /* 0x000fea0003800000 */
.L_x_316:
        /* <DEDUP_REMOVED lines=9> */
.L_x_319:
[----:B------:R-:W-:Y:S05]  /*16bc0*/  BSYNC B1 ;  /* 0x0000000000017941 */ /* 0x000fea0003800000 */
.L_x_318:
        /* <DEDUP_REMOVED lines=9> */
.L_x_321:
[----:B------:R-:W-:Y:S05]  /*16c60*/  BSYNC B1 ;  /* 0x0000000000017941 */ /* 0x000fea0003800000 */
.L_x_320:
        /* <DEDUP_REMOVED lines=9> */
.L_x_323:
[----:B------:R-:W-:Y:S05]  /*16d00*/  BSYNC B1 ;  /* 0x0000000000017941 */ /* 0x000fea0003800000 */
.L_x_322:
        /* <DEDUP_REMOVED lines=9> */
.L_x_325:
[----:B------:R-:W-:Y:S05]  /*16da0*/  BSYNC B1 ;  /* 0x0000000000017941 */ /* 0x000fea0003800000 */
.L_x_324:
        /* <DEDUP_REMOVED lines=9> */
.L_x_327:
[----:B------:R-:W-:Y:S05]  /*16e40*/  BSYNC B1 ;  /* 0x0000000000017941 */ /* 0x000fea0003800000 */
.L_x_326:
        /* <DEDUP_REMOVED lines=9> */
.L_x_329:
[----:B------:R-:W-:Y:S05]  /*16ee0*/  BSYNC B1 ;  /* 0x0000000000017941 */ /* 0x000fea0003800000 */
.L_x_328:
        /* <DEDUP_REMOVED lines=9> */
.L_x_331:
[----:B------:R-:W-:Y:S05]  /*16f80*/  BSYNC B1 ;  /* 0x0000000000017941 */ /* 0x000fea0003800000 */
.L_x_330:
        /* <DEDUP_REMOVED lines=9> */
.L_x_333:
[----:B------:R-:W-:Y:S05]  /*17020*/  BSYNC B1 ;  /* 0x0000000000017941 */ /* 0x000fea0003800000 */
.L_x_332:
        /* <DEDUP_REMOVED lines=9> */
.L_x_335:
[----:B------:R-:W-:Y:S05]  /*170c0*/  BSYNC B1 ;  /* 0x0000000000017941 */ /* 0x000fea0003800000 */
.L_x_334:
        /* <DEDUP_REMOVED lines=9> */
.L_x_337:
[----:B------:R-:W-:Y:S05]  /*17160*/  BSYNC B1 ;  /* 0x0000000000017941 */ /* 0x000fea0003800000 */
.L_x_336:
        /* <DEDUP_REMOVED lines=9> */
.L_x_339:
[----:B------:R-:W-:Y:S05]  /*17200*/  BSYNC B1 ;  /* 0x0000000000017941 */ /* 0x000fea0003800000 */
.L_x_338:
        /* <DEDUP_REMOVED lines=10> */
.L_x_341:
[----:B------:R-:W-:Y:S05]  /*172b0*/  BSYNC B1 ;  /* 0x0000000000017941 */ /* 0x000fea0003800000 */
.L_x_340:
        /* <DEDUP_REMOVED lines=10> */
.L_x_343:
[----:B------:R-:W-:Y:S05]  /*17360*/  BSYNC B1 ;  /* 0x0000000000017941 */ /* 0x000fea0003800000 */
.L_x_342:
        /* <DEDUP_REMOVED lines=10> */
.L_x_345:
[----:B------:R-:W-:Y:S05]  /*17410*/  BSYNC B1 ;  /* 0x0000000000017941 */ /* 0x000fea0003800000 */
.L_x_344:
        /* <DEDUP_REMOVED lines=10> */
.L_x_347:
[----:B------:R-:W-:Y:S05]  /*174c0*/  BSYNC B1 ;  /* 0x0000000000017941 */ /* 0x000fea0003800000 */
.L_x_346:
        /* <DEDUP_REMOVED lines=9> */
.L_x_349:
[----:B------:R-:W-:Y:S05]  /*17560*/  BSYNC B1 ;  /* 0x0000000000017941 */ /* 0x000fea0003800000 */
.L_x_348:
        /* <DEDUP_REMOVED lines=9> */
.L_x_351:
[----:B------:R-:W-:Y:S05]  /*17600*/  BSYNC B1 ;  /* 0x0000000000017941 */ /* 0x000fea0003800000 */
.L_x_350:
        /* <DEDUP_REMOVED lines=9> */
.L_x_353:
[----:B------:R-:W-:Y:S05]  /*176a0*/  BSYNC B1 ;  /* 0x0000000000017941 */ /* 0x000fea0003800000 */
.L_x_352:
        /* <DEDUP_REMOVED lines=9> */
.L_x_355:
[----:B------:R-:W-:Y:S05]  /*17740*/  BSYNC B1 ;  /* 0x0000000000017941 */ /* 0x000fea0003800000 */
.L_x_354:
        /* <DEDUP_REMOVED lines=9> */
.L_x_357:
[----:B------:R-:W-:Y:S05]  /*177e0*/  BSYNC B1 ;  /* 0x0000000000017941 */ /* 0x000fea0003800000 */
.L_x_356:
        /* <DEDUP_REMOVED lines=9> */
.L_x_359:
[----:B------:R-:W-:Y:S05]  /*17880*/  BSYNC B1 ;  /* 0x0000000000017941 */ /* 0x000fea0003800000 */
.L_x_358:
        /* <DEDUP_REMOVED lines=9> */
.L_x_361:
[----:B------:R-:W-:Y:S05]  /*17920*/  BSYNC B1 ;  /* 0x0000000000017941 */ /* 0x000fea0003800000 */
.L_x_360:
        /* <DEDUP_REMOVED lines=9> */
.L_x_363:
[----:B------:R-:W-:Y:S05]  /*179c0*/  BSYNC B1 ;  /* 0x0000000000017941 */ /* 0x000fea0003800000 */
.L_x_362:
        /* <DEDUP_REMOVED lines=9> */
.L_x_365:
[----:B------:R-:W-:Y:S05]  /*17a60*/  BSYNC B1 ;  /* 0x0000000000017941 */ /* 0x000fea0003800000 */
.L_x_364:
        /* <DEDUP_REMOVED lines=9> */
.L_x_367:
[----:B------:R-:W-:Y:S05]  /*17b00*/  BSYNC B1 ;  /* 0x0000000000017941 */ /* 0x000fea0003800000 */
.L_x_366:
        /* <DEDUP_REMOVED lines=9> */
.L_x_369:
[----:B------:R-:W-:Y:S05]  /*17ba0*/  BSYNC B1 ;  /* 0x0000000000017941 */ /* 0x000fea0003800000 */
.L_x_368:
        /* <DEDUP_REMOVED lines=9> */
.L_x_371:
[----:B------:R-:W-:Y:S05]  /*17c40*/  BSYNC B1 ;  /* 0x0000000000017941 */ /* 0x000fea0003800000 */
.L_x_370:
        /* <DEDUP_REMOVED lines=10> */
.L_x_373:
[----:B------:R-:W-:Y:S05]  /*17cf0*/  BSYNC B1 ;  /* 0x0000000000017941 */ /* 0x000fea0003800000 */
.L_x_372:
        /* <DEDUP_REMOVED lines=10> */
.L_x_375:
[----:B------:R-:W-:Y:S05]  /*17da0*/  BSYNC B1 ;  /* 0x0000000000017941 */ /* 0x000fea0003800000 */
.L_x_374:
        /* <DEDUP_REMOVED lines=10> */
.L_x_377:
[----:B------:R-:W-:Y:S05]  /*17e50*/  BSYNC B1 ;  /* 0x0000000000017941 */ /* 0x000fea0003800000 */
.L_x_376:
        /* <DEDUP_REMOVED lines=10> */
.L_x_379:
[----:B------:R-:W-:Y:S05]  /*17f00*/  BSYNC B1 ;  /* 0x0000000000017941 */ /* 0x000fea0003800000 */
.L_x_378:
        /* <DEDUP_REMOVED lines=9> */
.L_x_381:
[----:B------:R-:W-:Y:S05]  /*17fa0*/  BSYNC B1 ;  /* 0x0000000000017941 */ /* 0x000fea0003800000 */
.L_x_380:
        /* <DEDUP_REMOVED lines=9> */
.L_x_383:
[----:B------:R-:W-:Y:S05]  /*18040*/  BSYNC B1 ;  /* 0x0000000000017941 */ /* 0x000fea0003800000 */
.L_x_382:
        /* <DEDUP_REMOVED lines=9> */
.L_x_385:
[----:B------:R-:W-:Y:S05]  /*180e0*/  BSYNC B1 ;  /* 0x0000000000017941 */ /* 0x000fea0003800000 */
.L_x_384:
        /* <DEDUP_REMOVED lines=9> */
.L_x_387:
[----:B------:R-:W-:Y:S05]  /*18180*/  BSYNC B1 ;  /* 0x0000000000017941 */ /* 0x000fea0003800000 */
.L_x_386:
        /* <DEDUP_REMOVED lines=9> */
.L_x_389:
[----:B------:R-:W-:Y:S05]  /*18220*/  BSYNC B1 ;  /* 0x0000000000017941 */ /* 0x000fea0003800000 */
.L_x_388:
        /* <DEDUP_REMOVED lines=9> */
.L_x_391:
[----:B------:R-:W-:Y:S05]  /*182c0*/  BSYNC B1 ;  /* 0x0000000000017941 */ /* 0x000fea0003800000 */
.L_x_390:
        /* <DEDUP_REMOVED lines=9> */
.L_x_393:
[----:B------:R-:W-:Y:S05]  /*18360*/  BSYNC B1 ;  /* 0x0000000000017941 */ /* 0x000fea0003800000 */
.L_x_392:
        /* <DEDUP_REMOVED lines=9> */
.L_x_395:
[----:B------:R-:W-:Y:S05]  /*18400*/  BSYNC B1 ;  /* 0x0000000000017941 */ /* 0x000fea0003800000 */
.L_x_394:
        /* <DEDUP_REMOVED lines=9> */
.L_x_397:
[----:B------:R-:W-:Y:S05]  /*184a0*/  BSYNC B1 ;  /* 0x0000000000017941 */ /* 0x000fea0003800000 */
.L_x_396:
        /* <DEDUP_REMOVED lines=9> */
.L_x_399:
[----:B------:R-:W-:Y:S05]  /*18540*/  BSYNC B1 ;  /* 0x0000000000017941 */ /* 0x000fea0003800000 */
.L_x_398:
        /* <DEDUP_REMOVED lines=9> */
.L_x_401:
[----:B------:R-:W-:Y:S05]  /*185e0*/  BSYNC B1 ;  /* 0x0000000000017941 */ /* 0x000fea0003800000 */
.L_x_400:
        /* <DEDUP_REMOVED lines=9> */
.L_x_403:
[----:B------:R-:W-:Y:S05]  /*18680*/  BSYNC B1 ;  /* 0x0000000000017941 */ /* 0x000fea0003800000 */
.L_x_402:
[----:B0----5:R-:W-:Y:S01]  /*18690*/  HADD2.F32 R153, -RZ, R200.H0_H0 ;  /* 0x200000c8ff997230 */ /* 0x021fe20000004100 */
[----:B------:R-:W-:Y:S01]  /*186a0*/  ISETP.GT.AND P3, PT, R3, 0x60, PT ;  /* 0x000000600300780c */ /* 0x000fe20003f64270 */
[----:B------:R-:W-:Y:S03]  /*186b0*/  BSSY B1, `(.L_x_404) ;  /* 0x0000009000017945 */ /* 0x000fe60003800000 */
[----:B------:R-:W-:Y:S01]  /*186c0*/  FMUL R152, R153, R16 ;  /* 0x0000001099987220 */ /* 0x000fe20000400000 */
[----:B------:R-:W-:-:S03]  /*186d0*/  ISETP.GT.AND P1, PT, R0, RZ, P3 ;  /* 0x000000ff0000720c */ /* 0x000fc60001f24270 */
[----:B------:R-:W-:-:S05]  /*186e0*/  FFMA R152, R167, R2, R152 ;  /* 0x00000002a7987223 */ /* 0x000fca0000000098 */
[----:B------:R-:W-:Y:S02]  /*186f0*/  F2FP.F16.F32.PACK_AB R153, RZ, R152 ;  /* 0x00000098ff99723e */ /* 0x000fe400000000ff */
[----:B------:R-:W-:-:S03]  /*18700*/  P2R R152, PR, RZ, 0x8 ;  /* 0x00000008ff987803 */ /* 0x000fc60000000000 */
[----:B------:R0:W-:Y:S01]  /*18710*/  @P0 STG.E.U16 desc[UR46][R216.64+0xb2], R153 ;  /* 0x0000b299d8000986 */ /* 0x0001e2000c10152e */
[----:B------:R-:W-:Y:S05]  /*18720*/  @!P1 BRA `(.L_x_405) ;  /* 0x0000000000049947 */ /* 0x000fea0003800000 */
[----:B------:R0:W5:Y:S02]  /*18730*/  LDG.E.LTC128B.U16 R200, desc[UR46][R22.64+0xc0] ;  /* 0x0000c02e16c87981 */ /* 0x000164000c1e1520 */
.L_x_405:
[----:B------:R-:W-:Y:S05]  /*18740*/  BSYNC B1 ;  /* 0x0000000000017941 */ /* 0x000fea0003800000 */
.L_x_404:
[----:B0----5:R-:W-:Y:S01]  /*18750*/  HADD2.F32 R153, -RZ, R200.H0_H0 ;  /* 0x200000c8ff997230 */ /* 0x021fe20000004100 */
[----:B------:R-:W-:Y:S01]  /*18760*/  ISETP.GT.AND P2, PT, R3, 0x61, PT ;  /* 0x000000610300780c */ /* 0x000fe20003f44270 */
[----:B------:R-:W-:Y:S03]  /*18770*/  BSSY B1, `(.L_x_406) ;  /* 0x0000009000017945 */ /* 0x000fe60003800000 */
[----:B------:R-:W-:Y:S01]  /*18780*/  FMUL R153, R153, R16 ;  /* 0x0000001099997220 */ /* 0x000fe20000400000 */
[----:B------:R-:W-:Y:S02]  /*18790*/  ISETP.GT.AND P0, PT, R0, RZ, P2 ;  /* 0x000000ff0000720c */ /* 0x000fe40001704270 */
[----:B------:R-:W-:Y:S01]  /*187a0*/  P2R R154, PR, RZ, 0x4 ;  /* 0x00000004ff9a7803 */ /* 0x000fe20000000000 */
[----:B------:R-:W-:-:S05]  /*187b0*/  FFMA R153, R136, R2, R153 ;  /* 0x0000000288997223 */ /* 0x000fca0000000099 */
[----:B------:R-:W-:-:S05]  /*187c0*/  F2FP.F16.F32.PACK_AB R153, RZ, R153 ;  /* 0x00000099ff99723e */ /* 0x000fca00000000ff */
[----:B------:R0:W-:Y:S01]  /*187d0*/  @P1 STG.E.U16 desc[UR46][R220.64+0xc0], R153 ;  /* 0x0000c099dc001986 */ /* 0x0001e2000c10152e */
[----:B------:R-:W-:Y:S05]  /*187e0*/  @!P0 BRA `(.L_x_407) ;  /* 0x0000000000048947 */ /* 0x000fea0003800000 */
[----:B------:R0:W5:Y:S02]  /*187f0*/  LDG.E.LTC128B.U16 R200, desc[UR46][R22.64+0xc2] ;  /* 0x0000c22e16c87981 */ /* 0x000164000c1e1520 */
.L_x_407:
[----:B------:R-:W-:Y:S05]  /*18800*/  BSYNC B1 ;  /* 0x0000000000017941 */ /* 0x000fea0003800000 */
.L_x_406:
        /* <DEDUP_REMOVED lines=9> */
.L_x_409:
[----:B------:R-:W-:Y:S05]  /*188a0*/  BSYNC B1 ;  /* 0x0000000000017941 */ /* 0x000fea0003800000 */
.L_x_408:
        /* <DEDUP_REMOVED lines=9> */
.L_x_411:
[----:B------:R-:W-:Y:S05]  /*18940*/  BSYNC B1 ;  /* 0x0000000000017941 */ /* 0x000fea0003800000 */
.L_x_410:
        /* <DEDUP_REMOVED lines=10> */
.L_x_413:
[----:B------:R-:W-:Y:S05]  /*189f0*/  BSYNC B1 ;  /* 0x0000000000017941 */ /* 0x000fea0003800000 */
.L_x_412:
        /* <DEDUP_REMOVED lines=10> */
.L_x_415:
[----:B------:R-:W-:Y:S05]  /*18aa0*/  BSYNC B1 ;  /* 0x0000000000017941 */ /* 0x000fea0003800000 */
.L_x_414:
        /* <DEDUP_REMOVED lines=9> */
.L_x_417:
[----:B------:R-:W-:Y:S05]  /*18b40*/  BSYNC B1 ;  /* 0x0000000000017941 */ /* 0x000fea0003800000 */
.L_x_416:
        /* <DEDUP_REMOVED lines=9> */
.L_x_419:
[----:B------:R-:W-:Y:S05]  /*18be0*/  BSYNC B1 ;  /* 0x0000000000017941 */ /* 0x000fea0003800000 */
.L_x_418:
        /* <DEDUP_REMOVED lines=10> */
.L_x_421:
[----:B------:R-:W-:Y:S05]  /*18c90*/  BSYNC B1 ;  /* 0x0000000000017941 */ /* 0x000fea0003800000 */
.L_x_420:
        /* <DEDUP_REMOVED lines=10> */
.L_x_423:
[----:B------:R-:W-:Y:S05]  /*18d40*/  BSYNC B1 ;  /* 0x0000000000017941 */ /* 0x000fea0003800000 */
.L_x_422:
        /* <DEDUP_REMOVED lines=9> */
.L_x_425:
[----:B------:R-:W-:Y:S05]  /*18de0*/  BSYNC B1 ;  /* 0x0000000000017941 */ /* 0x000fea0003800000 */
.L_x_424:
        /* <DEDUP_REMOVED lines=9> */
.L_x_427:
[----:B------:R-:W-:Y:S05]  /*18e80*/  BSYNC B1 ;  /* 0x0000000000017941 */ /* 0x000fea0003800000 */
.L_x_426:
        /* <DEDUP_REMOVED lines=10> */
.L_x_429:
[----:B------:R-:W-:Y:S05]  /*18f30*/  BSYNC B1 ;  /* 0x0000000000017941 */ /* 0x000fea0003800000 */
.L_x_428:
        /* <DEDUP_REMOVED lines=10> */
.L_x_431:
[----:B------:R-:W-:Y:S05]  /*18fe0*/  BSYNC B1 ;  /* 0x0000000000017941 */ /* 0x000fea0003800000 */
.L_x_430:
        /* <DEDUP_REMOVED lines=9> */
.L_x_433:
[----:B------:R-:W-:Y:S05]  /*19080*/  BSYNC B1 ;  /* 0x0000000000017941 */ /* 0x000fea0003800000 */
.L_x_432:
        /* <DEDUP_REMOVED lines=9> */
.L_x_435:
[----:B------:R-:W-:Y:S05]  /*19120*/  BSYNC B1 ;  /* 0x0000000000017941 */ /* 0x000fea0003800000 */
.L_x_434:
[----:B-----5:R-:W-:Y:S01]  /*19130*/  HADD2.F32 R137, -RZ, R200.H0_H0 ;  /* 0x200000c8ff897230 */ /* 0x020fe20000004100 */
[----:B------:R-:W-:Y:S04]  /*19140*/  BSSY B1, `(.L_x_436) ;  /* 0x0000009000017945 */ /* 0x000fe80003800000 */
[----:B------:R-:W-:-:S04]  /*19150*/  FMUL R136, R137, R16 ;  /* 0x0000001089887220 */ /* 0x000fc80000400000 */
[----:B------:R-:W-:-:S05]  /*19160*/  FFMA R136, R151, R2, R136 ;  /* 0x0000000297887223 */ /* 0x000fca0000000088 */
[----:B------:R-:W-:-:S05]  /*19170*/  F2FP.F16.F32.PACK_AB R136, RZ, R136 ;  /* 0x00000088ff88723e */ /* 0x000fca00000000ff */
[----:B------:R0:W-:Y:S01]  /*19180*/  @P5 STG.E.U16 desc[UR46][R4.64+0xf2], R136 ;  /* 0x0000f28804005986 */ /* 0x0001e2000c10152e */
[----:B------:R-:W-:-:S04]  /*19190*/  ISETP.NE.AND P5, PT, R152, RZ, PT ;  /* 0x000000ff9800720c */ /* 0x000fc80003fa5270 */
[----:B------:R-:W-:-:S13]  /*191a0*/  ISETP.GT.AND P5, PT, R0, 0x80, P5 ;  /* 0x000000800000780c */ /* 0x000fda0002fa4270 */
[----:B0-----:R-:W-:Y:S05]  /*191b0*/  @!P5 BRA `(.L_x_437) ;  /* 0x000000000004d947 */ /* 0x001fea0003800000 */
[----:B------:R0:W5:Y:S02]  /*191c0*/  LDG.E.LTC128B.U16 R200, desc[UR46][R18.64+0xc0] ;  /* 0x0000c02e12c87981 */ /* 0x000164000c1e1520 */
.L_x_437:
[----:B------:R-:W-:Y:S05]  /*191d0*/  BSYNC B1 ;  /* 0x0000000000017941 */ /* 0x000fea0003800000 */
.L_x_436:
        /* <DEDUP_REMOVED lines=10> */
.L_x_439:
[----:B------:R-:W-:Y:S05]  /*19280*/  BSYNC B1 ;  /* 0x0000000000017941 */ /* 0x000fea0003800000 */
.L_x_438:
        /* <DEDUP_REMOVED lines=10> */
.L_x_441:
[----:B------:R-:W-:Y:S05]  /*19330*/  BSYNC B1 ;  /* 0x0000000000017941 */ /* 0x000fea0003800000 */
.L_x_440:
        /* <DEDUP_REMOVED lines=10> */
.L_x_443:
[----:B------:R-:W-:Y:S05]  /*193e0*/  BSYNC B1 ;  /* 0x0000000000017941 */ /* 0x000fea0003800000 */
.L_x_442:
        /* <DEDUP_REMOVED lines=9> */
.L_x_445:
[----:B------:R-:W-:Y:S05]  /*19480*/  BSYNC B1 ;  /* 0x0000000000017941 */ /* 0x000fea0003800000 */
.L_x_444:
        /* <DEDUP_REMOVED lines=9> */
.L_x_447:
[----:B------:R-:W-:Y:S05]  /*19520*/  BSYNC B1 ;  /* 0x0000000000017941 */ /* 0x000fea0003800000 */
.L_x_446:
        /* <DEDUP_REMOVED lines=9> */
.L_x_449:
[----:B------:R-:W-:Y:S05]  /*195c0*/  BSYNC B1 ;  /* 0x0000000000017941 */ /* 0x000fea0003800000 */
.L_x_448:
        /* <DEDUP_REMOVED lines=9> */
.L_x_451:
[----:B------:R-:W-:Y:S05]  /*19660*/  BSYNC B1 ;  /* 0x0000000000017941 */ /* 0x000fea0003800000 */
.L_x_450:
        /* <DEDUP_REMOVED lines=9> */
.L_x_453:
[----:B------:R-:W-:Y:S05]  /*19700*/  BSYNC B1 ;  /* 0x0000000000017941 */ /* 0x000fea0003800000 */
.L_x_452:
        /* <DEDUP_REMOVED lines=9> */
.L_x_455:
[----:B------:R-:W-:Y:S05]  /*197a0*/  BSYNC B1 ;  /* 0x0000000000017941 */ /* 0x000fea0003800000 */
.L_x_454:
        /* <DEDUP_REMOVED lines=9> */
.L_x_457:
[----:B------:R-:W-:Y:S05]  /*19840*/  BSYNC B1 ;  /* 0x0000000000017941 */ /* 0x000fea0003800000 */
.L_x_456:
        /* <DEDUP_REMOVED lines=9> */
.L_x_459:
[----:B------:R-:W-:Y:S05]  /*198e0*/  BSYNC B1 ;  /* 0x0000000000017941 */ /* 0x000fea0003800000 */
.L_x_458:
        /* <DEDUP_REMOVED lines=9> */
.L_x_461:
[----:B------:R-:W-:Y:S05]  /*19980*/  BSYNC B1 ;  /* 0x0000000000017941 */ /* 0x000fea0003800000 */
.L_x_460:
        /* <DEDUP_REMOVED lines=9> */
.L_x_463:
[----:B------:R-:W-:Y:S05]  /*19a20*/  BSYNC B1 ;  /* 0x0000000000017941 */ /* 0x000fea0003800000 */
.L_x_462:
        /* <DEDUP_REMOVED lines=9> */
.L_x_465:
[----:B------:R-:W-:Y:S05]  /*19ac0*/  BSYNC B1 ;  /* 0x0000000000017941 */ /* 0x000fea0003800000 */
.L_x_464:
        /* <DEDUP_REMOVED lines=9> */
.L_x_467:
[----:B------:R-:W-:Y:S05]  /*19b60*/  BSYNC B1 ;  /* 0x0000000000017941 */ /* 0x000fea0003800000 */
.L_x_466:
        /* <DEDUP_REMOVED lines=10> */
.L_x_469:
[----:B------:R-:W-:Y:S05]  /*19c10*/  BSYNC B1 ;  /* 0x0000000000017941 */ /* 0x000fea0003800000 */
.L_x_468:
        /* <DEDUP_REMOVED lines=10> */
.L_x_471:
[----:B------:R-:W-:Y:S05]  /*19cc0*/  BSYNC B1 ;  /* 0x0000000000017941 */ /* 0x000fea0003800000 */
.L_x_470:
        /* <DEDUP_REMOVED lines=10> */
.L_x_473:
[----:B------:R-:W-:Y:S05]  /*19d70*/  BSYNC B1 ;  /* 0x0000000000017941 */ /* 0x000fea0003800000 */
.L_x_472:
        /* <DEDUP_REMOVED lines=10> */
.L_x_475:
[----:B------:R-:W-:Y:S05]  /*19e20*/  BSYNC B1 ;  /* 0x0000000000017941 */ /* 0x000fea0003800000 */
.L_x_474:
        /* <DEDUP_REMOVED lines=9> */
.L_x_477:
[----:B------:R-:W-:Y:S05]  /*19ec0*/  BSYNC B1 ;  /* 0x0000000000017941 */ /* 0x000fea0003800000 */
.L_x_476:
        /* <DEDUP_REMOVED lines=9> */
.L_x_479:
[----:B------:R-:W-:Y:S05]  /*19f60*/  BSYNC B1 ;  /* 0x0000000000017941 */ /* 0x000fea0003800000 */
.L_x_478:
        /* <DEDUP_REMOVED lines=9> */
.L_x_481:
[----:B------:R-:W-:Y:S05]  /*1a000*/  BSYNC B1 ;  /* 0x0000000000017941 */ /* 0x000fea0003800000 */
.L_x_480:
        /* <DEDUP_REMOVED lines=9> */
.L_x_483:
[----:B------:R-:W-:Y:S05]  /*1a0a0*/  BSYNC B1 ;  /* 0x0000000000017941 */ /* 0x000fea0003800000 */
.L_x_482:
        /* <DEDUP_REMOVED lines=9> */
.L_x_485:
[----:B------:R-:W-:Y:S05]  /*1a140*/  BSYNC B1 ;  /* 0x0000000000017941 */ /* 0x000fea0003800000 */
.L_x_484:
        /* <DEDUP_REMOVED lines=9> */
.L_x_487:
[----:B------:R-:W-:Y:S05]  /*1a1e0*/  BSYNC B1 ;  /* 0x0000000000017941 */ /* 0x000fea0003800000 */
.L_x_486:
        /* <DEDUP_REMOVED lines=9> */
.L_x_489:
[----:B------:R-:W-:Y:S05]  /*1a280*/  BSYNC B1 ;  /* 0x0000000000017941 */ /* 0x000fea0003800000 */
.L_x_488:
        /* <DEDUP_REMOVED lines=9> */
.L_x_491:
[----:B------:R-:W-:Y:S05]  /*1a320*/  BSYNC B1 ;  /* 0x0000000000017941 */ /* 0x000fea0003800000 */
.L_x_490:
        /* <DEDUP_REMOVED lines=9> */
.L_x_493:
[----:B------:R-:W-:Y:S05]  /*1a3c0*/  BSYNC B1 ;  /* 0x0000000000017941 */ /* 0x000fea0003800000 */
.L_x_492:
        /* <DEDUP_REMOVED lines=9> */
.L_x_495:
[----:B------:R-:W-:Y:S05]  /*1a460*/  BSYNC B1 ;  /* 0x0000000000017941 */ /* 0x000fea0003800000 */
.L_x_494:
        /* <DEDUP_REMOVED lines=9> */
.L_x_497:
[----:B------:R-:W-:Y:S05]  /*1a500*/  BSYNC B1 ;  /* 0x0000000000017941 */ /* 0x000fea0003800000 */
.L_x_496:
        /* <DEDUP_REMOVED lines=9> */
.L_x_499:
[----:B------:R-:W-:Y:S05]  /*1a5a0*/  BSYNC B1 ;  /* 0x0000000000017941 */ /* 0x000fea0003800000 */
.L_x_498:
        /* <DEDUP_REMOVED lines=10> */
.L_x_501:
[----:B------:R-:W-:Y:S05]  /*1a650*/  BSYNC B1 ;  /* 0x0000000000017941 */ /* 0x000fea0003800000 */
.L_x_500:
        /* <DEDUP_REMOVED lines=10> */
.L_x_503:
[----:B------:R-:W-:Y:S05]  /*1a700*/  BSYNC B1 ;  /* 0x0000000000017941 */ /* 0x000fea0003800000 */
.L_x_502:
        /* <DEDUP_REMOVED lines=10> */
.L_x_505:
[----:B------:R-:W-:Y:S05]  /*1a7b0*/  BSYNC B1 ;  /* 0x0000000000017941 */ /* 0x000fea0003800000 */
.L_x_504:
        /* <DEDUP_REMOVED lines=10> */
.L_x_507:
[----:B------:R-:W-:Y:S05]  /*1a860*/  BSYNC B1 ;  /* 0x0000000000017941 */ /* 0x000fea0003800000 */
.L_x_506:
        /* <DEDUP_REMOVED lines=9> */
.L_x_509:
[----:B------:R-:W-:Y:S05]  /*1a900*/  BSYNC B1 ;  /* 0x0000000000017941 */ /* 0x000fea0003800000 */
.L_x_508:
        /* <DEDUP_REMOVED lines=9> */
.L_x_511:
[----:B------:R-:W-:Y:S05]  /*1a9a0*/  BSYNC B1 ;  /* 0x0000000000017941 */ /* 0x000fea0003800000 */
.L_x_510:
        /* <DEDUP_REMOVED lines=9> */
.L_x_513:
[----:B------:R-:W-:Y:S05]  /*1aa40*/  BSYNC B1 ;  /* 0x0000000000017941 */ /* 0x000fea0003800000 */
.L_x_512:
        /* <DEDUP_REMOVED lines=9> */
.L_x_515:
[----:B------:R-:W-:Y:S05]  /*1aae0*/  BSYNC B1 ;  /* 0x0000000000017941 */ /* 0x000fea0003800000 */
.L_x_514:
        /* <DEDUP_REMOVED lines=9> */
.L_x_517:
[----:B------:R-:W-:Y:S05]  /*1ab80*/  BSYNC B1 ;  /* 0x0000000000017941 */ /* 0x000fea0003800000 */
.L_x_516:
        /* <DEDUP_REMOVED lines=9> */
.L_x_519:
[----:B------:R-:W-:Y:S05]  /*1ac20*/  BSYNC B1 ;  /* 0x0000000000017941 */ /* 0x000fea0003800000 */
.L_x_518:
        /* <DEDUP_REMOVED lines=9> */
.L_x_521:
[----:B------:R-:W-:Y:S05]  /*1acc0*/  BSYNC B1 ;  /* 0x0000000000017941 */ /* 0x000fea0003800000 */
.L_x_520:
        /* <DEDUP_REMOVED lines=9> */
.L_x_523:
[----:B------:R-:W-:Y:S05]  /*1ad60*/  BSYNC B1 ;  /* 0x0000000000017941 */ /* 0x000fea0003800000 */
.L_x_522:
        /* <DEDUP_REMOVED lines=9> */
.L_x_525:
[----:B------:R-:W-:Y:S05]  /*1ae00*/  BSYNC B1 ;  /* 0x0000000000017941 */ /* 0x000fea0003800000 */
.L_x_524:
        /* <DEDUP_REMOVED lines=9> */
.L_x_527:
[----:B------:R-:W-:Y:S05]  /*1aea0*/  BSYNC B1 ;  /* 0x0000000000017941 */ /* 0x000fea0003800000 */
.L_x_526:
        /* <DEDUP_REMOVED lines=9> */
.L_x_529:
[----:B------:R-:W-:Y:S05]  /*1af40*/  BSYNC B1 ;  /* 0x0000000000017941 */ /* 0x000fea0003800000 */
.L_x_528:
        /* <DEDUP_REMOVED lines=9> */
.L_x_531:
[----:B------:R-:W-:Y:S05]  /*1afe0*/  BSYNC B1 ;  /* 0x0000000000017941 */ /* 0x000fea0003800000 */
.L_x_530:
        /* <DEDUP_REMOVED lines=11> */
.L_x_533:
[----:B------:R-:W-:Y:S05]  /*1b0a0*/  BSYNC B1 ;  /* 0x0000000000017941 */ /* 0x000fea0003800000 */
.L_x_532:
        /* <DEDUP_REMOVED lines=11> */
.L_x_535:
[----:B------:R-:W-:Y:S05]  /*1b160*/  BSYNC B1 ;  /* 0x0000000000017941 */ /* 0x000fea0003800000 */
.L_x_534:
        /* <DEDUP_REMOVED lines=9> */
.L_x_537:
[----:B------:R-:W-:Y:S05]  /*1b200*/  BSYNC B1 ;  /* 0x0000000000017941 */ /* 0x000fea0003800000 */
.L_x_536:
        /* <DEDUP_REMOVED lines=9> */
.L_x_539:
[----:B------:R-:W-:Y:S05]  /*1b2a0*/  BSYNC B1 ;  /* 0x0000000000017941 */ /* 0x000fea0003800000 */
.L_x_538:
        /* <DEDUP_REMOVED lines=10> */
.L_x_541:
[----:B------:R-:W-:Y:S05]  /*1b350*/  BSYNC B1 ;  /* 0x0000000000017941 */ /* 0x000fea0003800000 */
.L_x_540:
        /* <DEDUP_REMOVED lines=10> */
.L_x_543:
[----:B------:R-:W-:Y:S05]  /*1b400*/  BSYNC B1 ;  /* 0x0000000000017941 */ /* 0x000fea0003800000 */
.L_x_542:
        /* <DEDUP_REMOVED lines=9> */
.L_x_545:
[----:B------:R-:W-:Y:S05]  /*1b4a0*/  BSYNC B1 ;  /* 0x0000000000017941 */ /* 0x000fea0003800000 */
.L_x_544:
        /* <DEDUP_REMOVED lines=9> */
.L_x_547:
[----:B------:R-:W-:Y:S05]  /*1b540*/  BSYNC B1 ;  /* 0x0000000000017941 */ /* 0x000fea0003800000 */
.L_x_546:
        /* <DEDUP_REMOVED lines=10> */
.L_x_549:
[----:B------:R-:W-:Y:S05]  /*1b5f0*/  BSYNC B1 ;  /* 0x0000000000017941 */ /* 0x000fea0003800000 */
.L_x_548:
        /* <DEDUP_REMOVED lines=10> */
.L_x_551:
[----:B------:R-:W-:Y:S05]  /*1b6a0*/  BSYNC B1 ;  /* 0x0000000000017941 */ /* 0x000fea0003800000 */
.L_x_550:
        /* <DEDUP_REMOVED lines=9> */
.L_x_553:
[----:B------:R-:W-:Y:S05]  /*1b740*/  BSYNC B1 ;  /* 0x0000000000017941 */ /* 0x000fea0003800000 */
.L_x_552:
        /* <DEDUP_REMOVED lines=9> */
.L_x_555:
[----:B------:R-:W-:Y:S05]  /*1b7e0*/  BSYNC B1 ;  /* 0x0000000000017941 */ /* 0x000fea0003800000 */
.L_x_554:
        /* <DEDUP_REMOVED lines=10> */
.L_x_557:
[----:B------:R-:W-:Y:S05]  /*1b890*/  BSYNC B1 ;  /* 0x0000000000017941 */ /* 0x000fea0003800000 */
.L_x_556:
        /* <DEDUP_REMOVED lines=10> */
.L_x_559:
[----:B------:R-:W-:Y:S05]  /*1b940*/  BSYNC B1 ;  /* 0x0000000000017941 */ /* 0x000fea0003800000 */
.L_x_558:
[----:B-----5:R-:W-:Y:S01]  /*1b950*/  HADD2.F32 R3, -RZ, R200.H0_H0 ;  /* 0x200000c8ff037230 */ /* 0x020fe20000004100 */
[----:B------:R-:W-:Y:S04]  /*1b960*/  BSSY B1, `(.L_x_560) ;  /* 0x0000008000017945 */ /* 0x000fe80003800000 */
[----:B0-----:R-:W-:-:S04]  /*1b970*/  FMUL R22, R3, R16 ;  /* 0x0000001003167220 */ /* 0x001fc80000400000 */
[----:B------:R-:W-:-:S05]  /*1b980*/  FFMA R22, R85, R2, R22 ;  /* 0x0000000255167223 */ /* 0x000fca0000000016 */
[----:B------:R-:W-:-:S05]  /*1b990*/  F2FP.F16.F32.PACK_AB R22, RZ, R22 ;  /* 0x00000016ff16723e */ /* 0x000fca00000000ff */
[----:B------:R0:W-:Y:S01]  /*1b9a0*/  @P5 STG.E.U16 desc[UR46][R220.64+0x132], R22 ;  /* 0x00013216dc005986 */ /* 0x0001e2000c10152e */
[----:B------:R-:W-:-:S13]  /*1b9b0*/  ISETP.GT.AND P5, PT, R0, 0x8, P1 ;  /* 0x000000080000780c */ /* 0x000fda0000fa4270 */
[----:B0-----:R-:W-:Y:S05]  /*1b9c0*/  @!P5 BRA `(.L_x_561) ;  /* 0x000000000004d947 */ /* 0x001fea0003800000 */
[----:B------:R0:W5:Y:S02]  /*1b9d0*/  LDG.E.LTC128B.U16 R200, desc[UR46][R20.64+0x130] ;  /* 0x0001302e14c87981 */ /* 0x000164000c1e1520 */
.L_x_561:
[----:B------:R-:W-:Y:S05]  /*1b9e0*/  BSYNC B1 ;  /* 0x0000000000017941 */ /* 0x000fea0003800000 */
.L_x_560:
        /* <DEDUP_REMOVED lines=9> */
.L_x_563:
[----:B------:R-:W-:Y:S05]  /*1ba80*/  BSYNC B1 ;  /* 0x0000000000017941 */ /* 0x000fea0003800000 */
.L_x_562:
[----:B-----5:R-:W-:Y:S01]  /*1ba90*/  HADD2.F32 R3, -RZ, R200.H0_H0 ;  /* 0x200000c8ff037230 */ /* 0x020fe20000004100 */
[----:B------:R-:W-:Y:S04]  /*1baa0*/  BSSY B1, `(.L_x_564) ;  /* 0x0000009000017945 */ /* 0x000fe80003800000 */
[----:B0-----:R-:W-:-:S04]  /*1bab0*/  FMUL R20, R3, R16 ;  /* 0x0000001003147220 */ /* 0x001fc80000400000 */
[----:B------:R-:W-:-:S05]  /*1bac0*/  FFMA R20, R87, R2, R20 ;  /* 0x0000000257147223 */ /* 0x000fca0000000014 */
[----:B------:R-:W-:-:S05]  /*1bad0*/  F2FP.F16.F32.PACK_AB R20, RZ, R20 ;  /* 0x00000014ff14723e */ /* 0x000fca00000000ff */
[----:B------:R0:W-:Y:S01]  /*1bae0*/  @P5 STG.E.U16 desc[UR46][R4.64+0x132], R20 ;  /* 0x0001321404005986 */ /* 0x0001e2000c10152e */
[----:B------:R-:W-:-:S04]  /*1baf0*/  ISETP.NE.AND P5, PT, R88, RZ, PT ;  /* 0x000000ff5800720c */ /* 0x000fc80003fa5270 */
[----:B------:R-:W-:-:S13]  /*1bb00*/  ISETP.GT.AND P5, PT, R0, 0x80, P5 ;  /* 0x000000800000780c */ /* 0x000fda0002fa4270 */
[----:B0-----:R-:W-:Y:S05]  /*1bb10*/  @!P5 BRA `(.L_x_565) ;  /* 0x000000000004d947 */ /* 0x001fea0003800000 */
[----:B------:R0:W5:Y:S02]  /*1bb20*/  LDG.E.LTC128B.U16 R200, desc[UR46][R18.64+0x100] ;  /* 0x0001002e12c87981 */ /* 0x000164000c1e1520 */
.L_x_565:
[----:B------:R-:W-:Y:S05]  /*1bb30*/  BSYNC B1 ;  /* 0x0000000000017941 */ /* 0x000fea0003800000 */
.L_x_564:
        /* <DEDUP_REMOVED lines=10> */
.L_x_567:
[----:B------:R-:W-:Y:S05]  /*1bbe0*/  BSYNC B1 ;  /* 0x0000000000017941 */ /* 0x000fea0003800000 */
.L_x_566:
        /* <DEDUP_REMOVED lines=10> */
.L_x_569:
[----:B------:R-:W-:Y:S05]  /*1bc90*/  BSYNC B1 ;  /* 0x0000000000017941 */ /* 0x000fea0003800000 */
.L_x_568:
        /* <DEDUP_REMOVED lines=10> */
.L_x_571:
[----:B------:R-:W-:Y:S05]  /*1bd40*/  BSYNC B1 ;  /* 0x0000000000017941 */ /* 0x000fea0003800000 */
.L_x_570:
        /* <DEDUP_REMOVED lines=9> */
.L_x_573:
[----:B------:R-:W-:Y:S05]  /*1bde0*/  BSYNC B1 ;  /* 0x0000000000017941 */ /* 0x000fea0003800000 */
.L_x_572:
        /* <DEDUP_REMOVED lines=9> */
.L_x_575:
[----:B------:R-:W-:Y:S05]  /*1be80*/  BSYNC B1 ;  /* 0x0000000000017941 */ /* 0x000fea0003800000 */
.L_x_574:
        /* <DEDUP_REMOVED lines=9> */
.L_x_577:
[----:B------:R-:W-:Y:S05]  /*1bf20*/  BSYNC B1 ;  /* 0x0000000000017941 */ /* 0x000fea0003800000 */
.L_x_576:
        /* <DEDUP_REMOVED lines=9> */
.L_x_579:
[----:B------:R-:W-:Y:S05]  /*1bfc0*/  BSYNC B1 ;  /* 0x0000000000017941 */ /* 0x000fea0003800000 */
.L_x_578:
        /* <DEDUP_REMOVED lines=9> */
.L_x_581:
[----:B------:R-:W-:Y:S05]  /*1c060*/  BSYNC B1 ;  /* 0x0000000000017941 */ /* 0x000fea0003800000 */
.L_x_580:
        /* <DEDUP_REMOVED lines=9> */
.L_x_583:
[----:B------:R-:W-:Y:S05]  /*1c100*/  BSYNC B1 ;  /* 0x0000000000017941 */ /* 0x000fea0003800000 */
.L_x_582:
        /* <DEDUP_REMOVED lines=9> */
.L_x_585:
[----:B------:R-:W-:Y:S05]  /*1c1a0*/  BSYNC B1 ;  /* 0x0000000000017941 */ /* 0x000fea0003800000 */
.L_x_584:
        /* <DEDUP_REMOVED lines=9> */
.L_x_587:
[----:B------:R-:W-:Y:S05]  /*1c240*/  BSYNC B1 ;  /* 0x0000000000017941 */ /* 0x000fea0003800000 */
.L_x_586:
        /* <DEDUP_REMOVED lines=9> */
.L_x_589:
[----:B------:R-:W-:Y:S05]  /*1c2e0*/  BSYNC B1 ;  /* 0x0000000000017941 */ /* 0x000fea0003800000 */
.L_x_588:
        /* <DEDUP_REMOVED lines=9> */
.L_x_591:
[----:B------:R-:W-:Y:S05]  /*1c380*/  BSYNC B1 ;  /* 0x0000000000017941 */ /* 0x000fea0003800000 */
.L_x_590:
        /* <DEDUP_REMOVED lines=9> */
.L_x_593:
[----:B------:R-:W-:Y:S05]  /*1c420*/  BSYNC B1 ;  /* 0x0000000000017941 */ /* 0x000fea0003800000 */
.L_x_592:
        /* <DEDUP_REMOVED lines=9> */
.L_x_595:
[----:B------:R-:W-:Y:S05]  /*1c4c0*/  BSYNC B1 ;  /* 0x0000000000017941 */ /* 0x000fea0003800000 */
.L_x_594:
        /* <DEDUP_REMOVED lines=10> */
.L_x_597:
[----:B------:R-:W-:Y:S05]  /*1c570*/  BSYNC B1 ;  /* 0x0000000000017941 */ /* 0x000fea0003800000 */
.L_x_596:
        /* <DEDUP_REMOVED lines=10> */
.L_x_599:
[----:B------:R-:W-:Y:S05]  /*1c620*/  BSYNC B1 ;  /* 0x0000000000017941 */ /* 0x000fea0003800000 */
.L_x_598:
        /* <DEDUP_REMOVED lines=10> */
.L_x_601:
[----:B------:R-:W-:Y:S05]  /*1c6d0*/  BSYNC B1 ;  /* 0x0000000000017941 */ /* 0x000fea0003800000 */
.L_x_600:
        /* <DEDUP_REMOVED lines=10> */
.L_x_603:
[----:B------:R-:W-:Y:S05]  /*1c780*/  BSYNC B1 ;  /* 0x0000000000017941 */ /* 0x000fea0003800000 */
.L_x_602:
        /* <DEDUP_REMOVED lines=9> */
.L_x_605:
[----:B------:R-:W-:Y:S05]  /*1c820*/  BSYNC B1 ;  /* 0x0000000000017941 */ /* 0x000fea0003800000 */
.L_x_604:
        /* <DEDUP_REMOVED lines=9> */
.L_x_607:
[----:B------:R-:W-:Y:S05]  /*1c8c0*/  BSYNC B1 ;  /* 0x0000000000017941 */ /* 0x000fea0003800000 */
.L_x_606:
        /* <DEDUP_REMOVED lines=9> */
.L_x_609:
[----:B------:R-:W-:Y:S05]  /*1c960*/  BSYNC B1 ;  /* 0x0000000000017941 */ /* 0x000fea0003800000 */
.L_x_608:
        /* <DEDUP_REMOVED lines=9> */
.L_x_611:
[----:B------:R-:W-:Y:S05]  /*1ca00*/  BSYNC B1 ;  /* 0x0000000000017941 */ /* 0x000fea0003800000 */
.L_x_610:
        /* <DEDUP_REMOVED lines=9> */
.L_x_613:
[----:B------:R-:W-:Y:S05]  /*1caa0*/  BSYNC B1 ;  /* 0x0000000000017941 */ /* 0x000fea0003800000 */
.L_x_612:
        /* <DEDUP_REMOVED lines=9> */
.L_x_615:
[----:B------:R-:W-:Y:S05]  /*1cb40*/  BSYNC B1 ;  /* 0x0000000000017941 */ /* 0x000fea0003800000 */
.L_x_614:
        /* <DEDUP_REMOVED lines=9> */
.L_x_617:
[----:B------:R-:W-:Y:S05]  /*1cbe0*/  BSYNC B1 ;  /* 0x0000000000017941 */ /* 0x000fea0003800000 */
.L_x_616:
        /* <DEDUP_REMOVED lines=9> */
.L_x_619:
[----:B------:R-:W-:Y:S05]  /*1cc80*/  BSYNC B1 ;  /* 0x0000000000017941 */ /* 0x000fea0003800000 */
.L_x_618:
        /* <DEDUP_REMOVED lines=9> */
.L_x_621:
[----:B------:R-:W-:Y:S05]  /*1cd20*/  BSYNC B1 ;  /* 0x0000000000017941 */ /* 0x000fea0003800000 */
.L_x_620:
        /* <DEDUP_REMOVED lines=9> */
.L_x_623:
[----:B------:R-:W-:Y:S05]  /*1cdc0*/  BSYNC B1 ;  /* 0x0000000000017941 */ /* 0x000fea0003800000 */
.L_x_622:
        /* <DEDUP_REMOVED lines=9> */
.L_x_625:
[----:B------:R-:W-:Y:S05]  /*1ce60*/  BSYNC B1 ;  /* 0x0000000000017941 */ /* 0x000fea0003800000 */
.L_x_624:
        /* <DEDUP_REMOVED lines=9> */
.L_x_627:
[----:B------:R-:W-:Y:S05]  /*1cf00*/  BSYNC B1 ;  /* 0x0000000000017941 */ /* 0x000fea0003800000 */
.L_x_626:
        /* <DEDUP_REMOVED lines=10> */
.L_x_629:
[----:B------:R-:W-:Y:S05]  /*1cfb0*/  BSYNC B1 ;  /* 0x0000000000017941 */ /* 0x000fea0003800000 */
.L_x_628:
        /* <DEDUP_REMOVED lines=10> */
.L_x_631:
[----:B------:R-:W-:Y:S05]  /*1d060*/  BSYNC B1 ;  /* 0x0000000000017941 */ /* 0x000fea0003800000 */
.L_x_630:
        /* <DEDUP_REMOVED lines=10> */
.L_x_633:
[----:B------:R-:W-:Y:S05]  /*1d110*/  BSYNC B1 ;  /* 0x0000000000017941 */ /* 0x000fea0003800000 */
.L_x_632:
        /* <DEDUP_REMOVED lines=10> */
.L_x_635:
[----:B------:R-:W-:Y:S05]  /*1d1c0*/  BSYNC B1 ;  /* 0x0000000000017941 */ /* 0x000fea0003800000 */
.L_x_634:
        /* <DEDUP_REMOVED lines=9> */
.L_x_637:
[----:B------:R-:W-:Y:S05]  /*1d260*/  BSYNC B1 ;  /* 0x0000000000017941 */ /* 0x000fea0003800000 */
.L_x_636:
        /* <DEDUP_REMOVED lines=9> */
.L_x_639:
[----:B------:R-:W-:Y:S05]  /*1d300*/  BSYNC B1 ;  /* 0x0000000000017941 */ /* 0x000fea0003800000 */
.L_x_638:
        /* <DEDUP_REMOVED lines=9> */
.L_x_641:
[----:B------:R-:W-:Y:S05]  /*1d3a0*/  BSYNC B1 ;  /* 0x0000000000017941 */ /* 0x000fea0003800000 */
.L_x_640:
        /* <DEDUP_REMOVED lines=9> */
.L_x_643:
[----:B------:R-:W-:Y:S05]  /*1d440*/  BSYNC B1 ;  /* 0x0000000000017941 */ /* 0x000fea0003800000 */
.L_x_642:
        /* <DEDUP_REMOVED lines=9> */
.L_x_645:
[----:B------:R-:W-:Y:S05]  /*1d4e0*/  BSYNC B1 ;  /* 0x0000000000017941 */ /* 0x000fea0003800000 */
.L_x_644:
        /* <DEDUP_REMOVED lines=9> */
.L_x_647:
[----:B------:R-:W-:Y:S05]  /*1d580*/  BSYNC B1 ;  /* 0x0000000000017941 */ /* 0x000fea0003800000 */
.L_x_646:
        /* <DEDUP_REMOVED lines=9> */
.L_x_649:
[----:B------:R-:W-:Y:S05]  /*1d620*/  BSYNC B1 ;  /* 0x0000000000017941 */ /* 0x000fea0003800000 */
.L_x_648:
        /* <DEDUP_REMOVED lines=9> */
.L_x_651:
[----:B------:R-:W-:Y:S05]  /*1d6c0*/  BSYNC B1 ;  /* 0x0000000000017941 */ /* 0x000fea0003800000 */
.L_x_650:
        /* <DEDUP_REMOVED lines=9> */
.L_x_653:
[----:B------:R-:W-:Y:S05]  /*1d760*/  BSYNC B1 ;  /* 0x0000000000017941 */ /* 0x000fea0003800000 */
.L_x_652:
        /* <DEDUP_REMOVED lines=9> */
.L_x_655:
[----:B------:R-:W-:Y:S05]  /*1d800*/  BSYNC B1 ;  /* 0x0000000000017941 */ /* 0x000fea0003800000 */
.L_x_654:
        /* <DEDUP_REMOVED lines=9> */
.L_x_657:
[----:B------:R-:W-:Y:S05]  /*1d8a0*/  BSYNC B1 ;  /* 0x0000000000017941 */ /* 0x000fea0003800000 */
.L_x_656:
        /* <DEDUP_REMOVED lines=9> */
.L_x_659:
[----:B------:R-:W-:Y:S05]  /*1d940*/  BSYNC B1 ;  /* 0x0000000000017941 */ /* 0x000fea0003800000 */
.L_x_658:
[----:B------:R-:W-:Y:S05]  /*1d950*/  @!P0 BRA `(.L_x_660) ;  /* 0x0000006400708947 */ /* 0x000fea0003800000 */
[----:B0----5:R-:W-:-:S05]  /*1d960*/  HADD2.F32 R3, -RZ, R200.H0_H0 ;  /* 0x200000c8ff037230 */ /* 0x021fca0000004100 */
[----:B------:R-:W-:-:S04]  /*1d970*/  FMUL R0, R3, R16 ;  /* 0x0000001003007220 */ /* 0x000fc80000400000 */
[----:B------:R-:W-:-:S05]  /*1d980*/  FFMA R0, R39, R2, R0 ;  /* 0x0000000227007223 */ /* 0x000fca0000000000 */
[----:B------:R-:W-:-:S05]  /*1d990*/  F2FP.F16.F32.PACK_AB R0, RZ, R0 ;  /* 0x00000000ff00723e */ /* 0x000fca00000000ff */
[----:B------:R0:W-:Y:S01]  /*1d9a0*/  STG.E.U16 desc[UR46][R216.64+0x132], R0 ;  /* 0x00013200d8007986 */ /* 0x0001e2000c10152e */
[----:B------:R-:W-:Y:S05]  /*1d9b0*/  BRA `(.L_x_660) ;  /* 0x0000006400587947 */ /* 0x000fea0003800000 */
.L_x_29:
[----:B------:R-:W2:Y:S01]  /*1d9c0*/  LDL.LU R9, [R1+0x184] ;  /* 0x0001840001097983 */ /* 0x000ea20000300800 */
[----:B------:R-:W-:-:S03]  /*1d9d0*/  ULDC.64 UR4, c[0x0][0x5c0] ;  /* 0x0001700000047ab9 */ /* 0x000fc60000000a00 */
[----:B------:R-:W3:Y:S04]  /*1d9e0*/  LDL.LU R6, [R1+0x188] ;  /* 0x0001880001067983 */ /* 0x000ee80000300800 */
[----:B------:R-:W4:Y:S04]  /*1d9f0*/  LDL.LU R8, [R1+0x18c] ;  /* 0x00018c0001087983 */ /* 0x000f280000300800 */
[----:B------:R-:W5:Y:S01]  /*1da00*/  LDL.LU R7, [R1+0x180] ;  /* 0x0001800001077983 */ /* 0x000f620000300800 */
[C---:B------:R-:W-:Y:S02]  /*1da10*/  LEA R12, P1, R4.reuse, UR4, 0x1 ;  /* 0x00000004040c7c11 */ /* 0x040fe4000f8208ff */
[----:B------:R-:W-:Y:S01]  /*1da20*/  ISETP.GT.AND P4, PT, R3, 0x1, PT ;  /* 0x000000010300780c */ /* 0x000fe20003f84270 */
[----:B------:R-:W-:Y:S01]  /*1da30*/  USHF.L.U32 UR11, UR8, 0x4, URZ ;  /* 0x00000004080b7899 */ /* 0x000fe2000800063f */
[----:B------:R-:W-:Y:S01]  /*1da40*/  LEA.HI.X R13, R4, UR5, R18, 0x1, P1 ;  /* 0x00000005040d7c11 */ /* 0x000fe200088f0c12 */
[----:B------:R-:W5:Y:S01]  /*1da50*/  LDL.LU R234, [R1+0x19c] ;  /* 0x00019c0001ea7983 */ /* 0x000f620000300800 */
[----:B------:R-:W-:-:S02]  /*1da60*/  ISETP.GT.AND P1, PT, R0, RZ, P4 ;  /* 0x000000ff0000720c */ /* 0x000fc40002724270 */
[----:B------:R-:W-:Y:S01]  /*1da70*/  ISETP.GT.AND P3, PT, R0, 0x8, P5 ;  /* 0x000000080000780c */ /* 0x000fe20002f64270 */
[----:B------:R-:W5:Y:S01]  /*1da80*/  LDL.LU R233, [R1+0x1a0] ;  /* 0x0001a00001e97983 */ /* 0x000f620000300800 */
[----:B------:R-:W-:-:S03]  /*1da90*/  USHF.L.U64.HI UR5, UR8, 0x4, UR9 ;  /* 0x0000000408057899 */ /* 0x000fc60008010209 */
[----:B------:R-:W5:Y:S04]  /*1daa0*/  LDL.LU R232, [R1+0x1a4] ;  /* 0x0001a40001e87983 */ /* 0x000f680000300800 */
[----:B------:R-:W5:Y:S04]  /*1dab0*/  LDL.LU R23, [R1+0x1a8] ;  /* 0x0001a80001177983 */ /* 0x000f680000300800 */
[----:B------:R-:W5:Y:S04]  /*1dac0*/  LDL.LU R22, [R1+0x1ac] ;  /* 0x0001ac0001167983 */ /* 0x000f680000300800 */
[----:B------:R-:W5:Y:S04]  /*1dad0*/  LDL.LU R21, [R1+0x1b0] ;  /* 0x0001b00001157983 */ /* 0x000f680000300800 */
[----:B------:R-:W5:Y:S04]  /*1dae0*/  LDL.LU R20, [R1+0x1b4] ;  /* 0x0001b40001147983 */ /* 0x000f680000300800 */
[----:B------:R-:W5:Y:S04]  /*1daf0*/  LDL.LU R19, [R1+0x1b8] ;  /* 0x0001b80001137983 */ /* 0x000f680000300800 */
[----:B------:R-:W5:Y:S04]  /*1db00*/  LDL.LU R15, [R1+0x1bc] ;  /* 0x0001bc00010f7983 */ /* 0x000f680000300800 */
[----:B------:R-:W5:Y:S04]  /*1db10*/  LDL.LU R11, [R1+0x144] ;  /* 0x00014400010b7983 */ /* 0x000f680000300800 */
[----:B------:R-:W5:Y:S01]  /*1db20*/  LDL.LU R18, [R1+0x198] ;  /* 0x0001980001127983 */ /* 0x000f620000300800 */
[-C--:B--2---:R-:W-:Y:S01]  /*1db30*/  FMUL R4, R9, R2.reuse ;  /* 0x0000000209047220 */ /* 0x084fe20000400000 */
[----:B---3--:R-:W-:-:S04]  /*1db40*/  FMUL R6, R6, R2 ;  /* 0x0000000206067220 */ /* 0x008fc80000400000 */
[----:B------:R-:W-:Y:S01]  /*1db50*/  F2FP.F16.F32.PACK_AB R4, RZ, R4 ;  /* 0x00000004ff04723e */ /* 0x000fe200000000ff */
[----:B----4-:R-:W-:Y:S01]  /*1db60*/  FMUL R5, R8, R2 ;  /* 0x0000000208057220 */ /* 0x010fe20000400000 */
[----:B------:R-:W-:Y:S02]  /*1db70*/  IADD3 R8, P2, R12, UR11, RZ ;  /* 0x0000000b0c087c10 */ /* 0x000fe4000ff5e0ff */
[----:B------:R-:W-:Y:S01]  /*1db80*/  F2FP.F16.F32.PACK_AB R6, RZ, R6 ;  /* 0x00000006ff06723e */ /* 0x000fe200000000ff */
[----:B-----5:R-:W-:Y:S01]  /*1db90*/  FMUL R7, R7, R2 ;  /* 0x0000000207077220 */ /* 0x020fe20000400000 */
[----:B------:R-:W-:Y:S01]  /*1dba0*/  IADD3.X R9, R13, UR5, RZ, P2, !PT ;  /* 0x000000050d097c10 */ /* 0x000fe200097fe4ff */
[----:B------:R-:W-:Y:S01]  /*1dbb0*/  @P1 STG.E.U16 desc[UR46][R12.64+0x2], R4 ;  /* 0x000002040c001986 */ /* 0x000fe2000c10152e */
[----:B------:R-:W-:Y:S02]  /*1dbc0*/  F2FP.F16.F32.PACK_AB R5, RZ, R5 ;  /* 0x00000005ff05723e */ /* 0x000fe400000000ff */
[----:B------:R-:W-:-:S05]  /*1dbd0*/  F2FP.F16.F32.PACK_AB R7, RZ, R7 ;  /* 0x00000007ff07723e */ /* 0x000fca00000000ff */
[----:B------:R1:W-:Y:S04]  /*1dbe0*/  @P0 STG.E.U16 desc[UR46][R12.64], R7 ;  /* 0x000000070c000986 */ /* 0x0003e8000c10152e */
[----:B------:R2:W-:Y:S04]  /*1dbf0*/  @P3 STG.E.U16 desc[UR46][R8.64], R6 ;  /* 0x0000000608003986 */ /* 0x0005e8000c10152e */
[----:B-1----:R-:W3:Y:S04]  /*1dc00*/  LDL.LU R7, [R1+0x140] ;  /* 0x0001400001077983 */ /* 0x002ee80000300800 */
[----:B------:R-:W4:Y:S04]  /*1dc10*/  LDL.LU R4, [R1+0x194] ;  /* 0x0001940001047983 */ /* 0x000f280000300800 */
[----:B--2---:R-:W2:Y:S01]  /*1dc20*/  LDL.LU R6, [R1+0x190] ;  /* 0x0001900001067983 */ /* 0x004ea20000300800 */
[----:B------:R-:W-:-:S02]  /*1dc30*/  ISETP.GT.AND P0, PT, R0, 0x8, P4 ;  /* 0x000000080000780c */ /* 0x000fc40002704270 */
[C---:B------:R-:W-:Y:S02]  /*1dc40*/  ISETP.GT.AND P2, PT, R3.reuse, 0x8, PT ;  /* 0x000000080300780c */ /* 0x040fe40003f44270 */
[----:B------:R-:W-:Y:S02]  /*1dc50*/  ISETP.GT.AND P4, PT, R3, 0x9, PT ;  /* 0x000000090300780c */ /* 0x000fe40003f84270 */
[C---:B------:R-:W-:Y:S02]  /*1dc60*/  ISETP.GT.AND P3, PT, R0.reuse, 0x8, P2 ;  /* 0x000000080000780c */ /* 0x040fe40001764270 */
[----:B------:R-:W-:-:S05]  /*1dc70*/  ISETP.GT.AND P1, PT, R0, RZ, P4 ;  /* 0x000000ff0000720c */ /* 0x000fca0002724270 */
[----:B------:R4:W-:Y:S01]  /*1dc80*/  @P0 STG.E.U16 desc[UR46][R8.64+0x2], R5 ;  /* 0x0000020508000986 */ /* 0x0009e2000c10152e */
[----:B------:R-:W-:Y:S01]  /*1dc90*/  ISETP.GT.AND P0, PT, R0, RZ, P2 ;  /* 0x000000ff0000720c */ /* 0x000fe20001704270 */
[----:B------:R-:W-:Y:S01]  /*1dca0*/  UIMAD UR4, UR9, 0xf0, URZ ;  /* 0x000000f0090478a4 */ /* 0x000fe2000f8e023f */
[-C--:B----4-:R-:W-:Y:S01]  /*1dcb0*/  FMUL R5, R4, R2.reuse ;  /* 0x0000000204057220 */ /* 0x090fe20000400000 */
[-C--:B------:R-:W-:Y:S02]  /*1dcc0*/  FMUL R4, R18, R2.reuse ;  /* 0x0000000212047220 */ /* 0x080fe40000400000 */
[----:B------:R-:W4:Y:S01]  /*1dcd0*/  LDL.LU R18, [R1+0x158] ;  /* 0x0001580001127983 */ /* 0x000f220000300800 */
[----:B--2---:R-:W-:Y:S01]  /*1dce0*/  FMUL R6, R6, R2 ;  /* 0x0000000206067220 */ /* 0x004fe20000400000 */
[----:B------:R-:W-:Y:S02]  /*1dcf0*/  F2FP.F16.F32.PACK_AB R5, RZ, R5 ;  /* 0x00000005ff05723e */ /* 0x000fe400000000ff */
[----:B------:R-:W-:-:S02]  /*1dd00*/  F2FP.F16.F32.PACK_AB R4, RZ, R4 ;  /* 0x00000004ff04723e */ /* 0x000fc400000000ff */
[----:B------:R-:W-:Y:S01]  /*1dd10*/  F2FP.F16.F32.PACK_AB R6, RZ, R6 ;  /* 0x00000006ff06723e */ /* 0x000fe200000000ff */
[----:B------:R1:W-:Y:S01]  /*1dd20*/  @P1 STG.E.U16 desc[UR46][R12.64+0x12], R5 ;  /* 0x000012050c001986 */ /* 0x0003e2000c10152e */
[----:B------:R-:W-:-:S03]  /*1dd30*/  ISETP.GT.AND P1, PT, R0, 0x8, P4 ;  /* 0x000000080000780c */ /* 0x000fc60002724270 */
[----:B------:R-:W-:Y:S01]  /*1dd40*/  @P0 STG.E.U16 desc[UR46][R12.64+0x10], R6 ;  /* 0x000010060c000986 */ /* 0x000fe2000c10152e */
[----:B------:R-:W-:-:S03]  /*1dd50*/  ISETP.GT.AND P0, PT, R3, 0x10, PT ;  /* 0x000000100300780c */ /* 0x000fc60003f04270 */
[----:B------:R2:W-:Y:S01]  /*1dd60*/  @P3 STG.E.U16 desc[UR46][R8.64+0x10], R4 ;  /* 0x0000100408003986 */ /* 0x0005e2000c10152e */
[----:B------:R-:W-:Y:S01]  /*1dd70*/  ISETP.GT.AND P3, PT, R0, RZ, P0 ;  /* 0x000000ff0000720c */ /* 0x000fe20000764270 */
[-C--:B-1----:R-:W-:Y:S02]  /*1dd80*/  FMUL R5, R234, R2.reuse ;  /* 0x00000002ea057220 */ /* 0x082fe40000400000 */
[----:B------:R-:W5:Y:S03]  /*1dd90*/  LDL.LU R234, [R1+0x15c] ;  /* 0x00015c0001ea7983 */ /* 0x000f660000300800 */
[----:B------:R-:W-:Y:S01]  /*1dda0*/  F2FP.F16.F32.PACK_AB R5, RZ, R5 ;  /* 0x00000005ff05723e */ /* 0x000fe200000000ff */
[----:B--2---:R-:W-:-:S04]  /*1ddb0*/  FMUL R4, R233, R2 ;  /* 0x00000002e9047220 */ /* 0x004fc80000400000 */
[----:B------:R1:W-:Y:S01]  /*1ddc0*/  @P1 STG.E.U16 desc[UR46][R8.64+0x12], R5 ;  /* 0x0000120508001986 */ /* 0x0003e2000c10152e */
[----:B------:R-:W-:-:S03]  /*1ddd0*/  F2FP.F16.F32.PACK_AB R4, RZ, R4 ;  /* 0x00000004ff04723e */ /* 0x000fc600000000ff */
[----:B------:R-:W2:Y:S04]  /*1dde0*/  LDL.LU R233, [R1+0x160] ;  /* 0x0001600001e97983 */ /* 0x000ea80000300800 */
[----:B------:R0:W-:Y:S01]  /*1ddf0*/  @P3 STG.E.U16 desc[UR46][R12.64+0x20], R4 ;  /* 0x000020040c003986 */ /* 0x0001e2000c10152e */
[----:B------:R-:W-:Y:S01]  /*1de00*/  ISETP.GT.AND P3, PT, R3, 0x11, PT ;  /* 0x000000110300780c */ /* 0x000fe20003f64270 */
[----:B-1----:R-:W-:-:S03]  /*1de10*/  FMUL R5, R21, R2 ;  /* 0x0000000215057220 */ /* 0x002fc60000400000 */
[----:B------:R-:W-:Y:S01]  /*1de20*/  ISETP.GT.AND P1, PT, R0, RZ, P3 ;  /* 0x000000ff0000720c */ /* 0x000fe20001f24270 */
[----:B0-----:R-:W-:Y:S02]  /*1de30*/  FMUL R4, R232, R2 ;  /* 0x00000002e8047220 */ /* 0x001fe40000400000 */
[----:B------:R-:W2:Y:S03]  /*1de40*/  LDL.LU R232, [R1+0x164] ;  /* 0x0001640001e87983 */ /* 0x000ea60000300800 */
[----:B------:R-:W-:-:S07]  /*1de50*/  F2FP.F16.F32.PACK_AB R4, RZ, R4 ;  /* 0x00000004ff04723e */ /* 0x000fce00000000ff */
[----:B------:R0:W-:Y:S01]  /*1de60*/  @P1 STG.E.U16 desc[UR46][R12.64+0x22], R4 ;  /* 0x000022040c001986 */ /* 0x0001e2000c10152e */
[----:B------:R-:W-:Y:S01]  /*1de70*/  ISETP.GT.AND P1, PT, R0, 0x8, P0 ;  /* 0x000000080000780c */ /* 0x000fe20000724270 */
[----:B0-----:R-:W-:Y:S02]  /*1de80*/  FMUL R4, R23, R2 ;  /* 0x0000000217047220 */ /* 0x001fe40000400000 */
[----:B------:R-:W2:Y:S03]  /*1de90*/  LDL.LU R23, [R1+0x168] ;  /* 0x0001680001177983 */ /* 0x000ea60000300800 */
[----:B------:R-:W-:-:S07]  /*1dea0*/  F2FP.F16.F32.PACK_AB R4, RZ, R4 ;  /* 0x00000004ff04723e */ /* 0x000fce00000000ff */
[----:B------:R0:W-:Y:S01]  /*1deb0*/  @P1 STG.E.U16 desc[UR46][R8.64+0x20], R4 ;  /* 0x0000200408001986 */ /* 0x0001e2000c10152e */
[----:B------:R-:W-:Y:S01]  /*1dec0*/  ISETP.GT.AND P1, PT, R0, 0x8, P3 ;  /* 0x000000080000780c */ /* 0x000fe20001f24270 */
[----:B0-----:R-:W-:Y:S02]  /*1ded0*/  FMUL R4, R22, R2 ;  /* 0x0000000216047220 */ /* 0x001fe40000400000 */
[----:B------:R-:W2:Y:S03]  /*1dee0*/  LDL.LU R22, [R1+0x16c] ;  /* 0x00016c0001167983 */ /* 0x000ea60000300800 */
[----:B------:R-:W-:Y:S01]  /*1def0*/  F2FP.F16.F32.PACK_AB R4, RZ, R4 ;  /* 0x00000004ff04723e */ /* 0x000fe200000000ff */
[----:B------:R-:W2:Y:S03]  /*1df00*/  LDL.LU R21, [R1+0x170] ;  /* 0x0001700001157983 */ /* 0x000ea60000300800 */
[----:B------:R-:W-:-:S02]  /*1df10*/  PRMT R6, R4, 0x7610, R6 ;  /* 0x0000761004067816 */ /* 0x000fc40000000006 */
[----:B------:R-:W-:-:S03]  /*1df20*/  F2FP.F16.F32.PACK_AB R4, RZ, R5 ;  /* 0x00000005ff04723e */ /* 0x000fc600000000ff */
[----:B------:R-:W-:Y:S01]  /*1df30*/  @P1 STG.E.U16 desc[UR46][R8.64+0x22], R6 ;  /* 0x0000220608001986 */ /* 0x000fe2000c10152e */
[----:B------:R-:W-:-:S04]  /*1df40*/  ISETP.GT.AND P1, PT, R3, 0x18, PT ;  /* 0x000000180300780c */ /* 0x000fc80003f24270 */
[----:B------:R-:W-:-:S13]  /*1df50*/  ISETP.GT.AND P6, PT, R0, RZ, P1 ;  /* 0x000000ff0000720c */ /* 0x000fda0000fc4270 */
[----:B------:R0:W-:Y:S01]  /*1df60*/  @P6 STG.E.U16 desc[UR46][R12.64+0x30], R4 ;  /* 0x000030040c006986 */ /* 0x0001e2000c10152e */
[----:B------:R-:W-:-:S04]  /*1df70*/  ISETP.GT.AND P6, PT, R3, 0x19, PT ;  /* 0x000000190300780c */ /* 0x000fc80003fc4270 */
[----:B------:R-:W-:Y:S01]  /*1df80*/  ISETP.GT.AND P6, PT, R0, RZ, P6 ;  /* 0x000000ff0000720c */ /* 0x000fe200037c4270 */
[----:B0-----:R-:W-:Y:S01]  /*1df90*/  FMUL R4, R20, R2 ;  /* 0x0000000214047220 */ /* 0x001fe20000400000 */
[----:B------:R-:W-:Y:S01]  /*1dfa0*/  IMAD.U32 R6, RZ, RZ, UR8 ;  /* 0x00000008ff067e24 */ /* 0x000fe2000f8e00ff */
[----:B------:R-:W2:Y:S03]  /*1dfb0*/  LDL.LU R20, [R1+0x174] ;  /* 0x0001740001147983 */ /* 0x000ea60000300800 */
[----:B------:R-:W-:-:S07]  /*1dfc0*/  F2FP.F16.F32.PACK_AB R4, RZ, R4 ;  /* 0x00000004ff04723e */ /* 0x000fce00000000ff */
[----:B------:R0:W-:Y:S01]  /*1dfd0*/  @P6 STG.E.U16 desc[UR46][R12.64+0x32], R4 ;  /* 0x000032040c006986 */ /* 0x0001e2000c10152e */
[----:B------:R-:W-:Y:S01]  /*1dfe0*/  ISETP.GT.AND P6, PT, R0, 0x8, P1 ;  /* 0x000000080000780c */ /* 0x000fe20000fc4270 */
[----:B0-----:R-:W-:-:S05]  /*1dff0*/  FMUL R4, R19, R2 ;  /* 0x0000000213047220 */ /* 0x001fca0000400000 */
[----:B------:R-:W-:-:S07]  /*1e000*/  F2FP.F16.F32.PACK_AB R4, RZ, R4 ;  /* 0x00000004ff04723e */ /* 0x000fce00000000ff */
[----:B------:R0:W-:Y:S01]  /*1e010*/  @P6 STG.E.U16 desc[UR46][R8.64+0x30], R4 ;  /* 0x0000300408006986 */ /* 0x0001e2000c10152e */
[----:B------:R-:W-:-:S04]  /*1e020*/  ISETP.GT.AND P6, PT, R3, 0x19, PT ;  /* 0x000000190300780c */ /* 0x000fc80003fc4270 */
[C---:B------:R-:W-:Y:S01]  /*1e030*/  ISETP.GT.AND P6, PT, R0.reuse, 0x8, P6 ;  /* 0x000000080000780c */ /* 0x040fe200037c4270 */
[----:B0-----:R-:W-:Y:S02]  /*1e040*/  FMUL R4, R15, R2 ;  /* 0x000000020f047220 */ /* 0x001fe40000400000 */
[----:B------:R-:W2:Y:S03]  /*1e050*/  LDL.LU R15, [R1+0x178] ;  /* 0x00017800010f7983 */ /* 0x000ea60000300800 */
[----:B------:R-:W-:Y:S01]  /*1e060*/  F2FP.F16.F32.PACK_AB R4, RZ, R4 ;  /* 0x00000004ff04723e */ /* 0x000fe200000000ff */
[----:B------:R-:W2:Y:S06]  /*1e070*/  LDL.LU R19, [R1+0x17c] ;  /* 0x00017c0001137983 */ /* 0x000eac0000300800 */
[----:B------:R3:W-:Y:S01]  /*1e080*/  @P6 STG.E.U16 desc[UR46][R8.64+0x32], R4 ;  /* 0x0000320408006986 */ /* 0x0007e2000c10152e */
[----:B------:R-:W-:Y:S01]  /*1e090*/  ISETP.GT.AND P6, PT, R0, 0x80, P5 ;  /* 0x000000800000780c */ /* 0x000fe20002fc4270 */
[----:B---3--:R-:W-:Y:S01]  /*1e0a0*/  FMUL R4, R7, R2 ;  /* 0x0000000207047220 */ /* 0x008fe20000400000 */
[----:B------:R-:W-:-:S04]  /*1e0b0*/  IMAD.WIDE.U32 R6, R6, 0xf0, R8 ;  /* 0x000000f006067825 */ /* 0x000fc800078e0008 */
[----:B------:R-:W-:Y:S01]  /*1e0c0*/  F2FP.F16.F32.PACK_AB R4, RZ, R4 ;  /* 0x00000004ff04723e */ /* 0x000fe200000000ff */
[----:B------:R-:W-:-:S06]  /*1e0d0*/  VIADD R7, R7, UR4 ;  /* 0x0000000407077c36 */ /* 0x000fcc0008000000 */
[----:B------:R0:W-:Y:S01]  /*1e0e0*/  @P6 STG.E.U16 desc[UR46][R6.64], R4 ;  /* 0x0000000406006986 */ /* 0x0001e2000c10152e */
[----:B------:R-:W-:-:S04]  /*1e0f0*/  ISETP.GT.AND P6, PT, R3, 0x1, PT ;  /* 0x000000010300780c */ /* 0x000fc80003fc4270 */
[----:B------:R-:W-:Y:S01]  /*1e100*/  ISETP.GT.AND P6, PT, R0, 0x80, P6 ;  /* 0x000000800000780c */ /* 0x000fe200037c4270 */
[----:B0-----:R-:W-:-:S05]  /*1e110*/  FMUL R4, R11, R2 ;  /* 0x000000020b047220 */ /* 0x001fca0000400000 */
[----:B------:R-:W-:-:S07]  /*1e120*/  F2FP.F16.F32.PACK_AB R4, RZ, R4 ;  /* 0x00000004ff04723e */ /* 0x000fce00000000ff */
[----:B------:R-:W-:Y:S01]  /*1e130*/  @P6 IMAD.MOV.U32 R5, RZ, RZ, R7 ;  /* 0x000000ffff056224 */ /* 0x000fe200078e0007 */
[----:B------:R-:W-:Y:S01]  /*1e140*/  PRMT R10, R4, 0x7610, R10 ;  /* 0x00007610040a7816 */ /* 0x000fe2000000000a */
[----:B------:R-:W-:-:S05]  /*1e150*/  @P6 IMAD.MOV.U32 R4, RZ, RZ, R6 ;  /* 0x000000ffff046224 */ /* 0x000fca00078e0006 */
[----:B------:R0:W-:Y:S04]  /*1e160*/  @P6 STG.E.U16 desc[UR46][R4.64+0x2], R10 ;  /* 0x0000020a04006986 */ /* 0x0001e8000c10152e */
[----:B0-----:R-:W3:Y:S04]  /*1e170*/  LDL.LU R4, [R1+0x148] ;  /* 0x0001480001047983 */ /* 0x001ee80000300800 */
[----:B------:R-:W4:Y:S01]  /*1e180*/  LDL.LU R5, [R1+0x14c] ;  /* 0x00014c0001057983 */ /* 0x000f220000300800 */
[----:B------:R-:W-:-:S04]  /*1e190*/  IADD3 R10, P6, R6, UR11, RZ ;  /* 0x0000000b060a7c10 */ /* 0x000fc8000ffde0ff */
[----:B------:R-:W-:Y:S02]  /*1e1a0*/  IADD3.X R11, R7, UR5, RZ, P6, !PT ;  /* 0x00000005070b7c10 */ /* 0x000fe4000b7fe4ff */
[----:B------:R-:W-:Y:S01]  /*1e1b0*/  ISETP.GT.AND P6, PT, R0, 0x88, P5 ;  /* 0x000000880000780c */ /* 0x000fe20002fc4270 */
[----:B---3--:R-:W-:-:S05]  /*1e1c0*/  FMUL R4, R4, R2 ;  /* 0x0000000204047220 */ /* 0x008fca0000400000 */
[----:B------:R-:W-:-:S07]  /*1e1d0*/  F2FP.F16.F32.PACK_AB R4, RZ, R4 ;  /* 0x00000004ff04723e */ /* 0x000fce00000000ff */
[----:B------:R4:W-:Y:S01]  /*1e1e0*/  @P6 STG.E.U16 desc[UR46][R10.64], R4 ;  /* 0x000000040a006986 */ /* 0x0009e2000c10152e */
[----:B------:R-:W-:-:S04]  /*1e1f0*/  ISETP.GT.AND P6, PT, R3, 0x1, PT ;  /* 0x000000010300780c */ /* 0x000fc80003fc4270 */
[----:B------:R-:W-:Y:S01]  /*1e200*/  ISETP.GT.AND P6, PT, R0, 0x88, P6 ;  /* 0x000000880000780c */ /* 0x000fe200037c4270 */
[----:B----4-:R-:W-:-:S05]  /*1e210*/  FMUL R4, R5, R2 ;  /* 0x0000000205047220 */ /* 0x010fca0000400000 */
[----:B------:R-:W-:-:S07]  /*1e220*/  F2FP.F16.F32.PACK_AB R4, RZ, R4 ;  /* 0x00000004ff04723e */ /* 0x000fce00000000ff */
[----:B------:R-:W-:Y:S01]  /*1e230*/  @P6 IMAD.MOV.U32 R5, RZ, RZ, R11 ;  /* 0x000000ffff056224 */ /* 0x000fe200078e000b */
[----:B------:R-:W-:Y:S01]  /*1e240*/  PRMT R14, R4, 0x7610, R14 ;  /* 0x00007610040e7816 */ /* 0x000fe2000000000e */
[----:B------:R-:W-:-:S05]  /*1e250*/  @P6 IMAD.MOV.U32 R4, RZ, RZ, R10 ;  /* 0x000000ffff046224 */ /* 0x000fca00078e000a */
[----:B------:R0:W-:Y:S04]  /*1e260*/  @P6 STG.E.U16 desc[UR46][R4.64+0x2], R14 ;  /* 0x0000020e04006986 */ /* 0x0001e8000c10152e */
[----:B0-----:R-:W3:Y:S01]  /*1e270*/  LDL.LU R5, [R1+0x150] ;  /* 0x0001500001057983 */ /* 0x001ee20000300800 */
[----:B------:R-:W-:Y:S01]  /*1e280*/  ISETP.GT.AND P6, PT, R0, 0x80, P2 ;  /* 0x000000800000780c */ /* 0x000fe200017c4270 */
[----:B---3--:R-:W-:-:S05]  /*1e290*/  FMUL R4, R5, R2 ;  /* 0x0000000205047220 */ /* 0x008fca0000400000 */
[----:B------:R-:W-:-:S07]  /*1e2a0*/  F2FP.F16.F32.PACK_AB R4, RZ, R4 ;  /* 0x00000004ff04723e */ /* 0x000fce00000000ff */
[----:B------:R-:W-:Y:S01]  /*1e2b0*/  @P6 IMAD.MOV.U32 R5, RZ, RZ, R7 ;  /* 0x000000ffff056224 */ /* 0x000fe200078e0007 */
[----:B------:R-:W-:Y:S01]  /*1e2c0*/  PRMT R14, R4, 0x7610, R14 ;  /* 0x00007610040e7816 */ /* 0x000fe2000000000e */
[----:B------:R-:W-:-:S05]  /*1e2d0*/  @P6 IMAD.MOV.U32 R4, RZ, RZ, R6 ;  /* 0x000000ffff046224 */ /* 0x000fca00078e0006 */
[----:B------:R0:W-:Y:S04]  /*1e2e0*/  @P6 STG.E.U16 desc[UR46][R4.64+0x10], R14 ;  /* 0x0000100e04006986 */ /* 0x0001e8000c10152e */
[----:B0-----:R-:W3:Y:S01]  /*1e2f0*/  LDL.LU R5, [R1+0x154] ;  /* 0x0001540001057983 */ /* 0x001ee20000300800 */
[----:B------:R-:W-:Y:S01]  /*1e300*/  ISETP.GT.AND P6, PT, R0, 0x80, P4 ;  /* 0x000000800000780c */ /* 0x000fe200027c4270 */
[----:B------:R-:W-:Y:S02]  /*1e310*/  USHF.L.U32 UR13, UR8, 0x8, URZ ;  /* 0x00000008080d7899 */ /* 0x000fe4000800063f */
[----:B------:R-:W-:Y:S01]  /*1e320*/  USHF.L.U64.HI UR12, UR8, 0x8, UR9 ;  /* 0x00000008080c7899 */ /* 0x000fe20008010209 */
[----:B---3--:R-:W-:-:S05]  /*1e330*/  FMUL R4, R5, R2 ;  /* 0x0000000205047220 */ /* 0x008fca0000400000 */
[----:B------:R-:W-:-:S04]  /*1e340*/  F2FP.F16.F32.PACK_AB R4, RZ, R4 ;  /* 0x00000004ff04723e */ /* 0x000fc800000000ff */
[----:B------:R-:W-:Y:S01]  /*1e350*/  @P6 IMAD.MOV.U32 R5, RZ, RZ, R7 ;  /* 0x000000ffff056224 */ /* 0x000fe200078e0007 */
[----:B------:R-:W-:Y:S01]  /*1e360*/  PRMT R14, R4, 0x7610, R14 ;  /* 0x00007610040e7816 */ /* 0x000fe2000000000e */
[----:B------:R-:W-:-:S05]  /*1e370*/  @P6 IMAD.MOV.U32 R4, RZ, RZ, R6 ;  /* 0x000000ffff046224 */ /* 0x000fca00078e0006 */
[----:B------:R0:W-:Y:S01]  /*1e380*/  @P6 STG.E.U16 desc[UR46][R4.64+0x12], R14 ;  /* 0x0000120e04006986 */ /* 0x0001e2000c10152e */
[----:B------:R-:W-:Y:S01]  /*1e390*/  ISETP.GT.AND P6, PT, R0, 0x88, P2 ;  /* 0x000000880000780c */ /* 0x000fe200017c4270 */
[----:B0-----:R-:W-:-:S05]  /*1e3a0*/  FMUL R4, R18, R2 ;  /* 0x0000000212047220 */ /* 0x001fca0000400000 */
[----:B------:R-:W-:-:S07]  /*1e3b0*/  F2FP.F16.F32.PACK_AB R4, RZ, R4 ;  /* 0x00000004ff04723e */ /* 0x000fce00000000ff */
[----:B------:R-:W-:Y:S01]  /*1e3c0*/  @P6 IMAD.MOV.U32 R5, RZ, RZ, R11 ;  /* 0x000000ffff056224 */ /* 0x000fe200078e000b */
[----:B------:R-:W-:Y:S01]  /*1e3d0*/  PRMT R14, R4, 0x7610, R14 ;  /* 0x00007610040e7816 */ /* 0x000fe2000000000e */
[----:B------:R-:W-:-:S05]  /*1e3e0*/  @P6 IMAD.MOV.U32 R4, RZ, RZ, R10 ;  /* 0x000000ffff046224 */ /* 0x000fca00078e000a */
[----:B------:R5:W-:Y:S01]  /*1e3f0*/  @P6 STG.E.U16 desc[UR46][R4.64+0x10], R14 ;  /* 0x0000100e04006986 */ /* 0x000be2000c10152e */
[----:B------:R-:W-:Y:S01]  /*1e400*/  ISETP.GT.AND P6, PT, R0, 0x88, P4 ;  /* 0x000000880000780c */ /* 0x000fe200027c4270 */
[----:B-----5:R-:W-:-:S12]  /*1e410*/  FMUL R4, R234, R2 ;  /* 0x00000002ea047220 */ /* 0x020fd80000400000 */
[----:B------:R-:W-:Y:S02]  /*1e420*/  @P6 IMAD.MOV.U32 R5, RZ, RZ, R11 ;  /* 0x000000ffff056224 */ /* 0x000fe400078e000b */
[----:B--2---:R-:W-:Y:S01]  /*1e430*/  FMUL R18, R19, R2 ;  /* 0x0000000213127220 */ /* 0x004fe20000400000 */
[----:B------:R-:W2:Y:S01]  /*1e440*/  LDL.LU R234, [R1+0x120] ;  /* 0x0001200001ea7983 */ /* 0x000ea20000300800 */
[----:B------:R-:W-:-:S04]  /*1e450*/  F2FP.F16.F32.PACK_AB R4, RZ, R4 ;  /* 0x00000004ff04723e */ /* 0x000fc800000000ff */
[----:B------:R-:W-:Y:S01]  /*1e460*/  PRMT R14, R4, 0x7610, R14 ;  /* 0x00007610040e7816 */ /* 0x000fe2000000000e */
[----:B------:R-:W-:-:S05]  /*1e470*/  @P6 IMAD.MOV.U32 R4, RZ, RZ, R10 ;  /* 0x000000ffff046224 */ /* 0x000fca00078e000a */
[----:B------:R0:W-:Y:S01]  /*1e480*/  @P6 STG.E.U16 desc[UR46][R4.64+0x12], R14 ;  /* 0x0000120e04006986 */ /* 0x0001e2000c10152e */
[----:B------:R-:W-:Y:S01]  /*1e490*/  ISETP.GT.AND P6, PT, R0, 0x80, P0 ;  /* 0x000000800000780c */ /* 0x000fe200007c4270 */
[----:B0-----:R-:W-:-:S12]  /*1e4a0*/  FMUL R4, R233, R2 ;  /* 0x00000002e9047220 */ /* 0x001fd80000400000 */
[----:B------:R-:W-:Y:S01]  /*1e4b0*/  @P6 IMAD.MOV.U32 R5, RZ, RZ, R7 ;  /* 0x000000ffff056224 */ /* 0x000fe200078e0007 */
[----:B------:R-:W3:Y:S01]  /*1e4c0*/  LDL.LU R233, [R1+0x124] ;  /* 0x0001240001e97983 */ /* 0x000ee20000300800 */
[----:B------:R-:W-:-:S04]  /*1e4d0*/  F2FP.F16.F32.PACK_AB R4, RZ, R4 ;  /* 0x00000004ff04723e */ /* 0x000fc800000000ff */
[----:B------:R-:W-:Y:S01]  /*1e4e0*/  PRMT R14, R4, 0x7610, R14 ;  /* 0x00007610040e7816 */ /* 0x000fe2000000000e */
[----:B------:R-:W-:-:S05]  /*1e4f0*/  @P6 IMAD.MOV.U32 R4, RZ, RZ, R6 ;  /* 0x000000ffff046224 */ /* 0x000fca00078e0006 */
[----:B------:R0:W-:Y:S01]  /*1e500*/  @P6 STG.E.U16 desc[UR46][R4.64+0x20], R14 ;  /* 0x0000200e04006986 */ /* 0x0001e2000c10152e */
[----:B------:R-:W-:Y:S01]  /*1e510*/  ISETP.GT.AND P6, PT, R0, 0x80, P3 ;  /* 0x000000800000780c */ /* 0x000fe20001fc4270 */
[----:B0-----:R-:W-:-:S12]  /*1e520*/  FMUL R4, R232, R2 ;  /* 0x00000002e8047220 */ /* 0x001fd80000400000 */
[----:B------:R-:W-:Y:S01]  /*1e530*/  @P6 IMAD.MOV.U32 R5, RZ, RZ, R7 ;  /* 0x000000ffff056224 */ /* 0x000fe200078e0007 */
[----:B------:R-:W4:Y:S01]  /*1e540*/  LDL.LU R232, [R1+0x128] ;  /* 0x0001280001e87983 */ /* 0x000f220000300800 */
[----:B------:R-:W-:-:S04]  /*1e550*/  F2FP.F16.F32.PACK_AB R4, RZ, R4 ;  /* 0x00000004ff04723e */ /* 0x000fc800000000ff */
[----:B------:R-:W-:Y:S01]  /*1e560*/  PRMT R14, R4, 0x7610, R14 ;  /* 0x00007610040e7816 */ /* 0x000fe2000000000e */
[----:B------:R-:W-:-:S05]  /*1e570*/  @P6 IMAD.MOV.U32 R4, RZ, RZ, R6 ;  /* 0x000000ffff046224 */ /* 0x000fca00078e0006 */
[----:B------:R0:W-:Y:S01]  /*1e580*/  @P6 STG.E.U16 desc[UR46][R4.64+0x22], R14 ;  /* 0x0000220e04006986 */ /* 0x0001e2000c10152e */
[----:B------:R-:W-:Y:S01]  /*1e590*/  ISETP.GT.AND P6, PT, R0, 0x88, P0 ;  /* 0x000000880000780c */ /* 0x000fe200007c4270 */
[----:B0-----:R-:W-:-:S12]  /*1e5a0*/  FMUL R4, R23, R2 ;  /* 0x0000000217047220 */ /* 0x001fd80000400000 */
[----:B------:R-:W-:Y:S01]  /*1e5b0*/  @P6 IMAD.MOV.U32 R5, RZ, RZ, R11 ;  /* 0x000000ffff056224 */ /* 0x000fe200078e000b */
[----:B------:R-:W-:Y:S01]  /*1e5c0*/  F2FP.F16.F32.PACK_AB R18, RZ, R18 ;  /* 0x00000012ff12723e */ /* 0x000fe200000000ff */
[----:B------:R-:W5:Y:S01]  /*1e5d0*/  LDL.LU R23, [R1+0x12c] ;  /* 0x00012c0001177983 */ /* 0x000f620000300800 */
[----:B------:R-:W-:-:S04]  /*1e5e0*/  F2FP.F16.F32.PACK_AB R4, RZ, R4 ;  /* 0x00000004ff04723e */ /* 0x000fc800000000ff */
[----:B------:R-:W-:Y:S01]  /*1e5f0*/  PRMT R14, R4, 0x7610, R14 ;  /* 0x00007610040e7816 */ /* 0x000fe2000000000e */
[----:B------:R-:W-:-:S05]  /*1e600*/  @P6 IMAD.MOV.U32 R4, RZ, RZ, R10 ;  /* 0x000000ffff046224 */ /* 0x000fca00078e000a */
[----:B------:R0:W-:Y:S01]  /*1e610*/  @P6 STG.E.U16 desc[UR46][R4.64+0x20], R14 ;  /* 0x0000200e04006986 */ /* 0x0001e2000c10152e */
[----:B------:R-:W-:Y:S01]  /*1e620*/  ISETP.GT.AND P6, PT, R0, 0x88, P3 ;  /* 0x000000880000780c */ /* 0x000fe20001fc4270 */
[----:B0-----:R-:W-:-:S12]  /*1e630*/  FMUL R4, R22, R2 ;  /* 0x0000000216047220 */ /* 0x001fd80000400000 */
[----:B------:R-:W-:Y:S01]  /*1e640*/  @P6 IMAD.MOV.U32 R5, RZ, RZ, R11 ;  /* 0x000000ffff056224 */ /* 0x000fe200078e000b */
        /* <DEDUP_REMOVED lines=12> */
[----:B------:R0:W-:Y:S02]  /*1e710*/  @P6 STG.E.U16 desc[UR46][R4.64+0x30], R14 ;  /* 0x0000300e04006986 */ /* 0x0001e4000c10152e */
[----:B0-----:R-:W-:-:S04]  /*1e720*/  IADD3 R4, P6, R6, UR13, RZ ;  /* 0x0000000d06047c10 */ /* 0x001fc8000ffde0ff */
[----:B------:R-:W-:Y:S02]  /*1e730*/  IADD3.X R5, R7, UR12, RZ, P6, !PT ;  /* 0x0000000c07057c10 */ /* 0x000fe4000b7fe4ff */
[----:B------:R-:W-:Y:S01]  /*1e740*/  ISETP.GT.AND P6, PT, R3, 0x19, PT ;  /* 0x000000190300780c */ /* 0x000fe20003fc4270 */
[----:B------:R-:W-:Y:S02]  /*1e750*/  FMUL R14, R20, R2 ;  /* 0x00000002140e7220 */ /* 0x000fe40000400000 */
[----:B------:R-:W5:Y:S01]  /*1e760*/  LDL.LU R20, [R1+0x138] ;  /* 0x0001380001147983 */ /* 0x000f620000300800 */
[C---:B------:R-:W-:Y:S02]  /*1e770*/  ISETP.GT.AND P6, PT, R0.reuse, 0x80, P6 ;  /* 0x000000800000780c */ /* 0x040fe400037c4270 */
[----:B------:R-:W-:Y:S01]  /*1e780*/  F2FP.F16.F32.PACK_AB R14, RZ, R14 ;  /* 0x0000000eff0e723e */ /* 0x000fe200000000ff */
[----:B------:R-:W5:Y:S10]  /*1e790*/  LDL.LU R19, [R1+0x13c] ;  /* 0x00013c0001137983 */ /* 0x000f740000300800 */
[----:B------:R0:W-:Y:S01]  /*1e7a0*/  @P6 STG.E.U16 desc[UR46][R6.64+0x32], R14 ;  /* 0x0000320e06006986 */ /* 0x0001e2000c10152e */
[----:B------:R-:W-:Y:S01]  /*1e7b0*/  ISETP.GT.AND P6, PT, R0, 0x88, P1 ;  /* 0x000000880000780c */ /* 0x000fe20000fc4270 */
[----:B0-----:R-:W-:-:S05]  /*1e7c0*/  FMUL R6, R15, R2 ;  /* 0x000000020f067220 */ /* 0x001fca0000400000 */
[----:B------:R-:W-:-:S07]  /*1e7d0*/  F2FP.F16.F32.PACK_AB R6, RZ, R6 ;  /* 0x00000006ff06723e */ /* 0x000fce00000000ff */
[----:B------:R-:W-:Y:S01]  /*1e7e0*/  @P6 IMAD.MOV.U32 R7, RZ, RZ, R11 ;  /* 0x000000ffff076224 */ /* 0x000fe200078e000b */
[----:B------:R-:W-:Y:S01]  /*1e7f0*/  PRMT R14, R6, 0x7610, R14 ;  /* 0x00007610060e7816 */ /* 0x000fe2000000000e */
[----:B------:R-:W-:-:S05]  /*1e800*/  @P6 IMAD.MOV.U32 R6, RZ, RZ, R10 ;  /* 0x000000ffff066224 */ /* 0x000fca00078e000a */
[----:B------:R0:W-:Y:S02]  /*1e810*/  @P6 STG.E.U16 desc[UR46][R6.64+0x30], R14 ;  /* 0x0000300e06006986 */ /* 0x0001e4000c10152e */
[----:B0-----:R-:W-:-:S04]  /*1e820*/  IADD3 R14, P6, R4, UR11, RZ ;  /* 0x0000000b040e7c10 */ /* 0x001fc8000ffde0ff */
[----:B------:R-:W-:Y:S02]  /*1e830*/  IADD3.X R15, R5, UR5, RZ, P6, !PT ;  /* 0x00000005050f7c10 */ /* 0x000fe4000b7fe4ff */
[----:B------:R-:W-:-:S04]  /*1e840*/  IADD3 R6, P6, R4, UR13, RZ ;  /* 0x0000000d04067c10 */ /* 0x000fc8000ffde0ff */
[----:B------:R-:W-:Y:S02]  /*1e850*/  IADD3.X R7, R5, UR12, RZ, P6, !PT ;  /* 0x0000000c05077c10 */ /* 0x000fe4000b7fe4ff */
[----:B------:R-:W-:-:S04]  /*1e860*/  ISETP.GT.AND P6, PT, R3, 0x19, PT ;  /* 0x000000190300780c */ /* 0x000fc80003fc4270 */
[----:B------:R-:W-:-:S13]  /*1e870*/  ISETP.GT.AND P6, PT, R0, 0x88, P6 ;  /* 0x000000880000780c */ /* 0x000fda00037c4270 */
[----:B------:R0:W-:Y:S04]  /*1e880*/  @P6 STG.E.U16 desc[UR46][R10.64+0x32], R18 ;  /* 0x000032120a006986 */ /* 0x0001e8000c10152e */
[----:B0-----:R-:W2:Y:S04]  /*1e890*/  LDL.LU R11, [R1+0x100] ;  /* 0x00010000010b7983 */ /* 0x001ea80000300800 */
[----:B------:R-:W3:Y:S01]  /*1e8a0*/  LDL.LU R18, [R1+0x104] ;  /* 0x0001040001127983 */ /* 0x000ee20000300800 */
[----:B------:R-:W-:Y:S01]  /*1e8b0*/  ISETP.GT.AND P6, PT, R0, 0x100, P5 ;  /* 0x000001000000780c */ /* 0x000fe20002fc4270 */
[----:B--2---:R-:W-:-:S05]  /*1e8c0*/  FMUL R10, R11, R2 ;  /* 0x000000020b0a7220 */ /* 0x004fca0000400000 */
[----:B------:R-:W-:-:S07]  /*1e8d0*/  F2FP.F16.F32.PACK_AB R10, RZ, R10 ;  /* 0x0000000aff0a723e */ /* 0x000fce00000000ff */
[----:B------:R0:W-:Y:S02]  /*1e8e0*/  @P6 STG.E.U16 desc[UR46][R4.64], R10 ;  /* 0x0000000a04006986 */ /* 0x0001e4000c10152e */
[----:B0-----:R-:W-:-:S04]  /*1e8f0*/  IADD3 R10, P6, R6, UR11, RZ ;  /* 0x0000000b060a7c10 */ /* 0x001fc8000ffde0ff */
[----:B------:R-:W-:Y:S02]  /*1e900*/  IADD3.X R11, R7, UR5, RZ, P6, !PT ;  /* 0x00000005070b7c10 */ /* 0x000fe4000b7fe4ff */
[----:B------:R-:W-:Y:S01]  /*1e910*/  ISETP.GT.AND P6, PT, R3, 0x1, PT ;  /* 0x000000010300780c */ /* 0x000fe20003fc4270 */
[----:B---3--:R-:W-:-:S03]  /*1e920*/  FMUL R18, R18, R2 ;  /* 0x0000000212127220 */ /* 0x008fc60000400000 */
[----:B------:R-:W-:Y:S02]  /*1e930*/  ISETP.GT.AND P6, PT, R0, 0x100, P6 ;  /* 0x000001000000780c */ /* 0x000fe400037c4270 */
[----:B------:R-:W-:-:S11]  /*1e940*/  F2FP.F16.F32.PACK_AB R18, RZ, R18 ;  /* 0x00000012ff12723e */ /* 0x000fd600000000ff */
[----:B------:R0:W-:Y:S04]  /*1e950*/  @P6 STG.E.U16 desc[UR46][R4.64+0x2], R18 ;  /* 0x0000021204006986 */ /* 0x0001e8000c10152e */
[----:B0-----:R-:W2:Y:S01]  /*1e960*/  LDL.LU R18, [R1+0x108] ;  /* 0x0001080001127983 */ /* 0x001ea20000300800 */
[----:B------:R-:W-:Y:S01]  /*1e970*/  ISETP.GT.AND P6, PT, R0, 0x108, P5 ;  /* 0x000001080000780c */ /* 0x000fe20002fc4270 */
[----:B--2---:R-:W-:-:S05]  /*1e980*/  FMUL R18, R18, R2 ;  /* 0x0000000212127220 */ /* 0x004fca0000400000 */
[----:B------:R-:W-:-:S07]  /*1e990*/  F2FP.F16.F32.PACK_AB R18, RZ, R18 ;  /* 0x00000012ff12723e */ /* 0x000fce00000000ff */
[----:B------:R0:W-:Y:S04]  /*1e9a0*/  @P6 STG.E.U16 desc[UR46][R14.64], R18 ;  /* 0x000000120e006986 */ /* 0x0001e8000c10152e */
[----:B0-----:R-:W2:Y:S01]  /*1e9b0*/  LDL.LU R18, [R1+0x10c] ;  /* 0x00010c0001127983 */ /* 0x001ea20000300800 */
[----:B------:R-:W-:-:S04]  /*1e9c0*/  ISETP.GT.AND P6, PT, R3, 0x1, PT ;  /* 0x000000010300780c */ /* 0x000fc80003fc4270 */
[----:B------:R-:W-:Y:S01]  /*1e9d0*/  ISETP.GT.AND P6, PT, R0, 0x108, P6 ;  /* 0x000001080000780c */ /* 0x000fe200037c4270 */
[----:B--2---:R-:W-:-:S05]  /*1e9e0*/  FMUL R18, R18, R2 ;  /* 0x0000000212127220 */ /* 0x004fca0000400000 */
[----:B------:R-:W-:-:S07]  /*1e9f0*/  F2FP.F16.F32.PACK_AB R18, RZ, R18 ;  /* 0x00000012ff12723e */ /* 0x000fce00000000ff */
[----:B------:R0:W-:Y:S04]  /*1ea00*/  @P6 STG.E.U16 desc[UR46][R14.64+0x2], R18 ;  /* 0x000002120e006986 */ /* 0x0001e8000c10152e */
[----:B0-----:R-:W2:Y:S01]  /*1ea10*/  LDL.LU R18, [R1+0x110] ;  /* 0x0001100001127983 */ /* 0x001ea20000300800 */
        /* <DEDUP_REMOVED lines=18> */
[----:B------:R0:W-:Y:S01]  /*1eb40*/  @P6 STG.E.U16 desc[UR46][R14.64+0x12], R18 ;  /* 0x000012120e006986 */ /* 0x0001e2000c10152e */
[----:B------:R-:W-:Y:S01]  /*1eb50*/  ISETP.GT.AND P6, PT, R0, 0x100, P0 ;  /* 0x000001000000780c */ /* 0x000fe200007c4270 */
[----:B0-----:R-:W-:-:S05]  /*1eb60*/  FMUL R18, R234, R2 ;  /* 0x00000002ea127220 */ /* 0x001fca0000400000 */
[----:B------:R-:W-:-:S07]  /*1eb70*/  F2FP.F16.F32.PACK_AB R18, RZ, R18 ;  /* 0x00000012ff12723e */ /* 0x000fce00000000ff */
[----:B------:R0:W-:Y:S01]  /*1eb80*/  @P6 STG.E.U16 desc[UR46][R4.64+0x20], R18 ;  /* 0x0000201204006986 */ /* 0x0001e2000c10152e */
[----:B------:R-:W-:Y:S01]  /*1eb90*/  ISETP.GT.AND P6, PT, R0, 0x100, P3 ;  /* 0x000001000000780c */ /* 0x000fe20001fc4270 */
[----:B0-----:R-:W-:-:S05]  /*1eba0*/  FMUL R18, R233, R2 ;  /* 0x00000002e9127220 */ /* 0x001fca0000400000 */
[----:B------:R-:W-:-:S07]  /*1ebb0*/  F2FP.F16.F32.PACK_AB R18, RZ, R18 ;  /* 0x00000012ff12723e */ /* 0x000fce00000000ff */
[----:B------:R4:W-:Y:S01]  /*1ebc0*/  @P6 STG.E.U16 desc[UR46][R4.64+0x22], R18 ;  /* 0x0000221204006986 */ /* 0x0009e2000c10152e */
[----:B------:R-:W-:Y:S01]  /*1ebd0*/  ISETP.GT.AND P6, PT, R0, 0x108, P0 ;  /* 0x000001080000780c */ /* 0x000fe200007c4270 */
[----:B----4-:R-:W-:-:S05]  /*1ebe0*/  FMUL R18, R232, R2 ;  /* 0x00000002e8127220 */ /* 0x010fca0000400000 */
[----:B------:R-:W-:-:S07]  /*1ebf0*/  F2FP.F16.F32.PACK_AB R18, RZ, R18 ;  /* 0x00000012ff12723e */ /* 0x000fce00000000ff */
[----:B------:R5:W-:Y:S01]  /*1ec00*/  @P6 STG.E.U16 desc[UR46][R14.64+0x20], R18 ;  /* 0x000020120e006986 */ /* 0x000be2000c10152e */
[----:B------:R-:W-:Y:S01]  /*1ec10*/  ISETP.GT.AND P6, PT, R0, 0x108, P3 ;  /* 0x000001080000780c */ /* 0x000fe20001fc4270 */
[----:B-----5:R-:W-:-:S05]  /*1ec20*/  FMUL R18, R23, R2 ;  /* 0x0000000217127220 */ /* 0x020fca0000400000 */
[----:B------:R-:W-:-:S07]  /*1ec30*/  F2FP.F16.F32.PACK_AB R18, RZ, R18 ;  /* 0x00000012ff12723e */ /* 0x000fce00000000ff */
[----:B------:R0:W-:Y:S01]  /*1ec40*/  @P6 STG.E.U16 desc[UR46][R14.64+0x22], R18 ;  /* 0x000022120e006986 */ /* 0x0001e2000c10152e */
[----:B------:R-:W-:Y:S01]  /*1ec50*/  ISETP.GT.AND P6, PT, R0, 0x100, P1 ;  /* 0x000001000000780c */ /* 0x000fe20000fc4270 */
[----:B0-----:R-:W-:-:S05]  /*1ec60*/  FMUL R18, R22, R2 ;  /* 0x0000000216127220 */ /* 0x001fca0000400000 */
[----:B------:R-:W-:-:S07]  /*1ec70*/  F2FP.F16.F32.PACK_AB R18, RZ, R18 ;  /* 0x00000012ff12723e */ /* 0x000fce00000000ff */
[----:B------:R0:W-:Y:S01]  /*1ec80*/  @P6 STG.E.U16 desc[UR46][R4.64+0x30], R18 ;  /* 0x0000301204006986 */ /* 0x0001e2000c10152e */
[----:B------:R-:W-:-:S04]  /*1ec90*/  ISETP.GT.AND P6, PT, R3, 0x19, PT ;  /* 0x000000190300780c */ /* 0x000fc80003fc4270 */
[----:B------:R-:W-:Y:S01]  /*1eca0*/  ISETP.GT.AND P6, PT, R0, 0x100, P6 ;  /* 0x000001000000780c */ /* 0x000fe200037c4270 */
[----:B0-----:R-:W-:-:S05]  /*1ecb0*/  FMUL R18, R21, R2 ;  /* 0x0000000215127220 */ /* 0x001fca0000400000 */
[----:B------:R-:W-:-:S07]  /*1ecc0*/  F2FP.F16.F32.PACK_AB R18, RZ, R18 ;  /* 0x00000012ff12723e */ /* 0x000fce00000000ff */
        /* <DEDUP_REMOVED lines=8> */
[----:B------:R-:W-:-:S04]  /*1ed50*/  ISETP.GT.AND P6, PT, R3, 0x19, PT ;  /* 0x000000190300780c */ /* 0x000fc80003fc4270 */
[----:B------:R-:W-:Y:S01]  /*1ed60*/  ISETP.GT.AND P6, PT, R0, 0x108, P6 ;  /* 0x000001080000780c */ /* 0x000fe200037c4270 */
[----:B0-----:R-:W-:Y:S01]  /*1ed70*/  FMUL R4, R19, R2 ;  /* 0x0000000213047220 */ /* 0x001fe20000400000 */
[----:B------:R-:W2:Y:S04]  /*1ed80*/  LDL.LU R5, [R1+0xc4] ;  /* 0x0000c40001057983 */ /* 0x000ea80000300800 */
[----:B------:R-:W3:Y:S01]  /*1ed90*/  LDL.LU R20, [R1+0xe0] ;  /* 0x0000e00001147983 */ /* 0x000ee20000300800 */
[----:B------:R-:W-:-:S03]  /*1eda0*/  F2FP.F16.F32.PACK_AB R4, RZ, R4 ;  /* 0x00000004ff04723e */ /* 0x000fc600000000ff */
[----:B------:R-:W4:Y:S04]  /*1edb0*/  LDL.LU R19, [R1+0xe4] ;  /* 0x0000e40001137983 */ /* 0x000f280000300800 */
[----:B------:R-:W5:Y:S04]  /*1edc0*/  LDL.LU R21, [R1+0xe8] ;  /* 0x0000e80001157983 */ /* 0x000f680000300800 */
[----:B------:R-:W5:Y:S04]  /*1edd0*/  LDL.LU R22, [R1+0xec] ;  /* 0x0000ec0001167983 */ /* 0x000f680000300800 */
[----:B------:R-:W5:Y:S04]  /*1ede0*/  LDL.LU R232, [R1+0xf0] ;  /* 0x0000f00001e87983 */ /* 0x000f680000300800 */
[----:B------:R-:W5:Y:S04]  /*1edf0*/  LDL.LU R23, [R1+0xf4] ;  /* 0x0000f40001177983 */ /* 0x000f680000300800 */
[----:B------:R-:W5:Y:S04]  /*1ee00*/  LDL.LU R233, [R1+0xf8] ;  /* 0x0000f80001e97983 */ /* 0x000f680000300800 */
[----:B------:R-:W5:Y:S04]  /*1ee10*/  LDL.LU R234, [R1+0xfc] ;  /* 0x0000fc0001ea7983 */ /* 0x000f680000300800 */
[----:B------:R0:W-:Y:S04]  /*1ee20*/  @P6 STG.E.U16 desc[UR46][R14.64+0x32], R4 ;  /* 0x000032040e006986 */ /* 0x0001e8000c10152e */
[----:B0-----:R-:W2:Y:S01]  /*1ee30*/  LDL.LU R4, [R1+0xc0] ;  /* 0x0000c00001047983 */ /* 0x001ea20000300800 */
[----:B------:R-:W-:Y:S01]  /*1ee40*/  ISETP.GT.AND P6, PT, R0, 0x180, P5 ;  /* 0x000001800000780c */ /* 0x000fe20002fc4270 */
[----:B--2---:R-:W-:-:S05]  /*1ee50*/  FMUL R4, R4, R2 ;  /* 0x0000000204047220 */ /* 0x004fca0000400000 */
[----:B------:R-:W-:-:S07]  /*1ee60*/  F2FP.F16.F32.PACK_AB R4, RZ, R4 ;  /* 0x00000004ff04723e */ /* 0x000fce00000000ff */
        /* <DEDUP_REMOVED lines=9> */
[----:B0-----:R-:W2:Y:S04]  /*1ef00*/  LDL.LU R4, [R1+0xc8] ;  /* 0x0000c80001047983 */ /* 0x001ea80000300800 */
[----:B------:R-:W3:Y:S04]  /*1ef10*/  LDL.LU R14, [R1+0xcc] ;  /* 0x0000cc00010e7983 */ /* 0x000ee80000300800 */
[----:B------:R-:W4:Y:S01]  /*1ef20*/  LDL.LU R5, [R1+0xd0] ;  /* 0x0000d00001057983 */ /* 0x000f220000300800 */
[----:B------:R-:W-:-:S02]  /*1ef30*/  ISETP.GT.AND P5, PT, R0, 0x188, P5 ;  /* 0x000001880000780c */ /* 0x000fc40002fa4270 */
[----:B------:R-:W-:Y:S01]  /*1ef40*/  ISETP.GT.AND P6, PT, R3, 0x1, PT ;  /* 0x000000010300780c */ /* 0x000fe20003fc4270 */
[----:B--2---:R-:W-:-:S05]  /*1ef50*/  FMUL R4, R4, R2 ;  /* 0x0000000204047220 */ /* 0x004fca0000400000 */
[----:B------:R-:W-:-:S05]  /*1ef60*/  F2FP.F16.F32.PACK_AB R4, RZ, R4 ;  /* 0x00000004ff04723e */ /* 0x000fca00000000ff */
[----:B------:R3:W-:Y:S01]  /*1ef70*/  @P5 STG.E.U16 desc[UR46][R10.64], R4 ;  /* 0x000000040a005986 */ /* 0x0007e2000c10152e */
[----:B------:R-:W-:Y:S01]  /*1ef80*/  ISETP.GT.AND P5, PT, R0, 0x188, P6 ;  /* 0x000001880000780c */ /* 0x000fe200037a4270 */
[-C--:B---3--:R-:W-:Y:S01]  /*1ef90*/  FMUL R4, R14, R2.reuse ;  /* 0x000000020e047220 */ /* 0x088fe20000400000 */
[----:B----4-:R-:W-:-:S04]  /*1efa0*/  FMUL R14, R5, R2 ;  /* 0x00000002050e7220 */ /* 0x010fc80000400000 */
[----:B------:R-:W-:-:S07]  /*1efb0*/  F2FP.F16.F32.PACK_AB R4, RZ, R4 ;  /* 0x00000004ff04723e */ /* 0x000fce00000000ff */
[----:B------:R-:W-:Y:S01]  /*1efc0*/  @P5 IMAD.MOV.U32 R5, RZ, RZ, R11 ;  /* 0x000000ffff055224 */ /* 0x000fe200078e000b */
[----:B------:R-:W-:Y:S01]  /*1efd0*/  PRMT R15, R4, 0x7610, R15 ;  /* 0x00007610040f7816 */ /* 0x000fe2000000000f */
[----:B------:R-:W-:-:S05]  /*1efe0*/  @P5 IMAD.MOV.U32 R4, RZ, RZ, R10 ;  /* 0x000000ffff045224 */ /* 0x000fca00078e000a */
[----:B------:R0:W-:Y:S04]  /*1eff0*/  @P5 STG.E.U16 desc[UR46][R4.64+0x2], R15 ;  /* 0x0000020f04005986 */ /* 0x0001e8000c10152e */
[----:B0-----:R-:W2:Y:S04]  /*1f000*/  LDL.LU R15, [R1+0xd4] ;  /* 0x0000d400010f7983 */ /* 0x001ea80000300800 */
[----:B------:R-:W3:Y:S01]  /*1f010*/  LDL.LU R5, [R1+0xd8] ;  /* 0x0000d80001057983 */ /* 0x000ee20000300800 */
[----:B------:R-:W-:Y:S02]  /*1f020*/  ISETP.GT.AND P5, PT, R0, 0x180, P2 ;  /* 0x000001800000780c */ /* 0x000fe400017a4270 */
[----:B------:R-:W-:-:S04]  /*1f030*/  F2FP.F16.F32.PACK_AB R4, RZ, R14 ;  /* 0x0000000eff04723e */ /* 0x000fc800000000ff */
[----:B------:R-:W-:-:S07]  /*1f040*/  PRMT R18, R4, 0x7610, R18 ;  /* 0x0000761004127816 */ /* 0x000fce0000000012 */
[----:B------:R-:W-:Y:S02]  /*1f050*/  @P5 IMAD.MOV.U32 R4, RZ, RZ, R6 ;  /* 0x000000ffff045224 */ /* 0x000fe400078e0006 */
[----:B---3--:R-:W-:Y:S01]  /*1f060*/  FMUL R14, R5, R2 ;  /* 0x00000002050e7220 */ /* 0x008fe20000400000 */
[----:B------:R-:W-:-:S05]  /*1f070*/  @P5 IMAD.MOV.U32 R5, RZ, RZ, R7 ;  /* 0x000000ffff055224 */ /* 0x000fca00078e0007 */
[----:B------:R0:W-:Y:S04]  /*1f080*/  @P5 STG.E.U16 desc[UR46][R4.64+0x10], R18 ;  /* 0x0000101204005986 */ /* 0x0001e8000c10152e */
[----:B0-----:R-:W3:Y:S01]  /*1f090*/  LDL.LU R5, [R1+0xdc] ;  /* 0x0000dc0001057983 */ /* 0x001ee20000300800 */
[C---:B------:R-:W-:Y:S02]  /*1f0a0*/  ISETP.GT.AND P5, PT, R0.reuse, 0x180, P4 ;  /* 0x000001800000780c */ /* 0x040fe400027a4270 */
[----:B------:R-:W-:Y:S01]  /*1f0b0*/  ISETP.GT.AND P2, PT, R0, 0x188, P2 ;  /* 0x000001880000780c */ /* 0x000fe20001744270 */
[----:B--2---:R-:W-:Y:S01]  /*1f0c0*/  FMUL R15, R15, R2 ;  /* 0x000000020f0f7220 */ /* 0x004fe20000400000 */
[----:B------:R-:W-:-:S04]  /*1f0d0*/  F2FP.F16.F32.PACK_AB R14, RZ, R14 ;  /* 0x0000000eff0e723e */ /* 0x000fc800000000ff */
[----:B------:R-:W-:-:S05]  /*1f0e0*/  F2FP.F16.F32.PACK_AB R15, RZ, R15 ;  /* 0x0000000fff0f723e */ /* 0x000fca00000000ff */
[----:B------:R-:W-:Y:S01]  /*1f0f0*/  @P5 IMAD.MOV.U32 R4, RZ, RZ, R6 ;  /* 0x000000ffff045224 */ /* 0x000fe200078e0006 */
[----:B------:R-:W-:Y:S01]  /*1f100*/  ISETP.GT.AND P4, PT, R0, 0x188, P4 ;  /* 0x000001880000780c */ /* 0x000fe20002784270 */
[-C--:B------:R-:W-:Y:S01]  /*1f110*/  FMUL R20, R20, R2.reuse ;  /* 0x0000000214147220 */ /* 0x080fe20000400000 */
[----:B------:R-:W-:Y:S01]  /*1f120*/  PRMT R235, R14, 0x7610, R235 ;  /* 0x000076100eeb7816 */ /* 0x000fe200000000eb */
[-C--:B------:R-:W-:Y:S01]  /*1f130*/  FMUL R19, R19, R2.reuse ;  /* 0x0000000213137220 */ /* 0x080fe20000400000 */
[-C--:B-----5:R-:W-:Y:S01]  /*1f140*/  FMUL R21, R21, R2.reuse ;  /* 0x0000000215157220 */ /* 0x0a0fe20000400000 */
[-C--:B------:R-:W-:Y:S01]  /*1f150*/  FMUL R232, R232, R2.reuse ;  /* 0x00000002e8e87220 */ /* 0x080fe20000400000 */
[-C--:B------:R-:W-:Y:S01]  /*1f160*/  FMUL R22, R22, R2.reuse ;  /* 0x0000000216167220 */ /* 0x080fe20000400000 */
[-C--:B------:R-:W-:Y:S01]  /*1f170*/  FMUL R233, R233, R2.reuse ;  /* 0x00000002e9e97220 */ /* 0x080fe20000400000 */
[----:B---3--:R-:W-:Y:S01]  /*1f180*/  FMUL R18, R5, R2 ;  /* 0x0000000205127220 */ /* 0x008fe20000400000 */
[----:B------:R-:W-:-:S05]  /*1f190*/  @P5 IMAD.MOV.U32 R5, RZ, RZ, R7 ;  /* 0x000000ffff055224 */ /* 0x000fca00078e0007 */
[----:B------:R0:W-:Y:S01]  /*1f1a0*/  @P5 STG.E.U16 desc[UR46][R4.64+0x12], R15 ;  /* 0x0000120f04005986 */ /* 0x0001e2000c10152e */
[----:B------:R-:W-:Y:S01]  /*1f1b0*/  ISETP.GT.AND P5, PT, R0, 0x180, P0 ;  /* 0x000001800000780c */ /* 0x000fe200007a4270 */
[----:B0-----:R-:W-:Y:S02]  /*1f1c0*/  @P2 IMAD.MOV.U32 R4, RZ, RZ, R10 ;  /* 0x000000ffff042224 */ /* 0x001fe400078e000a */
[----:B------:R-:W-:Y:S01]  /*1f1d0*/  @P2 IMAD.MOV.U32 R5, RZ, RZ, R11 ;  /* 0x000000ffff052224 */ /* 0x000fe200078e000b */
[----:B------:R-:W-:-:S04]  /*1f1e0*/  F2FP.F16.F32.PACK_AB R15, RZ, R19 ;  /* 0x00000013ff0f723e */ /* 0x000fc800000000ff */
[----:B------:R0:W-:Y:S01]  /*1f1f0*/  @P2 STG.E.U16 desc[UR46][R4.64+0x10], R235 ;  /* 0x000010eb04002986 */ /* 0x0001e2000c10152e */
[C---:B------:R-:W-:Y:S02]  /*1f200*/  ISETP.GT.AND P2, PT, R0.reuse, 0x180, P3 ;  /* 0x000001800000780c */ /* 0x040fe40001f44270 */
[----:B------:R-:W-:Y:S02]  /*1f210*/  F2FP.F16.F32.PACK_AB R14, RZ, R18 ;  /* 0x00000012ff0e723e */ /* 0x000fe400000000ff */
[----:B0-----:R-:W-:Y:S01]  /*1f220*/  F2FP.F16.F32.PACK_AB R4, RZ, R20 ;  /* 0x00000014ff04723e */ /* 0x001fe200000000ff */
[----:B------:R-:W-:Y:S01]  /*1f230*/  @P4 IMAD.MOV.U32 R5, RZ, RZ, R11 ;  /* 0x000000ffff054224 */ /* 0x000fe200078e000b */
[----:B------:R-:W-:Y:S01]  /*1f240*/  ISETP.GT.AND P0, PT, R0, 0x188, P0 ;  /* 0x000001880000780c */ /* 0x000fe20000704270 */
[----:B------:R-:W2:Y:S01]  /*1f250*/  LDL.LU R235, [R1+0xbc] ;  /* 0x0000bc0001eb7983 */ /* 0x000ea20000300800 */
[----:B------:R-:W-:Y:S01]  /*1f260*/  PRMT R19, R4, 0x7610, R19 ;  /* 0x0000761004137816 */ /* 0x000fe20000000013 */
[----:B------:R-:W-:Y:S01]  /*1f270*/  @P4 IMAD.MOV.U32 R4, RZ, RZ, R10 ;  /* 0x000000ffff044224 */ /* 0x000fe200078e000a */
[----:B------:R-:W-:Y:S01]  /*1f280*/  PRMT R18, R15, 0x7610, R18 ;  /* 0x000076100f127816 */ /* 0x000fe20000000012 */
[----:B------:R-:W3:Y:S04]  /*1f290*/  LDL.LU R20, [R1+0x98] ;  /* 0x0000980001147983 */ /* 0x000ee80000300800 */
[----:B------:R0:W-:Y:S01]  /*1f2a0*/  @P4 STG.E.U16 desc[UR46][R4.64+0x12], R14 ;  /* 0x0000120e04004986 */ /* 0x0001e2000c10152e */
[----:B------:R-:W-:Y:S01]  /*1f2b0*/  ISETP.GT.AND P3, PT, R0, 0x188, P3 ;  /* 0x000001880000780c */ /* 0x000fe20001f64270 */
[----:B0-----:R-:W-:-:S02]  /*1f2c0*/  @P5 IMAD.MOV.U32 R4, RZ, RZ, R6 ;  /* 0x000000ffff045224 */ /* 0x001fc400078e0006 */
[----:B------:R-:W-:Y:S01]  /*1f2d0*/  @P5 IMAD.MOV.U32 R5, RZ, RZ, R7 ;  /* 0x000000ffff055224 */ /* 0x000fe200078e0007 */
[----:B------:R-:W-:Y:S02]  /*1f2e0*/  F2FP.F16.F32.PACK_AB R14, RZ, R21 ;  /* 0x00000015ff0e723e */ /* 0x000fe400000000ff */
[----:B------:R-:W4:Y:S04]  /*1f2f0*/  LDL.LU R21, [R1+0x94] ;  /* 0x0000940001157983 */ /* 0x000f280000300800 */
[----:B------:R0:W-:Y:S01]  /*1f300*/  @P5 STG.E.U16 desc[UR46][R4.64+0x20], R19 ;  /* 0x0000201304005986 */ /* 0x0001e2000c10152e */
[----:B------:R-:W-:Y:S01]  /*1f310*/  PRMT R15, R14, 0x7610, R15 ;  /* 0x000076100e0f7816 */ /* 0x000fe2000000000f */
[----:B0-----:R-:W-:Y:S02]  /*1f320*/  @P2 IMAD.MOV.U32 R4, RZ, RZ, R6 ;  /* 0x000000ffff042224 */ /* 0x001fe400078e0006 */
[----:B------:R-:W5:Y:S01]  /*1f330*/  LDL.LU R19, [R1+0xb8] ;  /* 0x0000b80001137983 */ /* 0x000f620000300800 */
[----:B------:R-:W-:-:S05]  /*1f340*/  @P2 IMAD.MOV.U32 R5, RZ, RZ, R7 ;  /* 0x000000ffff052224 */ /* 0x000fca00078e0007 */
[----:B------:R0:W-:Y:S01]  /*1f350*/  @P2 STG.E.U16 desc[UR46][R4.64+0x22], R18 ;  /* 0x0000221204002986 */ /* 0x0001e2000c10152e */
[----:B------:R-:W-:Y:S01]  /*1f360*/  ISETP.GT.AND P2, PT, R0, 0x180, P1 ;  /* 0x000001800000780c */ /* 0x000fe20000f44270 */
[----:B0-----:R-:W-:Y:S02]  /*1f370*/  @P0 IMAD.MOV.U32 R4, RZ, RZ, R10 ;  /* 0x000000ffff040224 */ /* 0x001fe400078e000a */
[----:B------:R-:W-:-:S05]  /*1f380*/  @P0 IMAD.MOV.U32 R5, RZ, RZ, R11 ;  /* 0x000000ffff050224 */ /* 0x000fca00078e000b */
[----:B------:R0:W-:Y:S01]  /*1f390*/  @P0 STG.E.U16 desc[UR46][R4.64+0x20], R15 ;  /* 0x0000200f04000986 */ /* 0x0001e2000c10152e */
[----:B------:R-:W-:-:S03]  /*1f3a0*/  F2FP.F16.F32.PACK_AB R14, RZ, R22 ;  /* 0x00000016ff0e723e */ /* 0x000fc600000000ff */
[----:B------:R-:W2:Y:S01]  /*1f3b0*/  LDL.LU R22, [R1+0xb4] ;  /* 0x0000b40001167983 */ /* 0x000ea20000300800 */
[----:B0-----:R-:W-:Y:S01]  /*1f3c0*/  F2FP.F16.F32.PACK_AB R4, RZ, R232 ;  /* 0x000000e8ff04723e */ /* 0x001fe200000000ff */
[----:B------:R-:W-:Y:S02]  /*1f3d0*/  @P3 IMAD.MOV.U32 R5, RZ, RZ, R11 ;  /* 0x000000ffff053224 */ /* 0x000fe400078e000b */
[----:B------:R-:W5:Y:S01]  /*1f3e0*/  LDL.LU R232, [R1+0xb0] ;  /* 0x0000b00001e87983 */ /* 0x000f620000300800 */
[----:B------:R-:W-:Y:S01]  /*1f3f0*/  PRMT R18, R4, 0x7610, R18 ;  /* 0x0000761004127816 */ /* 0x000fe20000000012 */
[----:B------:R-:W-:-:S05]  /*1f400*/  @P3 IMAD.MOV.U32 R4, RZ, RZ, R10 ;  /* 0x000000ffff043224 */ /* 0x000fca00078e000a */
[----:B------:R0:W-:Y:S02]  /*1f410*/  @P3 STG.E.U16 desc[UR46][R4.64+0x22], R14 ;  /* 0x0000220e04003986 */ /* 0x0001e4000c10152e */
[----:B0-----:R-:W-:Y:S02]  /*1f420*/  @P2 IMAD.MOV.U32 R4, RZ, RZ, R6 ;  /* 0x000000ffff042224 */ /* 0x001fe400078e0006 */
[----:B------:R-:W-:Y:S01]  /*1f430*/  @P2 IMAD.MOV.U32 R5, RZ, RZ, R7 ;  /* 0x000000ffff052224 */ /* 0x000fe200078e0007 */
[----:B------:R-:W-:Y:S02]  /*1f440*/  F2FP.F16.F32.PACK_AB R14, RZ, R233 ;  /* 0x000000e9ff0e723e */ /* 0x000fe400000000ff */
[----:B------:R-:W2:Y:S04]  /*1f450*/  LDL.LU R233, [R1+0xac] ;  /* 0x0000ac0001e97983 */ /* 0x000ea80000300800 */
[----:B------:R0:W-:Y:S04]  /*1f460*/  @P2 STG.E.U16 desc[UR46][R4.64+0x30], R18 ;  /* 0x0000301204002986 */ /* 0x0001e8000c10152e */
[----:B0-----:R-:W3:Y:S01]  /*1f470*/  LDL.LU R5, [R1+0x80] ;  /* 0x0000800001057983 */ /* 0x001ee20000300800 */
[----:B------:R-:W-:Y:S01]  /*1f480*/  ISETP.GT.AND P4, PT, R3, 0x19, PT ;  /* 0x000000190300780c */ /* 0x000fe20003f84270 */
[-C--:B------:R-:W-:Y:S01]  /*1f490*/  FMUL R23, R23, R2.reuse ;  /* 0x0000000217177220 */ /* 0x080fe20000400000 */
[----:B------:R-:W-:Y:S01]  /*1f4a0*/  ISETP.GT.AND P1, PT, R0, 0x188, P1 ;  /* 0x000001880000780c */ /* 0x000fe20000f24270 */
[----:B------:R-:W-:Y:S01]  /*1f4b0*/  FMUL R234, R234, R2 ;  /* 0x00000002eaea7220 */ /* 0x000fe20000400000 */
[----:B------:R-:W-:Y:S01]  /*1f4c0*/  ISETP.GT.AND P0, PT, R0, 0x180, P4 ;  /* 0x000001800000780c */ /* 0x000fe20002704270 */
[----:B------:R-:W5:Y:S01]  /*1f4d0*/  LDL.LU R18, [R1+0xa8] ;  /* 0x0000a80001127983 */ /* 0x000f620000300800 */
[----:B------:R-:W-:-:S09]  /*1f4e0*/  F2FP.F16.F32.PACK_AB R15, RZ, R23 ;  /* 0x00000017ff0f723e */ /* 0x000fd200000000ff */
[----:B------:R-:W-:Y:S02]  /*1f4f0*/  @P1 IMAD.MOV.U32 R4, RZ, RZ, R10 ;  /* 0x000000ffff041224 */ /* 0x000fe400078e000a */
[----:B------:R0:W-:Y:S02]  /*1f500*/  @P0 STG.E.U16 desc[UR46][R6.64+0x32], R15 ;  /* 0x0000320f06000986 */ /* 0x0001e4000c10152e */
[----:B0-----:R-:W-:Y:S01]  /*1f510*/  F2FP.F16.F32.PACK_AB R6, RZ, R234 ;  /* 0x000000eaff06723e */ /* 0x001fe200000000ff */
[----:B---3--:R-:W-:Y:S01]  /*1f520*/  FMUL R7, R5, R2 ;  /* 0x0000000205077220 */ /* 0x008fe20000400000 */
[----:B------:R-:W-:-:S05]  /*1f530*/  @P1 IMAD.MOV.U32 R5, RZ, RZ, R11 ;  /* 0x000000ffff051224 */ /* 0x000fca00078e000b */
[----:B------:R0:W-:Y:S04]  /*1f540*/  @P1 STG.E.U16 desc[UR46][R4.64+0x30], R14 ;  /* 0x0000300e04001986 */ /* 0x0001e8000c10152e */
[----:B0-----:R-:W3:Y:S01]  /*1f550*/  LDL.LU R4, [R1+0x84] ;  /* 0x0000840001047983 */ /* 0x001ee20000300800 */
[----:B------:R-:W-:-:S03]  /*1f560*/  F2FP.F16.F32.PACK_AB R5, RZ, R7 ;  /* 0x00000007ff05723e */ /* 0x000fc600000000ff */
[----:B------:R-:W2:Y:S04]  /*1f570*/  LDL.LU R234, [R1+0xa4] ;  /* 0x0000a40001ea7983 */ /* 0x000ea80000300800 */
[----:B------:R-:W4:Y:S01]  /*1f580*/  LDL.LU R7, [R1+0x88] ;  /* 0x0000880001077983 */ /* 0x000f220000300800 */
[----:B------:R-:W-:Y:S02]  /*1f590*/  ISETP.GT.AND P0, PT, R0, 0x188, P4 ;  /* 0x000001880000780c */ /* 0x000fe40002704270 */
[----:B------:R-:W-:Y:S02]  /*1f5a0*/  PRMT R15, R6, 0x7610, R15 ;  /* 0x00007610060f7816 */ /* 0x000fe4000000000f */
[----:B------:R-:W-:-:S09]  /*1f5b0*/  PRMT R14, R5, 0x7610, R14 ;  /* 0x00007610050e7816 */ /* 0x000fd2000000000e */
[----:B------:R0:W-:Y:S01]  /*1f5c0*/  @P0 STG.E.U16 desc[UR46][R10.64+0x32], R15 ;  /* 0x0000320f0a000986 */ /* 0x0001e2000c10152e */
[C---:B------:R-:W-:Y:S02]  /*1f5d0*/  ISETP.GT.AND P6, PT, R3.reuse, 0x20, PT ;  /* 0x000000200300780c */ /* 0x040fe40003fc4270 */
[----:B------:R-:W-:Y:S02]  /*1f5e0*/  ISETP.GT.AND P5, PT, R3, 0x21, PT ;  /* 0x000000210300780c */ /* 0x000fe40003fa4270 */
[----:B------:R-:W-:Y:S01]  /*1f5f0*/  ISETP.GT.AND P1, PT, R0, RZ, P6 ;  /* 0x000000ff0000720c */ /* 0x000fe20003724270 */
[----:B----4-:R-:W-:-:S05]  /*1f600*/  FMUL R7, R7, R2 ;  /* 0x0000000207077220 */ /* 0x010fca0000400000 */
[----:B------:R-:W-:Y:S02]  /*1f610*/  F2FP.F16.F32.PACK_AB R5, RZ, R7 ;  /* 0x00000007ff05723e */ /* 0x000fe400000000ff */
[----:B------:R-:W4:Y:S04]  /*1f620*/  LDL.LU R7, [R1+0x90] ;  /* 0x0000900001077983 */ /* 0x000f280000300800 */
[----:B0-----:R-:W5:Y:S01]  /*1f630*/  LDL.LU R11, [R1+0x8c] ;  /* 0x00008c00010b7983 */ /* 0x001f620000300800 */
[----:B---3--:R-:W-:Y:S01]  /*1f640*/  FMUL R4, R4, R2 ;  /* 0x0000000204047220 */ /* 0x008fe20000400000 */
[C---:B------:R-:W-:Y:S02]  /*1f650*/  ISETP.GT.AND P2, PT, R0.reuse, RZ, P5 ;  /* 0x000000ff0000720c */ /* 0x040fe40002f44270 */
[----:B------:R-:W-:-:S02]  /*1f660*/  ISETP.GT.AND P3, PT, R0, 0x8, P6 ;  /* 0x000000080000780c */ /* 0x000fc40003764270 */
[----:B------:R-:W-:Y:S01]  /*1f670*/  F2FP.F16.F32.PACK_AB R4, RZ, R4 ;  /* 0x00000004ff04723e */ /* 0x000fe200000000ff */
[----:B------:R0:W-:Y:S01]  /*1f680*/  @P1 STG.E.U16 desc[UR46][R12.64+0x40], R14 ;  /* 0x0000400e0c001986 */ /* 0x0001e2000c10152e */
[----:B------:R-:W-:Y:S02]  /*1f690*/  IMAD.MOV.U32 R15, RZ, RZ, R9 ;  /* 0x000000ffff0f7224 */ /* 0x000fe400078e0009 */
[----:B------:R-:W-:Y:S02]  /*1f6a0*/  PRMT R6, R4, 0x7610, R6 ;  /* 0x0000761004067816 */ /* 0x000fe40000000006 */
[----:B------:R-:W-:-:S03]  /*1f6b0*/  PRMT R4, R5, 0x7610, R4 ;  /* 0x0000761005047816 */ /* 0x000fc60000000004 */
[----:B------:R-:W-:Y:S01]  /*1f6c0*/  @P2 STG.E.U16 desc[UR46][R12.64+0x42], R6 ;  /* 0x000042060c002986 */ /* 0x000fe2000c10152e */
[----:B0-----:R-:W-:Y:S01]  /*1f6d0*/  IMAD.MOV.U32 R14, RZ, RZ, R8 ;  /* 0x000000ffff0e7224 */ /* 0x001fe200078e0008 */
[C---:B------:R-:W-:Y:S02]  /*1f6e0*/  ISETP.GT.AND P0, PT, R0.reuse, 0x8, P5 ;  /* 0x000000080000780c */ /* 0x040fe40002f04270 */
[C---:B------:R-:W-:Y:S01]  /*1f6f0*/  ISETP.GT.AND P4, PT, R3.reuse, 0x28, PT ;  /* 0x000000280300780c */ /* 0x040fe20003f84270 */
[----:B------:R-:W-:Y:S01]  /*1f700*/  IMAD.U32 R10, RZ, RZ, UR8 ;  /* 0x00000008ff0a7e24 */ /* 0x000fe2000f8e00ff */
[----:B------:R0:W-:Y:S01]  /*1f710*/  @P3 STG.E.U16 desc[UR46][R14.64+0x40], R4 ;  /* 0x000040040e003986 */ /* 0x0001e2000c10152e */
[----:B------:R-:W-:Y:S01]  /*1f720*/  ISETP.GT.AND P3, PT, R3, 0x29, PT ;  /* 0x000000290300780c */ /* 0x000fe20003f64270 */
[----:B------:R-:W-:Y:S02]  /*1f730*/  IMAD.U32 R9, RZ, RZ, UR5 ;  /* 0x00000005ff097e24 */ /* 0x000fe4000f8e00ff */
[----:B------:R-:W3:Y:S01]  /*1f740*/  LDL.LU R8, [R1+0x9c] ;  /* 0x00009c0001087983 */ /* 0x000ee20000300800 */
[----:B------:R-:W-:-:S02]  /*1f750*/  ISETP.GT.AND P2, PT, R0, RZ, P3 ;  /* 0x000000ff0000720c */ /* 0x000fc40001f44270 */
[----:B------:R-:W-:Y:S01]  /*1f760*/  ISETP.GT.AND P1, PT, R0, RZ, P4 ;  /* 0x000000ff0000720c */ /* 0x000fe20002724270 */
[----:B0-----:R-:W-:-:S05]  /*1f770*/  FMUL R4, R21, R2 ;  /* 0x0000000215047220 */ /* 0x001fca0000400000 */
[----:B------:R-:W-:Y:S01]  /*1f780*/  F2FP.F16.F32.PACK_AB R4, RZ, R4 ;  /* 0x00000004ff04723e */ /* 0x000fe200000000ff */
[-C--:B-----5:R-:W-:Y:S01]  /*1f790*/  FMUL R6, R11, R2.reuse ;  /* 0x000000020b067220 */ /* 0x0a0fe20000400000 */
[----:B----4-:R-:W-:Y:S01]  /*1f7a0*/  FMUL R5, R7, R2 ;  /* 0x0000000207057220 */ /* 0x010fe20000400000 */
[----:B------:R-:W-:-:S03]  /*1f7b0*/  IMAD.WIDE.U32 R10, R10, 0xf0, R14 ;  /* 0x000000f00a0a7825 */ /* 0x000fc600078e000e */
[----:B------:R-:W-:Y:S01]  /*1f7c0*/  F2FP.F16.F32.PACK_AB R6, RZ, R6 ;  /* 0x00000006ff06723e */ /* 0x000fe200000000ff */
[----:B------:R-:W-:Y:S01]  /*1f7d0*/  VIADD R7, R11, UR4 ;  /* 0x000000040b077c36 */ /* 0x000fe20008000000 */
[----:B------:R-:W-:-:S03]  /*1f7e0*/  F2FP.F16.F32.PACK_AB R5, RZ, R5 ;  /* 0x00000005ff05723e */ /* 0x000fc600000000ff */
[----:B------:R0:W-:Y:S04]  /*1f7f0*/  @P0 STG.E.U16 desc[UR46][R14.64+0x42], R6 ;  /* 0x000042060e000986 */ /* 0x0001e8000c10152e */
[----:B------:R1:W-:Y:S04]  /*1f800*/  @P2 STG.E.U16 desc[UR46][R12.64+0x52], R4 ;  /* 0x000052040c002986 */ /* 0x0003e8000c10152e */
[----:B------:R4:W-:Y:S01]  /*1f810*/  @P1 STG.E.U16 desc[UR46][R12.64+0x50], R5 ;  /* 0x000050050c001986 */ /* 0x0009e2000c10152e */
[----:B0-----:R-:W-:Y:S01]  /*1f820*/  FMUL R6, R20, R2 ;  /* 0x0000000214067220 */ /* 0x001fe20000400000 */
[----:B------:R-:W-:Y:S01]  /*1f830*/  IMAD.U32 R20, RZ, RZ, UR11 ;  /* 0x0000000bff147e24 */ /* 0x000fe2000f8e00ff */
[----:B-1----:R-:W-:-:S04]  /*1f840*/  IADD3 R4, P0, R10, UR13, RZ ;  /* 0x0000000d0a047c10 */ /* 0x002fc8000ff1e0ff */
[----:B----4-:R-:W-:Y:S02]  /*1f850*/  IADD3.X R5, R7, UR12, RZ, P0, !PT ;  /* 0x0000000c07057c10 */ /* 0x010fe400087fe4ff */
[----:B------:R-:W-:-:S04]  /*1f860*/  IADD3 R20, P0, P2, R20, UR13, R4 ;  /* 0x0000000d14147c10 */ /* 0x000fc8000fa1e004 */
[----:B------:R-:W-:Y:S02]  /*1f870*/  IADD3.X R21, R9, UR12, R5, P0, P2 ;  /* 0x0000000c09157c10 */ /* 0x000fe400087e4405 */
[----:B------:R-:W4:Y:S01]  /*1f880*/  LDL.LU R9, [R1+0xa0] ;  /* 0x0000a00001097983 */ /* 0x000f220000300800 */
[C---:B------:R-:W-:Y:S02]  /*1f890*/  ISETP.GT.AND P1, PT, R0.reuse, 0x8, P4 ;  /* 0x000000080000780c */ /* 0x040fe40002724270 */
[----:B------:R-:W-:Y:S02]  /*1f8a0*/  F2FP.F16.F32.PACK_AB R6, RZ, R6 ;  /* 0x00000006ff06723e */ /* 0x000fe400000000ff */
[----:B------:R-:W-:Y:S02]  /*1f8b0*/  ISETP.GT.AND P2, PT, R3, 0x30, PT ;  /* 0x000000300300780c */ /* 0x000fe40003f44270 */
[----:B------:R-:W-:Y:S01]  /*1f8c0*/  ISETP.GT.AND P0, PT, R0, 0x8, P3 ;  /* 0x000000080000780c */ /* 0x000fe20001f04270 */
[----:B---3--:R-:W-:-:S06]  /*1f8d0*/  FMUL R8, R8, R2 ;  /* 0x0000000208087220 */ /* 0x008fcc0000400000 */
[----:B------:R4:W-:Y:S01]  /*1f8e0*/  @P1 STG.E.U16 desc[UR46][R14.64+0x50], R6 ;  /* 0x000050060e001986 */ /* 0x0009e2000c10152e */
[----:B------:R-:W-:Y:S02]  /*1f8f0*/  ISETP.GT.AND P1, PT, R0, RZ, P2 ;  /* 0x000000ff0000720c */ /* 0x000fe40001724270 */
[----:B------:R-:W-:-:S05]  /*1f900*/  F2FP.F16.F32.PACK_AB R8, RZ, R8 ;  /* 0x00000008ff08723e */ /* 0x000fca00000000ff */
[----:B------:R-:W-:Y:S01]  /*1f910*/  @P0 STG.E.U16 desc[UR46][R14.64+0x52], R8 ;  /* 0x000052080e000986 */ /* 0x000fe2000c10152e */
[----:B------:R-:W-:Y:S01]  /*1f920*/  ISETP.GT.AND P0, PT, R3, 0x31, PT ;  /* 0x000000310300780c */ /* 0x000fe20003f04270 */
[----:B----4-:R-:W-:Y:S02]  /*1f930*/  FMUL R6, R9, R2 ;  /* 0x0000000209067220 */ /* 0x010fe40000400000 */
[----:B------:R-:W3:Y:S03]  /*1f940*/  LDL.LU R9, [R1+0x6c] ;  /* 0x00006c0001097983 */ /* 0x000ee60000300800 */
[----:B------:R-:W-:-:S05]  /*1f950*/  F2FP.F16.F32.PACK_AB R6, RZ, R6 ;  /* 0x00000006ff06723e */ /* 0x000fca00000000ff */
[----:B------:R2:W-:Y:S01]  /*1f960*/  @P1 STG.E.U16 desc[UR46][R12.64+0x60], R6 ;  /* 0x000060060c001986 */ /* 0x0005e2000c10152e */
[----:B------:R-:W-:Y:S01]  /*1f970*/  ISETP.GT.AND P1, PT, R0, RZ, P0 ;  /* 0x000000ff0000720c */ /* 0x000fe20000724270 */
[----:B--2---:R-:W-:Y:S02]  /*1f980*/  FMUL R6, R234, R2 ;  /* 0x00000002ea067220 */ /* 0x004fe40000400000 */
[----:B------:R-:W2:Y:S03]  /*1f990*/  LDL.LU R234, [R1+0x70] ;  /* 0x0000700001ea7983 */ /* 0x000ea60000300800 */
[----:B------:R-:W-:-:S07]  /*1f9a0*/  F2FP.F16.F32.PACK_AB R6, RZ, R6 ;  /* 0x00000006ff06723e */ /* 0x000fce00000000ff */
[----:B------:R0:W-:Y:S01]  /*1f9b0*/  @P1 STG.E.U16 desc[UR46][R12.64+0x62], R6 ;  /* 0x000062060c001986 */ /* 0x0001e2000c10152e */
[----:B------:R-:W-:Y:S01]  /*1f9c0*/  ISETP.GT.AND P1, PT, R0, 0x8, P2 ;  /* 0x000000080000780c */ /* 0x000fe20001724270 */
[----:B0-----:R-:W-:-:S05]  /*1f9d0*/  FMUL R6, R18, R2 ;  /* 0x0000000212067220 */ /* 0x001fca0000400000 */
[----:B------:R-:W-:-:S04]  /*1f9e0*/  F2FP.F16.F32.PACK_AB R6, RZ, R6 ;  /* 0x00000006ff06723e */ /* 0x000fc800000000ff */
[----:B------:R-:W-:Y:S01]  /*1f9f0*/  PRMT R8, R6, 0x7610, R8 ;  /* 0x0000761006087816 */ /* 0x000fe20000000008 */
[----:B------:R-:W-:Y:S02]  /*1fa00*/  FMUL R6, R233, R2 ;  /* 0x00000002e9067220 */ /* 0x000fe40000400000 */
[----:B------:R-:W4:Y:S04]  /*1fa10*/  LDL.LU R233, [R1+0x74] ;  /* 0x0000740001e97983 */ /* 0x000f280000300800 */
[----:B------:R0:W-:Y:S01]  /*1fa20*/  @P1 STG.E.U16 desc[UR46][R14.64+0x60], R8 ;  /* 0x000060080e001986 */ /* 0x0001e2000c10152e */
[----:B------:R-:W-:Y:S02]  /*1fa30*/  ISETP.GT.AND P1, PT, R0, 0x8, P0 ;  /* 0x000000080000780c */ /* 0x000fe40000724270 */
[----:B------:R-:W-:-:S04]  /*1fa40*/  F2FP.F16.F32.PACK_AB R6, RZ, R6 ;  /* 0x00000006ff06723e */ /* 0x000fc800000000ff */
[----:B0-----:R-:W-:-:S07]  /*1fa50*/  PRMT R8, R6, 0x7610, R8 ;  /* 0x0000761006087816 */ /* 0x001fce0000000008 */
[----:B------:R-:W-:Y:S01]  /*1fa60*/  @P1 STG.E.U16 desc[UR46][R14.64+0x62], R8 ;  /* 0x000062080e001986 */ /* 0x000fe2000c10152e */
[----:B------:R-:W-:Y:S01]  /*1fa70*/  ISETP.GT.AND P1, PT, R3, 0x38, PT ;  /* 0x000000380300780c */ /* 0x000fe20003f24270 */
[----:B------:R-:W-:Y:S02]  /*1fa80*/  FMUL R6, R232, R2 ;  /* 0x00000002e8067220 */ /* 0x000fe40000400000 */
[----:B------:R-:W5:Y:S01]  /*1fa90*/  LDL.LU R232, [R1+0x78] ;  /* 0x0000780001e87983 */ /* 0x000f620000300800 */
[----:B------:R-:W-:Y:S02]  /*1faa0*/  ISETP.GT.AND P6, PT, R0, RZ, P1 ;  /* 0x000000ff0000720c */ /* 0x000fe40000fc4270 */
[----:B------:R-:W-:-:S11]  /*1fab0*/  F2FP.F16.F32.PACK_AB R6, RZ, R6 ;  /* 0x00000006ff06723e */ /* 0x000fd600000000ff */
[----:B------:R0:W-:Y:S01]  /*1fac0*/  @P6 STG.E.U16 desc[UR46][R12.64+0x70], R6 ;  /* 0x000070060c006986 */ /* 0x0001e2000c10152e */
[----:B------:R-:W-:-:S04]  /*1fad0*/  ISETP.GT.AND P6, PT, R3, 0x39, PT ;  /* 0x000000390300780c */ /* 0x000fc80003fc4270 */
[----:B------:R-:W-:Y:S01]  /*1fae0*/  ISETP.GT.AND P6, PT, R0, RZ, P6 ;  /* 0x000000ff0000720c */ /* 0x000fe200037c4270 */
[----:B0-----:R-:W-:-:S05]  /*1faf0*/  FMUL R6, R22, R2 ;  /* 0x0000000216067220 */ /* 0x001fca0000400000 */
        /* <DEDUP_REMOVED lines=8> */
[----:B0-----:R-:W-:Y:S02]  /*1fb80*/  FMUL R6, R235, R2 ;  /* 0x00000002eb067220 */ /* 0x001fe40000400000 */
[----:B------:R-:W5:Y:S03]  /*1fb90*/  LDL.LU R235, [R1+0x7c] ;  /* 0x00007c0001eb7983 */ /* 0x000f660000300800 */
[----:B------:R-:W-:Y:S01]  /*1fba0*/  F2FP.F16.F32.PACK_AB R6, RZ, R6 ;  /* 0x00000006ff06723e */ /* 0x000fe200000000ff */
[----:B------:R-:W5:Y:S04]  /*1fbb0*/  LDL.LU R18, [R1] ;  /* 0x0000000001127983 */ /* 0x000f680000300800 */
[----:B------:R-:W5:Y:S04]  /*1fbc0*/  LDL.LU R19, [R1+0x4] ;  /* 0x0000040001137983 */ /* 0x000f680000300800 */
[----:B------:R-:W3:Y:S04]  /*1fbd0*/  LDL.LU R22, [R1+0x8] ;  /* 0x0000080001167983 */ /* 0x000ee80000300800 */
[----:B------:R0:W-:Y:S04]  /*1fbe0*/  @P6 STG.E.U16 desc[UR46][R14.64+0x72], R6 ;  /* 0x000072060e006986 */ /* 0x0001e8000c10152e */
[----:B0-----:R-:W2:Y:S01]  /*1fbf0*/  LDL.LU R6, [R1+0x40] ;  /* 0x0000400001067983 */ /* 0x001ea20000300800 */
[----:B------:R-:W-:-:S04]  /*1fc00*/  ISETP.GT.AND P6, PT, R3, 0x20, PT ;  /* 0x000000200300780c */ /* 0x000fc80003fc4270 */
[----:B------:R-:W-:Y:S01]  /*1fc10*/  ISETP.GT.AND P6, PT, R0, 0x80, P6 ;  /* 0x000000800000780c */ /* 0x000fe200037c4270 */
[----:B--2---:R-:W-:-:S05]  /*1fc20*/  FMUL R6, R6, R2 ;  /* 0x0000000206067220 */ /* 0x004fca0000400000 */
[----:B------:R-:W-:-:S04]  /*1fc30*/  F2FP.F16.F32.PACK_AB R6, RZ, R6 ;  /* 0x00000006ff06723e */ /* 0x000fc800000000ff */
[----:B------:R-:W-:Y:S01]  /*1fc40*/  PRMT R8, R6, 0x7610, R8 ;  /* 0x0000761006087816 */ /* 0x000fe20000000008 */
[----:B------:R-:W-:-:S05]  /*1fc50*/  IMAD.MOV.U32 R6, RZ, RZ, R10 ;  /* 0x000000ffff067224 */ /* 0x000fca00078e000a */
[----:B------:R0:W-:Y:S04]  /*1fc60*/  @P6 STG.E.U16 desc[UR46][R6.64+0x40], R8 ;  /* 0x0000400806006986 */ /* 0x0001e8000c10152e */
[----:B0-----:R-:W2:Y:S01]  /*1fc70*/  LDL.LU R8, [R1+0x44] ;  /* 0x0000440001087983 */ /* 0x001ea20000300800 */
[----:B------:R-:W-:Y:S01]  /*1fc80*/  ISETP.GT.AND P6, PT, R0, 0x80, P5 ;  /* 0x000000800000780c */ /* 0x000fe20002fc4270 */
[----:B--2---:R-:W-:-:S05]  /*1fc90*/  FMUL R8, R8, R2 ;  /* 0x0000000208087220 */ /* 0x004fca0000400000 */
[----:B------:R-:W-:-:S07]  /*1fca0*/  F2FP.F16.F32.PACK_AB R8, RZ, R8 ;  /* 0x00000008ff08723e */ /* 0x000fce00000000ff */
[----:B------:R0:W-:Y:S04]  /*1fcb0*/  @P6 STG.E.U16 desc[UR46][R6.64+0x42], R8 ;  /* 0x0000420806006986 */ /* 0x0001e8000c10152e */
[----:B0-----:R-:W2:Y:S01]  /*1fcc0*/  LDL.LU R8, [R1+0x48] ;  /* 0x0000480001087983 */ /* 0x001ea20000300800 */
[----:B------:R-:W-:-:S04]  /*1fcd0*/  IADD3 R10, P6, R10, UR11, RZ ;  /* 0x0000000b0a0a7c10 */ /* 0x000fc8000ffde0ff */
[----:B------:R-:W-:Y:S02]  /*1fce0*/  IADD3.X R11, R7, UR5, RZ, P6, !PT ;  /* 0x00000005070b7c10 */ /* 0x000fe4000b7fe4ff */
        /* <DEDUP_REMOVED lines=42> */
[----:B---3--:R-:W-:-:S05]  /*1ff90*/  FMUL R22, R22, R2 ;  /* 0x0000000216167220 */ /* 0x008fca0000400000 */
[----:B------:R-:W-:Y:S01]  /*1ffa0*/  F2FP.F16.F32.PACK_AB R22, RZ, R22 ;  /* 0x00000016ff16723e */ /* 0x000fe200000000ff */
[----:B--2---:R-:W-:-:S05]  /*1ffb0*/  FMUL R8, R8, R2 ;  /* 0x0000000208087220 */ /* 0x004fca0000400000 */
[----:B------:R-:W-:-:S05]  /*1ffc0*/  F2FP.F16.F32.PACK_AB R8, RZ, R8 ;  /* 0x00000008ff08723e */ /* 0x000fca00000000ff */
[----:B------:R0:W-:Y:S01]  /*1ffd0*/  @P6 STG.E.U16 desc[UR46][R10.64+0x60], R8 ;  /* 0x000060080a006986 */ /* 0x0001e2000c10152e */
[----:B------:R-:W-:Y:S01]  /*1ffe0*/  ISETP.GT.AND P6, PT, R0, 0x88, P0 ;  /* 0x000000880000780c */ /* 0x000fe200007c4270 */
[----:B0-----:R-:W-:-:S05]  /*1fff0*/  FMUL R8, R9, R2 ;  /* 0x0000000209087220 */ /* 0x001fca0000400000 */
[----:B------:R-:W-:-:S07]  /*20000*/  F2FP.F16.F32.PACK_AB R8, RZ, R8 ;  /* 0x00000008ff08723e */ /* 0x000fce00000000ff */
[----:B------:R0:W-:Y:S01]  /*20010*/  @P6 STG.E.U16 desc[UR46][R10.64+0x62], R8 ;  /* 0x000062080a006986 */ /* 0x0001e2000c10152e */
[----:B------:R-:W-:Y:S01]  /*20020*/  ISETP.GT.AND P6, PT, R0, 0x80, P1 ;  /* 0x000000800000780c */ /* 0x000fe20000fc4270 */
[----:B0-----:R-:W-:Y:S02]  /*20030*/  FMUL R8, R234, R2 ;  /* 0x00000002ea087220 */ /* 0x001fe40000400000 */
[----:B------:R-:W2:Y:S03]  /*20040*/  LDL.LU R234, [R1+0x30] ;  /* 0x0000300001ea7983 */ /* 0x000ea60000300800 */
[----:B------:R-:W-:-:S07]  /*20050*/  F2FP.F16.F32.PACK_AB R8, RZ, R8 ;  /* 0x00000008ff08723e */ /* 0x000fce00000000ff */
[----:B------:R4:W-:Y:S01]  /*20060*/  @P6 STG.E.U16 desc[UR46][R6.64+0x70], R8 ;  /* 0x0000700806006986 */ /* 0x0009e2000c10152e */
[----:B------:R-:W-:-:S04]  /*20070*/  ISETP.GT.AND P6, PT, R3, 0x39, PT ;  /* 0x000000390300780c */ /* 0x000fc80003fc4270 */
[----:B------:R-:W-:Y:S01]  /*20080*/  ISETP.GT.AND P6, PT, R0, 0x80, P6 ;  /* 0x000000800000780c */ /* 0x000fe200037c4270 */
[----:B----4-:R-:W-:Y:S02]  /*20090*/  FMUL R8, R233, R2 ;  /* 0x00000002e9087220 */ /* 0x010fe40000400000 */
[----:B------:R-:W3:Y:S03]  /*200a0*/  LDL.LU R233, [R1+0x34] ;  /* 0x0000340001e97983 */ /* 0x000ee60000300800 */
[----:B------:R-:W-:-:S07]  /*200b0*/  F2FP.F16.F32.PACK_AB R8, RZ, R8 ;  /* 0x00000008ff08723e */ /* 0x000fce00000000ff */
[----:B------:R5:W-:Y:S01]  /*200c0*/  @P6 STG.E.U16 desc[UR46][R6.64+0x72], R8 ;  /* 0x0000720806006986 */ /* 0x000be2000c10152e */
[----:B------:R-:W-:Y:S01]  /*200d0*/  ISETP.GT.AND P6, PT, R0, 0x88, P1 ;  /* 0x000000880000780c */ /* 0x000fe20000fc4270 */
[----:B-----5:R-:W-:Y:S02]  /*200e0*/  FMUL R8, R232, R2 ;  /* 0x00000002e8087220 */ /* 0x020fe40000400000 */
[----:B------:R-:W4:Y:S03]  /*200f0*/  LDL.LU R232, [R1+0x38] ;  /* 0x0000380001e87983 */ /* 0x000f260000300800 */
[----:B------:R-:W-:-:S07]  /*20100*/  F2FP.F16.F32.PACK_AB R8, RZ, R8 ;  /* 0x00000008ff08723e */ /* 0x000fce00000000ff */
[----:B------:R0:W-:Y:S01]  /*20110*/  @P6 STG.E.U16 desc[UR46][R10.64+0x70], R8 ;  /* 0x000070080a006986 */ /* 0x0001e2000c10152e */
[----:B------:R-:W-:-:S04]  /*20120*/  ISETP.GT.AND P6, PT, R3, 0x39, PT ;  /* 0x000000390300780c */ /* 0x000fc80003fc4270 */
[----:B------:R-:W-:Y:S01]  /*20130*/  ISETP.GT.AND P6, PT, R0, 0x88, P6 ;  /* 0x000000880000780c */ /* 0x000fe200037c4270 */
[----:B0-----:R-:W-:Y:S02]  /*20140*/  FMUL R8, R235, R2 ;  /* 0x00000002eb087220 */ /* 0x001fe40000400000 */
[----:B------:R-:W5:Y:S03]  /*20150*/  LDL.LU R235, [R1+0x3c] ;  /* 0x00003c0001eb7983 */ /* 0x000f660000300800 */
        /* <DEDUP_REMOVED lines=18> */
[----:B0-----:R-:W2:Y:S01]  /*20280*/  LDL.LU R22, [R1+0xc] ;  /* 0x00000c0001167983 */ /* 0x001ea20000300800 */
[----:B------:R-:W-:Y:S01]  /*20290*/  ISETP.GT.AND P6, PT, R0, 0x108, P5 ;  /* 0x000001080000780c */ /* 0x000fe20002fc4270 */
[----:B--2---:R-:W-:-:S05]  /*202a0*/  FMUL R22, R22, R2 ;  /* 0x0000000216167220 */ /* 0x004fca0000400000 */
[----:B------:R-:W-:-:S07]  /*202b0*/  F2FP.F16.F32.PACK_AB R22, RZ, R22 ;  /* 0x00000016ff16723e */ /* 0x000fce00000000ff */
[----:B------:R0:W-:Y:S04]  /*202c0*/  @P6 STG.E.U16 desc[UR46][R18.64+0x42], R22 ;  /* 0x0000421612006986 */ /* 0x0001e8000c10152e */
[----:B0-----:R-:W2:Y:S01]  /*202d0*/  LDL.LU R18, [R1+0x10] ;  /* 0x0000100001127983 */ /* 0x001ea20000300800 */
[----:B------:R-:W-:-:S03]  /*202e0*/  ISETP.GT.AND P6, PT, R0, 0x100, P4 ;  /* 0x000001000000780c */ /* 0x000fc600027c4270 */
[----:B------:R-:W3:Y:S01]  /*202f0*/  LDL.LU R19, [R1+0x28] ;  /* 0x0000280001137983 */ /* 0x000ee20000300800 */
[----:B--2---:R-:W-:-:S05]  /*20300*/  FMUL R18, R18, R2 ;  /* 0x0000000212127220 */ /* 0x004fca0000400000 */
[----:B------:R-:W-:-:S05]  /*20310*/  F2FP.F16.F32.PACK_AB R18, RZ, R18 ;  /* 0x00000012ff12723e */ /* 0x000fca00000000ff */
        /* <DEDUP_REMOVED lines=23> */
[-C--:B---3--:R-:W-:Y:S01]  /*20490*/  FMUL R19, R19, R2.reuse ;  /* 0x0000000213137220 */ /* 0x088fe20000400000 */
[----:B--2---:R-:W-:-:S05]  /*204a0*/  FMUL R18, R18, R2 ;  /* 0x0000000212127220 */ /* 0x004fca0000400000 */
[----:B------:R-:W-:-:S06]  /*204b0*/  F2FP.F16.F32.PACK_AB R18, RZ, R18 ;  /* 0x00000012ff12723e */ /* 0x000fcc00000000ff */
[----:B------:R0:W-:Y:S04]  /*204c0*/  @P6 STG.E.U16 desc[UR46][R4.64+0x62], R18 ;  /* 0x0000621204006986 */ /* 0x0001e8000c10152e */
[----:B0-----:R-:W2:Y:S01]  /*204d0*/  LDL.LU R18, [R1+0x2c] ;  /* 0x00002c0001127983 */ /* 0x001ea20000300800 */
[----:B------:R-:W-:Y:S02]  /*204e0*/  ISETP.GT.AND P6, PT, R0, 0x108, P2 ;  /* 0x000001080000780c */ /* 0x000fe400017c4270 */
[----:B------:R-:W-:-:S04]  /*204f0*/  F2FP.F16.F32.PACK_AB R19, RZ, R19 ;  /* 0x00000013ff13723e */ /* 0x000fc800000000ff */
[----:B------:R-:W-:-:S07]  /*20500*/  PRMT R22, R19, 0x7610, R22 ;  /* 0x0000761013167816 */ /* 0x000fce0000000016 */
[----:B------:R0:W-:Y:S01]  /*20510*/  @P6 STG.E.U16 desc[UR46][R8.64+0x60], R22 ;  /* 0x0000601608006986 */ /* 0x0001e2000c10152e */
[----:B------:R-:W-:Y:S01]  /*20520*/  ISETP.GT.AND P6, PT, R0, 0x108, P0 ;  /* 0x000001080000780c */ /* 0x000fe200007c4270 */
[----:B------:R-:W-:-:S05]  /*20530*/  FMUL R216, R216, R2 ;  /* 0x00000002d8d87220 */ /* 0x000fca0000400000 */
[----:B------:R-:W-:Y:S01]  /*20540*/  F2FP.F16.F32.PACK_AB R216, RZ, R216 ;  /* 0x000000d8ffd8723e */ /* 0x000fe200000000ff */
[----:B------:R-:W-:-:S05]  /*20550*/  FMUL R217, R217, R2 ;  /* 0x00000002d9d97220 */ /* 0x000fca0000400000 */
[----:B------:R-:W-:Y:S01]  /*20560*/  F2FP.F16.F32.PACK_AB R217, RZ, R217 ;  /* 0x000000d9ffd9723e */ /* 0x000fe200000000ff */
[-C--:B------:R-:W-:Y:S01]  /*20570*/  FMUL R218, R218, R2.reuse ;  /* 0x00000002dada7220 */ /* 0x080fe20000400000 */
[----:B------:R-:W-:-:S04]  /*20580*/  FMUL R219, R219, R2 ;  /* 0x00000002dbdb7220 */ /* 0x000fc80000400000 */
[----:B------:R-:W-:Y:S02]  /*20590*/  F2FP.F16.F32.PACK_AB R218, RZ, R218 ;  /* 0x000000daffda723e */ /* 0x000fe400000000ff */
[----:B------:R-:W-:Y:S01]  /*205a0*/  F2FP.F16.F32.PACK_AB R219, RZ, R219 ;  /* 0x000000dbffdb723e */ /* 0x000fe200000000ff */
[----:B------:R-:W-:-:S05]  /*205b0*/  FMUL R220, R220, R2 ;  /* 0x00000002dcdc7220 */ /* 0x000fca0000400000 */
[----:B------:R-:W-:Y:S01]  /*205c0*/  F2FP.F16.F32.PACK_AB R220, RZ, R220 ;  /* 0x000000dcffdc723e */ /* 0x000fe200000000ff */
[-C--:B------:R-:W-:Y:S01]  /*205d0*/  FMUL R221, R221, R2.reuse ;  /* 0x00000002dddd7220 */ /* 0x080fe20000400000 */
[----:B------:R-:W-:-:S04]  /*205e0*/  FMUL R222, R222, R2 ;  /* 0x00000002dede7220 */ /* 0x000fc80000400000 */
[----:B------:R-:W-:Y:S02]  /*205f0*/  F2FP.F16.F32.PACK_AB R221, RZ, R221 ;  /* 0x000000ddffdd723e */ /* 0x000fe400000000ff */
[----:B------:R-:W-:Y:S01]  /*20600*/  F2FP.F16.F32.PACK_AB R222, RZ, R222 ;  /* 0x000000deffde723e */ /* 0x000fe200000000ff */
[-C--:B------:R-:W-:Y:S01]  /*20610*/  FMUL R223, R223, R2.reuse ;  /* 0x00000002dfdf7220 */ /* 0x080fe20000400000 */
[-C--:B------:R-:W-:Y:S01]  /*20620*/  FMUL R224, R224, R2.reuse ;  /* 0x00000002e0e07220 */ /* 0x080fe20000400000 */
[----:B------:R-:W-:-:S03]  /*20630*/  FMUL R225, R225, R2 ;  /* 0x00000002e1e17220 */ /* 0x000fc60000400000 */
[----:B------:R-:W-:Y:S02]  /*20640*/  F2FP.F16.F32.PACK_AB R223, RZ, R223 ;  /* 0x000000dfffdf723e */ /* 0x000fe400000000ff */
[----:B------:R-:W-:Y:S01]  /*20650*/  F2FP.F16.F32.PACK_AB R224, RZ, R224 ;  /* 0x000000e0ffe0723e */ /* 0x000fe200000000ff */
[-C--:B------:R-:W-:Y:S01]  /*20660*/  FMUL R226, R226, R2.reuse ;  /* 0x00000002e2e27220 */ /* 0x080fe20000400000 */
[----:B------:R-:W-:Y:S01]  /*20670*/  F2FP.F16.F32.PACK_AB R225, RZ, R225 ;  /* 0x000000e1ffe1723e */ /* 0x000fe200000000ff */
[-C--:B------:R-:W-:Y:S01]  /*20680*/  FMUL R227, R227, R2.reuse ;  /* 0x00000002e3e37220 */ /* 0x080fe20000400000 */
[-C--:B------:R-:W-:Y:S01]  /*20690*/  FMUL R228, R228, R2.reuse ;  /* 0x00000002e4e47220 */ /* 0x080fe20000400000 */
[----:B------:R-:W-:Y:S01]  /*206a0*/  FMUL R229, R229, R2 ;  /* 0x00000002e5e57220 */ /* 0x000fe20000400000 */
[----:B------:R-:W-:Y:S02]  /*206b0*/  F2FP.F16.F32.PACK_AB R226, RZ, R226 ;  /* 0x000000e2ffe2723e */ /* 0x000fe400000000ff */
[----:B------:R-:W-:-:S02]  /*206c0*/  F2FP.F16.F32.PACK_AB R227, RZ, R227 ;  /* 0x000000e3ffe3723e */ /* 0x000fc400000000ff */
[----:B------:R-:W-:Y:S02]  /*206d0*/  F2FP.F16.F32.PACK_AB R228, RZ, R228 ;  /* 0x000000e4ffe4723e */ /* 0x000fe400000000ff */
[----:B------:R-:W-:Y:S01]  /*206e0*/  F2FP.F16.F32.PACK_AB R229, RZ, R229 ;  /* 0x000000e5ffe5723e */ /* 0x000fe200000000ff */
[-C--:B------:R-:W-:Y:S01]  /*206f0*/  FMUL R230, R230, R2.reuse ;  /* 0x00000002e6e67220 */ /* 0x080fe20000400000 */
[-C--:B------:R-:W-:Y:S01]  /*20700*/  FMUL R231, R231, R2.reuse ;  /* 0x00000002e7e77220 */ /* 0x080fe20000400000 */
[-C--:B------:R-:W-:Y:S01]  /*20710*/  FMUL R200, R200, R2.reuse ;  /* 0x00000002c8c87220 */ /* 0x080fe20000400000 */
[-C--:B------:R-:W-:Y:S01]  /*20720*/  FMUL R201, R201, R2.reuse ;  /* 0x00000002c9c97220 */ /* 0x080fe20000400000 */
[----:B------:R-:W-:Y:S01]  /*20730*/  FMUL R202, R202, R2 ;  /* 0x00000002caca7220 */ /* 0x000fe20000400000 */
[----:B------:R-:W-:Y:S02]  /*20740*/  F2FP.F16.F32.PACK_AB R230, RZ, R230 ;  /* 0x000000e6ffe6723e */ /* 0x000fe400000000ff */
[----:B------:R-:W-:-:S02]  /*20750*/  F2FP.F16.F32.PACK_AB R231, RZ, R231 ;  /* 0x000000e7ffe7723e */ /* 0x000fc400000000ff */
[----:B------:R-:W-:Y:S02]  /*20760*/  F2FP.F16.F32.PACK_AB R200, RZ, R200 ;  /* 0x000000c8ffc8723e */ /* 0x000fe400000000ff */
[----:B------:R-:W-:Y:S02]  /*20770*/  F2FP.F16.F32.PACK_AB R201, RZ, R201 ;  /* 0x000000c9ffc9723e */ /* 0x000fe400000000ff */
[----:B------:R-:W-:Y:S01]  /*20780*/  F2FP.F16.F32.PACK_AB R202, RZ, R202 ;  /* 0x000000caffca723e */ /* 0x000fe200000000ff */
[----:B------:R-:W-:-:S05]  /*20790*/  FMUL R203, R203, R2 ;  /* 0x00000002cbcb7220 */ /* 0x000fca0000400000 */
[----:B------:R-:W-:Y:S01]  /*207a0*/  F2FP.F16.F32.PACK_AB R203, RZ, R203 ;  /* 0x000000cbffcb723e */ /* 0x000fe200000000ff */
[----:B--2---:R-:W-:-:S05]  /*207b0*/  FMUL R19, R18, R2 ;  /* 0x0000000212137220 */ /* 0x004fca0000400000 */
[----:B------:R-:W-:Y:S01]  /*207c0*/  F2FP.F16.F32.PACK_AB R19, RZ, R19 ;  /* 0x00000013ff13723e */ /* 0x000fe200000000ff */
[----:B------:R-:W-:-:S04]  /*207d0*/  FMUL R18, R234, R2 ;  /* 0x00000002ea127220 */ /* 0x000fc80000400000 */
[----:B------:R1:W-:Y:S01]  /*207e0*/  @P6 STG.E.U16 desc[UR46][R8.64+0x62], R19 ;  /* 0x0000621308006986 */ /* 0x0003e2000c10152e */
[----:B------:R-:W-:Y:S02]  /*207f0*/  ISETP.GT.AND P6, PT, R0, 0x100, P1 ;  /* 0x000001000000780c */ /* 0x000fe40000fc4270 */
[----:B------:R-:W-:-:S04]  /*20800*/  F2FP.F16.F32.PACK_AB R18, RZ, R18 ;  /* 0x00000012ff12723e */ /* 0x000fc800000000ff */
[----:B------:R-:W-:Y:S01]  /*20810*/  PRMT R23, R18, 0x7610, R23 ;  /* 0x0000761012177816 */ /* 0x000fe20000000017 */
[----:B------:R-:W-:-:S06]  /*20820*/  FMUL R18, R233, R2 ;  /* 0x00000002e9127220 */ /* 0x000fcc0000400000 */
[----:B------:R2:W-:Y:S01]  /*20830*/  @P6 STG.E.U16 desc[UR46][R4.64+0x70], R23 ;  /* 0x0000701704006986 */ /* 0x0005e2000c10152e */
[----:B------:R-:W-:-:S04]  /*20840*/  ISETP.GT.AND P6, PT, R3, 0x39, PT ;  /* 0x000000390300780c */ /* 0x000fc80003fc4270 */
[----:B------:R-:W-:Y:S02]  /*20850*/  ISETP.GT.AND P6, PT, R0, 0x100, P6 ;  /* 0x000001000000780c */ /* 0x000fe400037c4270 */
[----:B------:R-:W-:-:S04]  /*20860*/  F2FP.F16.F32.PACK_AB R18, RZ, R18 ;  /* 0x00000012ff12723e */ /* 0x000fc800000000ff */
[----:B0-----:R-:W-:Y:S01]  /*20870*/  PRMT R22, R18, 0x7610, R22 ;  /* 0x0000761012167816 */ /* 0x001fe20000000016 */
[----:B----4-:R-:W-:-:S06]  /*20880*/  FMUL R18, R232, R2 ;  /* 0x00000002e8127220 */ /* 0x010fcc0000400000 */
[----:B------:R-:W-:Y:S01]  /*20890*/  @P6 STG.E.U16 desc[UR46][R4.64+0x72], R22 ;  /* 0x0000721604006986 */ /* 0x000fe2000c10152e */
[----:B------:R-:W-:Y:S02]  /*208a0*/  ISETP.GT.AND P6, PT, R0, 0x108, P1 ;  /* 0x000001080000780c */ /* 0x000fe40000fc4270 */
[----:B------:R-:W-:-:S04]  /*208b0*/  F2FP.F16.F32.PACK_AB R18, RZ, R18 ;  /* 0x00000012ff12723e */ /* 0x000fc800000000ff */
[----:B-1----:R-:W-:Y:S01]  /*208c0*/  PRMT R19, R18, 0x7610, R19 ;  /* 0x0000761012137816 */ /* 0x002fe20000000013 */
[----:B-----5:R-:W-:-:S06]  /*208d0*/  FMUL R18, R235, R2 ;  /* 0x00000002eb127220 */ /* 0x020fcc0000400000 */
[----:B------:R0:W-:Y:S01]  /*208e0*/  @P6 STG.E.U16 desc[UR46][R8.64+0x70], R19 ;  /* 0x0000701308006986 */ /* 0x0001e2000c10152e */
[----:B------:R-:W-:-:S04]  /*208f0*/  ISETP.GT.AND P6, PT, R3, 0x39, PT ;  /* 0x000000390300780c */ /* 0x000fc80003fc4270 */
[----:B------:R-:W-:Y:S02]  /*20900*/  ISETP.GT.AND P6, PT, R0, 0x108, P6 ;  /* 0x000001080000780c */ /* 0x000fe400037c4270 */
[----:B------:R-:W-:-:S04]  /*20910*/  F2FP.F16.F32.PACK_AB R18, RZ, R18 ;  /* 0x00000012ff12723e */ /* 0x000fc800000000ff */
[----:B--2---:R-:W-:-:S07]  /*20920*/  PRMT R23, R18, 0x7610, R23 ;  /* 0x0000761012177816 */ /* 0x004fce0000000017 */
[----:B------:R1:W-:Y:S01]  /*20930*/  @P6 STG.E.U16 desc[UR46][R8.64+0x72], R23 ;  /* 0x0000721708006986 */ /* 0x0003e2000c10152e */
[----:B------:R-:W-:-:S04]  /*20940*/  IADD3 R18, P6, R4, UR13, RZ ;  /* 0x0000000d04127c10 */ /* 0x000fc8000ffde0ff */
[----:B0-----:R-:W-:Y:S02]  /*20950*/  IADD3.X R19, R5, UR12, RZ, P6, !PT ;  /* 0x0000000c05137c10 */ /* 0x001fe4000b7fe4ff */
[----:B------:R-:W-:-:S04]  /*20960*/  ISETP.GT.AND P6, PT, R3, 0x20, PT ;  /* 0x000000200300780c */ /* 0x000fc80003fc4270 */
[----:B------:R-:W-:-:S13]  /*20970*/  ISETP.GT.AND P6, PT, R0, 0x180, P6 ;  /* 0x000001800000780c */ /* 0x000fda00037c4270 */
[----:B------:R0:W-:Y:S01]  /*20980*/  @P6 STG.E.U16 desc[UR46][R18.64+0x40], R216 ;  /* 0x000040d812006986 */ /* 0x0001e2000c10152e */
[C---:B------:R-:W-:Y:S02]  /*20990*/  ISETP.GT.AND P6, PT, R0.reuse, 0x180, P5 ;  /* 0x000001800000780c */ /* 0x040fe40002fc4270 */
[----:B------:R-:W-:-:S11]  /*209a0*/  ISETP.GT.AND P5, PT, R0, 0x188, P5 ;  /* 0x000001880000780c */ /* 0x000fd60002fa4270 */
[----:B------:R0:W-:Y:S01]  /*209b0*/  @P6 STG.E.U16 desc[UR46][R18.64+0x42], R217 ;  /* 0x000042d912006986 */ /* 0x0001e2000c10152e */
[----:B------:R-:W-:-:S04]  /*209c0*/  IADD3 R22, P6, R18, UR11, RZ ;  /* 0x0000000b12167c10 */ /* 0x000fc8000ffde0ff */
[----:B-1----:R-:W-:Y:S02]  /*209d0*/  IADD3.X R23, R19, UR5, RZ, P6, !PT ;  /* 0x0000000513177c10 */ /* 0x002fe4000b7fe4ff */
[----:B------:R-:W-:-:S04]  /*209e0*/  ISETP.GT.AND P6, PT, R3, 0x20, PT ;  /* 0x000000200300780c */ /* 0x000fc80003fc4270 */
[----:B------:R-:W-:-:S13]  /*209f0*/  ISETP.GT.AND P6, PT, R0, 0x188, P6 ;  /* 0x000001880000780c */ /* 0x000fda00037c4270 */
[----:B------:R0:W-:Y:S04]  /*20a00*/  @P6 STG.E.U16 desc[UR46][R22.64+0x40], R218 ;  /* 0x000040da16006986 */ /* 0x0001e8000c10152e */
[----:B------:R0:W-:Y:S01]  /*20a10*/  @P5 STG.E.U16 desc[UR46][R20.64+0x42], R219 ;  /* 0x000042db14005986 */ /* 0x0001e2000c10152e */
[C---:B------:R-:W-:Y:S02]  /*20a20*/  ISETP.GT.AND P5, PT, R0.reuse, 0x180, P4 ;  /* 0x000001800000780c */ /* 0x040fe400027a4270 */
[----:B------:R-:W-:-:S11]  /*20a30*/  ISETP.GT.AND P4, PT, R0, 0x188, P4 ;  /* 0x000001880000780c */ /* 0x000fd60002784270 */
[----:B------:R0:W-:Y:S01]  /*20a40*/  @P5 STG.E.U16 desc[UR46][R18.64+0x50], R220 ;  /* 0x000050dc12005986 */ /* 0x0001e2000c10152e */
[C---:B------:R-:W-:Y:S02]  /*20a50*/  ISETP.GT.AND P5, PT, R0.reuse, 0x180, P3 ;  /* 0x000001800000780c */ /* 0x040fe40001fa4270 */
[----:B------:R-:W-:-:S11]  /*20a60*/  ISETP.GT.AND P3, PT, R0, 0x188, P3 ;  /* 0x000001880000780c */ /* 0x000fd60001f64270 */
[----:B------:R0:W-:Y:S04]  /*20a70*/  @P5 STG.E.U16 desc[UR46][R18.64+0x52], R221 ;  /* 0x000052dd12005986 */ /* 0x0001e8000c10152e */
[----:B------:R0:W-:Y:S01]  /*20a80*/  @P4 STG.E.U16 desc[UR46][R22.64+0x50], R222 ;  /* 0x000050de16004986 */ /* 0x0001e2000c10152e */
[C---:B------:R-:W-:Y:S02]  /*20a90*/  ISETP.GT.AND P4, PT, R0.reuse, 0x180, P2 ;  /* 0x000001800000780c */ /* 0x040fe40001784270 */
[C---:B------:R-:W-:Y:S02]  /*20aa0*/  ISETP.GT.AND P5, PT, R0.reuse, 0x180, P0 ;  /* 0x000001800000780c */ /* 0x040fe400007a4270 */
[C---:B------:R-:W-:Y:S02]  /*20ab0*/  ISETP.GT.AND P2, PT, R0.reuse, 0x188, P2 ;  /* 0x000001880000780c */ /* 0x040fe40001744270 */
[----:B------:R-:W-:Y:S01]  /*20ac0*/  ISETP.GT.AND P6, PT, R3, 0x39, PT ;  /* 0x000000390300780c */ /* 0x000fe20003fc4270 */
[----:B------:R0:W-:Y:S01]  /*20ad0*/  @P3 STG.E.U16 desc[UR46][R22.64+0x52], R223 ;  /* 0x000052df16003986 */ /* 0x0001e2000c10152e */
[----:B------:R-:W-:-:S02]  /*20ae0*/  ISETP.GT.AND P0, PT, R0, 0x188, P0 ;  /* 0x000001880000780c */ /* 0x000fc40000704270 */
[----:B------:R-:W-:-:S03]  /*20af0*/  ISETP.GT.AND P3, PT, R0, 0x180, P1 ;  /* 0x000001800000780c */ /* 0x000fc60000f64270 */
[----:B------:R0:W-:Y:S01]  /*20b00*/  @P4 STG.E.U16 desc[UR46][R18.64+0x60], R224 ;  /* 0x000060e012004986 */ /* 0x0001e2000c10152e */
[----:B------:R-:W-:-:S03]  /*20b10*/  ISETP.GT.AND P4, PT, R0, 0x180, P6 ;  /* 0x000001800000780c */ /* 0x000fc60003784270 */
[----:B------:R0:W-:Y:S01]  /*20b20*/  @P5 STG.E.U16 desc[UR46][R18.64+0x62], R225 ;  /* 0x000062e112005986 */ /* 0x0001e2000c10152e */
[----:B------:R-:W-:-:S03]  /*20b30*/  ISETP.GT.AND P1, PT, R0, 0x188, P1 ;  /* 0x000001880000780c */ /* 0x000fc60000f24270 */
[----:B------:R0:W-:Y:S01]  /*20b40*/  @P2 STG.E.U16 desc[UR46][R22.64+0x60], R226 ;  /* 0x000060e216002986 */ /* 0x0001e2000c10152e */
[C---:B------:R-:W-:Y:S02]  /*20b50*/  ISETP.GT.AND P2, PT, R3.reuse, 0x39, PT ;  /* 0x000000390300780c */ /* 0x040fe40003f44270 */
[C---:B------:R-:W-:Y:S02]  /*20b60*/  ISETP.GT.AND P6, PT, R3.reuse, 0x40, PT ;  /* 0x000000400300780c */ /* 0x040fe40003fc4270 */
[----:B------:R-:W-:Y:S01]  /*20b70*/  ISETP.GT.AND P5, PT, R3, 0x41, PT ;  /* 0x000000410300780c */ /* 0x000fe20003fa4270 */
[----:B------:R0:W-:Y:S01]  /*20b80*/  @P0 STG.E.U16 desc[UR46][R22.64+0x62], R227 ;  /* 0x000062e316000986 */ /* 0x0001e2000c10152e */
[C---:B------:R-:W-:Y:S02]  /*20b90*/  ISETP.GT.AND P0, PT, R0.reuse, 0x188, P2 ;  /* 0x000001880000780c */ /* 0x040fe40001704270 */
[C---:B------:R-:W-:Y:S01]  /*20ba0*/  ISETP.GT.AND P2, PT, R0.reuse, RZ, P6 ;  /* 0x000000ff0000720c */ /* 0x040fe20003744270 */
[----:B------:R0:W-:Y:S01]  /*20bb0*/  @P3 STG.E.U16 desc[UR46][R18.64+0x70], R228 ;  /* 0x000070e412003986 */ /* 0x0001e2000c10152e */
[----:B------:R-:W-:-:S03]  /*20bc0*/  ISETP.GT.AND P3, PT, R0, RZ, P5 ;  /* 0x000000ff0000720c */ /* 0x000fc60002f64270 */
[----:B------:R0:W-:Y:S01]  /*20bd0*/  @P4 STG.E.U16 desc[UR46][R18.64+0x72], R229 ;  /* 0x000072e512004986 */ /* 0x0001e2000c10152e */
[----:B------:R-:W-:-:S03]  /*20be0*/  ISETP.GT.AND P4, PT, R0, 0x8, P6 ;  /* 0x000000080000780c */ /* 0x000fc60003784270 */
[----:B------:R0:W-:Y:S01]  /*20bf0*/  @P1 STG.E.U16 desc[UR46][R22.64+0x70], R230 ;  /* 0x000070e616001986 */ /* 0x0001e2000c10152e */
[----:B------:R-:W-:-:S03]  /*20c00*/  ISETP.GT.AND P1, PT, R0, 0x8, P5 ;  /* 0x000000080000780c */ /* 0x000fc60002f24270 */
[----:B------:R0:W-:Y:S04]  /*20c10*/  @P0 STG.E.U16 desc[UR46][R22.64+0x72], R231 ;  /* 0x000072e716000986 */ /* 0x0001e8000c10152e */
[----:B------:R0:W-:Y:S04]  /*20c20*/  @P2 STG.E.U16 desc[UR46][R12.64+0x80], R200 ;  /* 0x000080c80c002986 */ /* 0x0001e8000c10152e */
[----:B------:R0:W-:Y:S01]  /*20c30*/  @P3 STG.E.U16 desc[UR46][R12.64+0x82], R201 ;  /* 0x000082c90c003986 */ /* 0x0001e2000c10152e */
[----:B------:R-:W-:-:S03]  /*20c40*/  ISETP.GT.AND P3, PT, R3, 0x49, PT ;  /* 0x000000490300780c */ /* 0x000fc60003f64270 */
[----:B------:R0:W-:Y:S01]  /*20c50*/  @P4 STG.E.U16 desc[UR46][R14.64+0x80], R202 ;  /* 0x000080ca0e004986 */ /* 0x0001e2000c10152e */
[----:B------:R-:W-:Y:S02]  /*20c60*/  ISETP.GT.AND P4, PT, R3, 0x48, PT ;  /* 0x000000480300780c */ /* 0x000fe40003f84270 */
[C---:B------:R-:W-:Y:S02]  /*20c70*/  ISETP.GT.AND P2, PT, R0.reuse, RZ, P3 ;  /* 0x000000ff0000720c */ /* 0x040fe40001f44270 */
[----:B------:R-:W-:Y:S01]  /*20c80*/  ISETP.GT.AND P0, PT, R0, RZ, P4 ;  /* 0x000000ff0000720c */ /* 0x000fe20002704270 */
[-C--:B------:R-:W-:Y:S01]  /*20c90*/  FMUL R204, R204, R2.reuse ;  /* 0x00000002cccc7220 */ /* 0x080fe20000400000 */
[-C--:B------:R-:W-:Y:S01]  /*20ca0*/  FMUL R205, R205, R2.reuse ;  /* 0x00000002cdcd7220 */ /* 0x080fe20000400000 */
[----:B------:R0:W-:Y:S01]  /*20cb0*/  @P1 STG.E.U16 desc[UR46][R14.64+0x82], R203 ;  /* 0x000082cb0e001986 */ /* 0x0001e2000c10152e */
[----:B------:R-:W-:Y:S01]  /*20cc0*/  ISETP.GT.AND P1, PT, R0, 0x8, P4 ;  /* 0x000000080000780c */ /* 0x000fe20002724270 */
[----:B------:R-:W-:Y:S01]  /*20cd0*/  FMUL R206, R206, R2 ;  /* 0x00000002cece7220 */ /* 0x000fe20000400000 */
[----:B------:R-:W-:-:S02]  /*20ce0*/  F2FP.F16.F32.PACK_AB R204, RZ, R204 ;  /* 0x000000ccffcc723e */ /* 0x000fc400000000ff */
[----:B------:R-:W-:Y:S02]  /*20cf0*/  F2FP.F16.F32.PACK_AB R205, RZ, R205 ;  /* 0x000000cdffcd723e */ /* 0x000fe400000000ff */
[----:B------:R-:W-:-:S03]  /*20d00*/  F2FP.F16.F32.PACK_AB R206, RZ, R206 ;  /* 0x000000ceffce723e */ /* 0x000fc600000000ff */
[----:B------:R0:W-:Y:S01]  /*20d10*/  @P0 STG.E.U16 desc[UR46][R12.64+0x90], R204 ;  /* 0x000090cc0c000986 */ /* 0x0001e2000c10152e */
[----:B------:R-:W-:-:S03]  /*20d20*/  ISETP.GT.AND P0, PT, R0, 0x8, P3 ;  /* 0x000000080000780c */ /* 0x000fc60001f04270 */
[----:B------:R0:W-:Y:S01]  /*20d30*/  @P2 STG.E.U16 desc[UR46][R12.64+0x92], R205 ;  /* 0x000092cd0c002986 */ /* 0x0001e2000c10152e */
[----:B------:R-:W-:Y:S01]  /*20d40*/  ISETP.GT.AND P2, PT, R3, 0x50, PT ;  /* 0x000000500300780c */ /* 0x000fe20003f44270 */
[-C--:B------:R-:W-:Y:S02]  /*20d50*/  FMUL R207, R207, R2.reuse ;  /* 0x00000002cfcf7220 */ /* 0x080fe40000400000 */
[----:B------:R0:W-:Y:S01]  /*20d60*/  @P1 STG.E.U16 desc[UR46][R14.64+0x90], R206 ;  /* 0x000090ce0e001986 */ /* 0x0001e2000c10152e */
[----:B------:R-:W-:Y:S01]  /*20d70*/  ISETP.GT.AND P1, PT, R0, RZ, P2 ;  /* 0x000000ff0000720c */ /* 0x000fe20001724270 */
[----:B------:R-:W-:Y:S01]  /*20d80*/  FMUL R208, R208, R2 ;  /* 0x00000002d0d07220 */ /* 0x000fe20000400000 */
[----:B------:R-:W-:-:S04]  /*20d90*/  F2FP.F16.F32.PACK_AB R207, RZ, R207 ;  /* 0x000000cfffcf723e */ /* 0x000fc800000000ff */
[----:B------:R-:W-:Y:S01]  /*20da0*/  F2FP.F16.F32.PACK_AB R208, RZ, R208 ;  /* 0x000000d0ffd0723e */ /* 0x000fe200000000ff */
[----:B------:R0:W-:Y:S01]  /*20db0*/  @P0 STG.E.U16 desc[UR46][R14.64+0x92], R207 ;  /* 0x000092cf0e000986 */ /* 0x0001e2000c10152e */
[----:B------:R-:W-:Y:S01]  /*20dc0*/  ISETP.GT.AND P0, PT, R3, 0x51, PT ;  /* 0x000000510300780c */ /* 0x000fe20003f04270 */
[----:B------:R-:W-:-:S04]  /*20dd0*/  FMUL R209, R209, R2 ;  /* 0x00000002d1d17220 */ /* 0x000fc80000400000 */
[----:B------:R0:W-:Y:S01]  /*20de0*/  @P1 STG.E.U16 desc[UR46][R12.64+0xa0], R208 ;  /* 0x0000a0d00c001986 */ /* 0x0001e2000c10152e */
[----:B------:R-:W-:Y:S02]  /*20df0*/  ISETP.GT.AND P1, PT, R0, RZ, P0 ;  /* 0x000000ff0000720c */ /* 0x000fe40000724270 */
[----:B------:R-:W-:Y:S01]  /*20e00*/  F2FP.F16.F32.PACK_AB R209, RZ, R209 ;  /* 0x000000d1ffd1723e */ /* 0x000fe200000000ff */
[----:B------:R-:W-:-:S10]  /*20e10*/  FMUL R210, R210, R2 ;  /* 0x00000002d2d27220 */ /* 0x000fd40000400000 */
[----:B------:R0:W-:Y:S01]  /*20e20*/  @P1 STG.E.U16 desc[UR46][R12.64+0xa2], R209 ;  /* 0x0000a2d10c001986 */ /* 0x0001e2000c10152e */
[----:B------:R-:W-:Y:S02]  /*20e30*/  ISETP.GT.AND P1, PT, R0, 0x8, P2 ;  /* 0x000000080000780c */ /* 0x000fe40001724270 */
[----:B------:R-:W-:Y:S01]  /*20e40*/  F2FP.F16.F32.PACK_AB R210, RZ, R210 ;  /* 0x000000d2ffd2723e */ /* 0x000fe200000000ff */
[----:B------:R-:W-:-:S10]  /*20e50*/  FMUL R211, R211, R2 ;  /* 0x00000002d3d37220 */ /* 0x000fd40000400000 */
[----:B------:R0:W-:Y:S01]  /*20e60*/  @P1 STG.E.U16 desc[UR46][R14.64+0xa0], R210 ;  /* 0x0000a0d20e001986 */ /* 0x0001e2000c10152e */
[----:B------:R-:W-:Y:S02]  /*20e70*/  ISETP.GT.AND P1, PT, R0, 0x8, P0 ;  /* 0x000000080000780c */ /* 0x000fe40000724270 */
[----:B------:R-:W-:Y:S01]  /*20e80*/  F2FP.F16.F32.PACK_AB R211, RZ, R211 ;  /* 0x000000d3ffd3723e */ /* 0x000fe200000000ff */
[----:B------:R-:W-:-:S10]  /*20e90*/  FMUL R212, R212, R2 ;  /* 0x00000002d4d47220 */ /* 0x000fd40000400000 */
[----:B------:R0:W-:Y:S01]  /*20ea0*/  @P1 STG.E.U16 desc[UR46][R14.64+0xa2], R211 ;  /* 0x0000a2d30e001986 */ /* 0x0001e2000c10152e */
[----:B------:R-:W-:-:S04]  /*20eb0*/  ISETP.GT.AND P1, PT, R3, 0x58, PT ;  /* 0x000000580300780c */ /* 0x000fc80003f24270 */
[----:B------:R-:W-:Y:S02]  /*20ec0*/  ISETP.GT.AND P6, PT, R0, RZ, P1 ;  /* 0x000000ff0000720c */ /* 0x000fe40000fc4270 */
        /* <DEDUP_REMOVED lines=156> */
[-C--:B------:R-:W-:Y:S01]  /*21890*/  FMUL R153, R153, R2.reuse ;  /* 0x0000000299997220 */ /* 0x080fe20000400000 */
[----:B------:R-:W-:-:S09]  /*218a0*/  FMUL R155, R155, R2 ;  /* 0x000000029b9b7220 */ /* 0x000fd20000400000 */
[----:B------:R0:W-:Y:S01]  /*218b0*/  @P6 STG.E.U16 desc[UR46][R18.64+0x80], R152 ;  /* 0x0000809812006986 */ /* 0x0001e2000c10152e */
[C---:B------:R-:W-:Y:S02]  /*218c0*/  ISETP.GT.AND P6, PT, R0.reuse, 0x180, P5 ;  /* 0x000001800000780c */ /* 0x040fe40002fc4270 */
[----:B------:R-:W-:Y:S02]  /*218d0*/  ISETP.GT.AND P5, PT, R0, 0x188, P5 ;  /* 0x000001880000780c */ /* 0x000fe40002fa4270 */
[----:B------:R-:W-:Y:S02]  /*218e0*/  F2FP.F16.F32.PACK_AB R153, RZ, R153 ;  /* 0x00000099ff99723e */ /* 0x000fe400000000ff */
[----:B------:R-:W-:-:S07]  /*218f0*/  F2FP.F16.F32.PACK_AB R155, RZ, R155 ;  /* 0x0000009bff9b723e */ /* 0x000fce00000000ff */
[----:B------:R0:W-:Y:S01]  /*21900*/  @P6 STG.E.U16 desc[UR46][R18.64+0x82], R153 ;  /* 0x0000829912006986 */ /* 0x0001e2000c10152e */
[----:B------:R-:W-:-:S03]  /*21910*/  ISETP.GT.AND P6, PT, R3, 0x40, PT ;  /* 0x000000400300780c */ /* 0x000fc60003fc4270 */
[----:B------:R0:W-:Y:S01]  /*21920*/  @P5 STG.E.U16 desc[UR46][R22.64+0x82], R155 ;  /* 0x0000829b16005986 */ /* 0x0001e2000c10152e */
[C---:B------:R-:W-:Y:S02]  /*21930*/  ISETP.GT.AND P6, PT, R0.reuse, 0x188, P6 ;  /* 0x000001880000780c */ /* 0x040fe400037c4270 */
[----:B------:R-:W-:Y:S01]  /*21940*/  ISETP.GT.AND P5, PT, R0, 0x180, P4 ;  /* 0x000001800000780c */ /* 0x000fe200027a4270 */
[-C--:B------:R-:W-:Y:S01]  /*21950*/  FMUL R154, R154, R2.reuse ;  /* 0x000000029a9a7220 */ /* 0x080fe20000400000 */
[----:B------:R-:W-:-:S04]  /*21960*/  FMUL R156, R156, R2 ;  /* 0x000000029c9c7220 */ /* 0x000fc80000400000 */
[----:B------:R-:W-:Y:S02]  /*21970*/  F2FP.F16.F32.PACK_AB R154, RZ, R154 ;  /* 0x0000009aff9a723e */ /* 0x000fe400000000ff */
[----:B------:R-:W-:-:S03]  /*21980*/  F2FP.F16.F32.PACK_AB R156, RZ, R156 ;  /* 0x0000009cff9c723e */ /* 0x000fc600000000ff */
[----:B------:R0:W-:Y:S01]  /*21990*/  @P6 STG.E.U16 desc[UR46][R22.64+0x80], R154 ;  /* 0x0000809a16006986 */ /* 0x0001e2000c10152e */
[----:B------:R-:W-:-:S03]  /*219a0*/  ISETP.GT.AND P4, PT, R0, 0x188, P4 ;  /* 0x000001880000780c */ /* 0x000fc60002784270 */
[----:B------:R0:W-:Y:S01]  /*219b0*/  @P5 STG.E.U16 desc[UR46][R18.64+0x90], R156 ;  /* 0x0000909c12005986 */ /* 0x0001e2000c10152e */
[----:B------:R-:W-:Y:S01]  /*219c0*/  ISETP.GT.AND P5, PT, R0, 0x180, P3 ;  /* 0x000001800000780c */ /* 0x000fe20001fa4270 */
[-C--:B------:R-:W-:Y:S01]  /*219d0*/  FMUL R157, R157, R2.reuse ;  /* 0x000000029d9d7220 */ /* 0x080fe20000400000 */
[----:B------:R-:W-:-:S04]  /*219e0*/  FMUL R158, R158, R2 ;  /* 0x000000029e9e7220 */ /* 0x000fc80000400000 */
[----:B------:R-:W-:Y:S02]  /*219f0*/  F2FP.F16.F32.PACK_AB R157, RZ, R157 ;  /* 0x0000009dff9d723e */ /* 0x000fe400000000ff */
[----:B------:R-:W-:Y:S02]  /*21a00*/  F2FP.F16.F32.PACK_AB R158, RZ, R158 ;  /* 0x0000009eff9e723e */ /* 0x000fe400000000ff */
[----:B------:R-:W-:-:S03]  /*21a10*/  ISETP.GT.AND P3, PT, R0, 0x188, P3 ;  /* 0x000001880000780c */ /* 0x000fc60001f64270 */
[----:B------:R0:W-:Y:S01]  /*21a20*/  @P5 STG.E.U16 desc[UR46][R18.64+0x92], R157 ;  /* 0x0000929d12005986 */ /* 0x0001e2000c10152e */
[----:B------:R-:W-:-:S03]  /*21a30*/  FMUL R159, R159, R2 ;  /* 0x000000029f9f7220 */ /* 0x000fc60000400000 */
[----:B------:R0:W-:Y:S01]  /*21a40*/  @P4 STG.E.U16 desc[UR46][R22.64+0x90], R158 ;  /* 0x0000909e16004986 */ /* 0x0001e2000c10152e */
[----:B------:R-:W-:Y:S01]  /*21a50*/  ISETP.GT.AND P4, PT, R0, 0x180, P2 ;  /* 0x000001800000780c */ /* 0x000fe20001784270 */
[----:B------:R-:W-:Y:S01]  /*21a60*/  FMUL R160, R160, R2 ;  /* 0x00000002a0a07220 */ /* 0x000fe20000400000 */
[----:B------:R-:W-:Y:S02]  /*21a70*/  F2FP.F16.F32.PACK_AB R159, RZ, R159 ;  /* 0x0000009fff9f723e */ /* 0x000fe400000000ff */
[C---:B------:R-:W-:Y:S02]  /*21a80*/  ISETP.GT.AND P5, PT, R0.reuse, 0x180, P0 ;  /* 0x000001800000780c */ /* 0x040fe400007a4270 */
[----:B------:R-:W-:Y:S02]  /*21a90*/  F2FP.F16.F32.PACK_AB R160, RZ, R160 ;  /* 0x000000a0ffa0723e */ /* 0x000fe400000000ff */
[----:B------:R-:W-:Y:S01]  /*21aa0*/  ISETP.GT.AND P2, PT, R0, 0x188, P2 ;  /* 0x000001880000780c */ /* 0x000fe20001744270 */
[-C--:B------:R-:W-:Y:S01]  /*21ab0*/  FMUL R161, R161, R2.reuse ;  /* 0x00000002a1a17220 */ /* 0x080fe20000400000 */
[----:B------:R-:W-:Y:S01]  /*21ac0*/  ISETP.GT.AND P6, PT, R3, 0x59, PT ;  /* 0x000000590300780c */ /* 0x000fe20003fc4270 */
[----:B------:R-:W-:Y:S01]  /*21ad0*/  FMUL R162, R162, R2 ;  /* 0x00000002a2a27220 */ /* 0x000fe20000400000 */
[----:B------:R0:W-:Y:S01]  /*21ae0*/  @P3 STG.E.U16 desc[UR46][R22.64+0x92], R159 ;  /* 0x0000929f16003986 */ /* 0x0001e2000c10152e */
[----:B------:R-:W-:-:S02]  /*21af0*/  ISETP.GT.AND P0, PT, R0, 0x188, P0 ;  /* 0x000001880000780c */ /* 0x000fc40000704270 */
[C---:B------:R-:W-:Y:S01]  /*21b00*/  ISETP.GT.AND P3, PT, R0.reuse, 0x180, P1 ;  /* 0x000001800000780c */ /* 0x040fe20000f64270 */
[----:B------:R0:W-:Y:S01]  /*21b10*/  @P4 STG.E.U16 desc[UR46][R18.64+0xa0], R160 ;  /* 0x0000a0a012004986 */ /* 0x0001e2000c10152e */
[----:B------:R-:W-:Y:S01]  /*21b20*/  ISETP.GT.AND P4, PT, R0, 0x180, P6 ;  /* 0x000001800000780c */ /* 0x000fe20003784270 */
[-C--:B------:R-:W-:Y:S01]  /*21b30*/  FMUL R163, R163, R2.reuse ;  /* 0x00000002a3a37220 */ /* 0x080fe20000400000 */
[----:B------:R-:W-:Y:S01]  /*21b40*/  F2FP.F16.F32.PACK_AB R161, RZ, R161 ;  /* 0x000000a1ffa1723e */ /* 0x000fe200000000ff */
[----:B------:R-:W-:Y:S01]  /*21b50*/  FMUL R164, R164, R2 ;  /* 0x00000002a4a47220 */ /* 0x000fe20000400000 */
[----:B------:R-:W-:Y:S01]  /*21b60*/  F2FP.F16.F32.PACK_AB R162, RZ, R162 ;  /* 0x000000a2ffa2723e */ /* 0x000fe200000000ff */
[----:B------:R-:W-:Y:S01]  /*21b70*/  FMUL R165, R165, R2 ;  /* 0x00000002a5a57220 */ /* 0x000fe20000400000 */
[----:B------:R-:W-:Y:S01]  /*21b80*/  F2FP.F16.F32.PACK_AB R163, RZ, R163 ;  /* 0x000000a3ffa3723e */ /* 0x000fe200000000ff */
[----:B------:R0:W-:Y:S01]  /*21b90*/  @P5 STG.E.U16 desc[UR46][R18.64+0xa2], R161 ;  /* 0x0000a2a112005986 */ /* 0x0001e2000c10152e */
[----:B------:R-:W-:-:S02]  /*21ba0*/  F2FP.F16.F32.PACK_AB R164, RZ, R164 ;  /* 0x000000a4ffa4723e */ /* 0x000fc400000000ff */
[----:B------:R-:W-:Y:S01]  /*21bb0*/  F2FP.F16.F32.PACK_AB R165, RZ, R165 ;  /* 0x000000a5ffa5723e */ /* 0x000fe200000000ff */
[----:B------:R0:W-:Y:S01]  /*21bc0*/  @P2 STG.E.U16 desc[UR46][R22.64+0xa0], R162 ;  /* 0x0000a0a216002986 */ /* 0x0001e2000c10152e */
[----:B------:R-:W-:Y:S02]  /*21bd0*/  ISETP.GT.AND P1, PT, R0, 0x188, P1 ;  /* 0x000001880000780c */ /* 0x000fe40000f24270 */
[C---:B------:R-:W-:Y:S02]  /*21be0*/  ISETP.GT.AND P2, PT, R3.reuse, 0x59, PT ;  /* 0x000000590300780c */ /* 0x040fe40003f44270 */
[C---:B------:R-:W-:Y:S02]  /*21bf0*/  ISETP.GT.AND P6, PT, R3.reuse, 0x60, PT ;  /* 0x000000600300780c */ /* 0x040fe40003fc4270 */
[----:B------:R-:W-:Y:S01]  /*21c00*/  ISETP.GT.AND P5, PT, R3, 0x61, PT ;  /* 0x000000610300780c */ /* 0x000fe20003fa4270 */
[----:B------:R-:W-:Y:S01]  /*21c10*/  FMUL R166, R166, R2 ;  /* 0x00000002a6a67220 */ /* 0x000fe20000400000 */
[----:B------:R0:W-:Y:S01]  /*21c20*/  @P0 STG.E.U16 desc[UR46][R22.64+0xa2], R163 ;  /* 0x0000a2a316000986 */ /* 0x0001e2000c10152e */
[----:B------:R-:W-:-:S02]  /*21c30*/  ISETP.GT.AND P0, PT, R0, 0x188, P2 ;  /* 0x000001880000780c */ /* 0x000fc40001704270 */
[C---:B------:R-:W-:Y:S01]  /*21c40*/  ISETP.GT.AND P2, PT, R0.reuse, RZ, P6 ;  /* 0x000000ff0000720c */ /* 0x040fe20003744270 */
[----:B------:R0:W-:Y:S01]  /*21c50*/  @P3 STG.E.U16 desc[UR46][R18.64+0xb0], R164 ;  /* 0x0000b0a412003986 */ /* 0x0001e2000c10152e */
[C---:B------:R-:W-:Y:S01]  /*21c60*/  ISETP.GT.AND P3, PT, R0.reuse, RZ, P5 ;  /* 0x000000ff0000720c */ /* 0x040fe20002f64270 */
[-C--:B------:R-:W-:Y:S02]  /*21c70*/  FMUL R167, R167, R2.reuse ;  /* 0x00000002a7a77220 */ /* 0x080fe40000400000 */
[----:B------:R0:W-:Y:S01]  /*21c80*/  @P4 STG.E.U16 desc[UR46][R18.64+0xb2], R165 ;  /* 0x0000b2a512004986 */ /* 0x0001e2000c10152e */
[----:B------:R-:W-:Y:S01]  /*21c90*/  ISETP.GT.AND P4, PT, R0, 0x8, P6 ;  /* 0x000000080000780c */ /* 0x000fe20003784270 */
[----:B------:R-:W-:Y:S01]  /*21ca0*/  FMUL R136, R136, R2 ;  /* 0x0000000288887220 */ /* 0x000fe20000400000 */
[----:B------:R-:W-:Y:S01]  /*21cb0*/  F2FP.F16.F32.PACK_AB R166, RZ, R166 ;  /* 0x000000a6ffa6723e */ /* 0x000fe200000000ff */
[-C--:B------:R-:W-:Y:S01]  /*21cc0*/  FMUL R137, R137, R2.reuse ;  /* 0x0000000289897220 */ /* 0x080fe20000400000 */
[----:B------:R-:W-:Y:S01]  /*21cd0*/  FMUL R138, R138, R2 ;  /* 0x000000028a8a7220 */ /* 0x000fe20000400000 */
[----:B------:R-:W-:-:S02]  /*21ce0*/  F2FP.F16.F32.PACK_AB R167, RZ, R167 ;  /* 0x000000a7ffa7723e */ /* 0x000fc400000000ff */
[----:B------:R0:W-:Y:S01]  /*21cf0*/  @P1 STG.E.U16 desc[UR46][R22.64+0xb0], R166 ;  /* 0x0000b0a616001986 */ /* 0x0001e2000c10152e */
[----:B------:R-:W-:Y:S02]  /*21d00*/  F2FP.F16.F32.PACK_AB R136, RZ, R136 ;  /* 0x00000088ff88723e */ /* 0x000fe400000000ff */
[----:B------:R-:W-:Y:S02]  /*21d10*/  F2FP.F16.F32.PACK_AB R137, RZ, R137 ;  /* 0x00000089ff89723e */ /* 0x000fe400000000ff */
[----:B------:R-:W-:Y:S02]  /*21d20*/  F2FP.F16.F32.PACK_AB R138, RZ, R138 ;  /* 0x0000008aff8a723e */ /* 0x000fe400000000ff */
[----:B------:R-:W-:Y:S01]  /*21d30*/  ISETP.GT.AND P1, PT, R0, 0x8, P5 ;  /* 0x000000080000780c */ /* 0x000fe20002f24270 */
[----:B------:R-:W-:Y:S01]  /*21d40*/  FMUL R139, R139, R2 ;  /* 0x000000028b8b7220 */ /* 0x000fe20000400000 */
[----:B------:R0:W-:Y:S04]  /*21d50*/  @P0 STG.E.U16 desc[UR46][R22.64+0xb2], R167 ;  /* 0x0000b2a716000986 */ /* 0x0001e8000c10152e */
[----:B------:R0:W-:Y:S04]  /*21d60*/  @P2 STG.E.U16 desc[UR46][R12.64+0xc0], R136 ;  /* 0x0000c0880c002986 */ /* 0x0001e8000c10152e */
[----:B------:R0:W-:Y:S01]  /*21d70*/  @P3 STG.E.U16 desc[UR46][R12.64+0xc2], R137 ;  /* 0x0000c2890c003986 */ /* 0x0001e2000c10152e */
[----:B------:R-:W-:-:S03]  /*21d80*/  ISETP.GT.AND P3, PT, R3, 0x69, PT ;  /* 0x000000690300780c */ /* 0x000fc60003f64270 */
[----:B------:R0:W-:Y:S01]  /*21d90*/  @P4 STG.E.U16 desc[UR46][R14.64+0xc0], R138 ;  /* 0x0000c08a0e004986 */ /* 0x0001e2000c10152e */
[----:B------:R-:W-:Y:S02]  /*21da0*/  ISETP.GT.AND P4, PT, R3, 0x68, PT ;  /* 0x000000680300780c */ /* 0x000fe40003f84270 */
[----:B------:R-:W-:Y:S02]  /*21db0*/  F2FP.F16.F32.PACK_AB R139, RZ, R139 ;  /* 0x0000008bff8b723e */ /* 0x000fe400000000ff */
        /* <DEDUP_REMOVED lines=9> */
[----:B------:R-:W-:Y:S01]  /*21e50*/  F2FP.F16.F32.PACK_AB R142, RZ, R142 ;  /* 0x0000008eff8e723e */ /* 0x000fe200000000ff */
        /* <DEDUP_REMOVED lines=205> */
[----:B------:R-:W-:Y:S01]  /*22b30*/  FMUL R94, R94, R2 ;  /* 0x000000025e5e7220 */ /* 0x000fe20000400000 */
[----:B------:R-:W-:-:S03]  /*22b40*/  ISETP.GT.AND P3, PT, R0, 0x188, P3 ;  /* 0x000001880000780c */ /* 0x000fc60001f64270 */
[----:B------:R-:W-:Y:S02]  /*22b50*/  F2FP.F16.F32.PACK_AB R93, RZ, R93 ;  /* 0x0000005dff5d723e */ /* 0x000fe400000000ff */
[----:B------:R-:W-:Y:S01]  /*22b60*/  F2FP.F16.F32.PACK_AB R94, RZ, R94 ;  /* 0x0000005eff5e723e */ /* 0x000fe200000000ff */
[----:B------:R-:W-:-:S04]  /*22b70*/  FMUL R95, R95, R2 ;  /* 0x000000025f5f7220 */ /* 0x000fc80000400000 */
[----:B------:R0:W-:Y:S04]  /*22b80*/  @P5 STG.E.U16 desc[UR46][R18.64+0xd2], R93 ;  /* 0x0000d25d12005986 */ /* 0x0001e8000c10152e */
[----:B------:R0:W-:Y:S01]  /*22b90*/  @P4 STG.E.U16 desc[UR46][R22.64+0xd0], R94 ;  /* 0x0000d05e16004986 */ /* 0x0001e2000c10152e */
[----:B------:R-:W-:Y:S01]  /*22ba0*/  ISETP.GT.AND P4, PT, R0, 0x180, P2 ;  /* 0x000001800000780c */ /* 0x000fe20001784270 */
[-C--:B------:R-:W-:Y:S01]  /*22bb0*/  FMUL R96, R96, R2.reuse ;  /* 0x0000000260607220 */ /* 0x080fe20000400000 */
[----:B------:R-:W-:Y:S02]  /*22bc0*/  F2FP.F16.F32.PACK_AB R95, RZ, R95 ;  /* 0x0000005fff5f723e */ /* 0x000fe400000000ff */
[C---:B------:R-:W-:Y:S02]  /*22bd0*/  ISETP.GT.AND P5, PT, R0.reuse, 0x180, P0 ;  /* 0x000001800000780c */ /* 0x040fe400007a4270 */
[----:B------:R-:W-:Y:S01]  /*22be0*/  ISETP.GT.AND P2, PT, R0, 0x188, P2 ;  /* 0x000001880000780c */ /* 0x000fe20001744270 */
[----:B------:R-:W-:Y:S01]  /*22bf0*/  FMUL R97, R97, R2 ;  /* 0x0000000261617220 */ /* 0x000fe20000400000 */
[----:B------:R-:W-:Y:S01]  /*22c00*/  F2FP.F16.F32.PACK_AB R96, RZ, R96 ;  /* 0x00000060ff60723e */ /* 0x000fe200000000ff */
[----:B------:R-:W-:Y:S01]  /*22c10*/  FMUL R98, R98, R2 ;  /* 0x0000000262627220 */ /* 0x000fe20000400000 */
[----:B------:R0:W-:Y:S01]  /*22c20*/  @P3 STG.E.U16 desc[UR46][R22.64+0xd2], R95 ;  /* 0x0000d25f16003986 */ /* 0x0001e2000c10152e */
[----:B------:R-:W-:-:S02]  /*22c30*/  ISETP.GT.AND P0, PT, R0, 0x188, P0 ;  /* 0x000001880000780c */ /* 0x000fc40000704270 */
[----:B------:R-:W-:Y:S02]  /*22c40*/  ISETP.GT.AND P6, PT, R3, 0x79, PT ;  /* 0x000000790300780c */ /* 0x000fe40003fc4270 */
[----:B------:R-:W-:Y:S01]  /*22c50*/  ISETP.GT.AND P3, PT, R0, 0x180, P1 ;  /* 0x000001800000780c */ /* 0x000fe20000f64270 */
[-C--:B------:R-:W-:Y:S01]  /*22c60*/  FMUL R99, R99, R2.reuse ;  /* 0x0000000263637220 */ /* 0x080fe20000400000 */
[----:B------:R-:W-:Y:S01]  /*22c70*/  F2FP.F16.F32.PACK_AB R97, RZ, R97 ;  /* 0x00000061ff61723e */ /* 0x000fe200000000ff */
[----:B------:R-:W-:Y:S01]  /*22c80*/  FMUL R100, R100, R2 ;  /* 0x0000000264647220 */ /* 0x000fe20000400000 */
[----:B------:R0:W-:Y:S01]  /*22c90*/  @P4 STG.E.U16 desc[UR46][R18.64+0xe0], R96 ;  /* 0x0000e06012004986 */ /* 0x0001e2000c10152e */
[----:B------:R-:W-:Y:S02]  /*22ca0*/  F2FP.F16.F32.PACK_AB R98, RZ, R98 ;  /* 0x00000062ff62723e */ /* 0x000fe400000000ff */
[C---:B------:R-:W-:Y:S02]  /*22cb0*/  ISETP.GT.AND P4, PT, R0.reuse, 0x180, P6 ;  /* 0x000001800000780c */ /* 0x040fe40003784270 */
[----:B------:R-:W-:Y:S01]  /*22cc0*/  ISETP.GT.AND P1, PT, R0, 0x188, P1 ;  /* 0x000001880000780c */ /* 0x000fe20000f24270 */
[-C--:B------:R-:W-:Y:S01]  /*22cd0*/  FMUL R101, R101, R2.reuse ;  /* 0x0000000265657220 */ /* 0x080fe20000400000 */
[----:B------:R0:W-:Y:S01]  /*22ce0*/  @P5 STG.E.U16 desc[UR46][R18.64+0xe2], R97 ;  /* 0x0000e26112005986 */ /* 0x0001e2000c10152e */
[----:B------:R-:W-:Y:S01]  /*22cf0*/  F2FP.F16.F32.PACK_AB R99, RZ, R99 ;  /* 0x00000063ff63723e */ /* 0x000fe200000000ff */
[----:B------:R-:W-:Y:S01]  /*22d00*/  FMUL R102, R102, R2 ;  /* 0x0000000266667220 */ /* 0x000fe20000400000 */
[----:B------:R-:W-:Y:S01]  /*22d10*/  F2FP.F16.F32.PACK_AB R100, RZ, R100 ;  /* 0x00000064ff64723e */ /* 0x000fe200000000ff */
[----:B------:R0:W-:Y:S01]  /*22d20*/  @P2 STG.E.U16 desc[UR46][R22.64+0xe0], R98 ;  /* 0x0000e06216002986 */ /* 0x0001e2000c10152e */
[----:B------:R-:W-:-:S02]  /*22d30*/  ISETP.GT.AND P2, PT, R3, 0x79, PT ;  /* 0x000000790300780c */ /* 0x000fc40003f44270 */
[C---:B------:R-:W-:Y:S01]  /*22d40*/  ISETP.GT.AND P6, PT, R3.reuse, 0x81, PT ;  /* 0x000000810300780c */ /* 0x040fe20003fc4270 */
[----:B------:R0:W-:Y:S01]  /*22d50*/  @P0 STG.E.U16 desc[UR46][R22.64+0xe2], R99 ;  /* 0x0000e26316000986 */ /* 0x0001e2000c10152e */
[----:B------:R-:W-:Y:S02]  /*22d60*/  F2FP.F16.F32.PACK_AB R101, RZ, R101 ;  /* 0x00000065ff65723e */ /* 0x000fe400000000ff */
[----:B------:R-:W-:Y:S01]  /*22d70*/  F2FP.F16.F32.PACK_AB R102, RZ, R102 ;  /* 0x00000066ff66723e */ /* 0x000fe200000000ff */
[----:B------:R0:W-:Y:S01]  /*22d80*/  @P3 STG.E.U16 desc[UR46][R18.64+0xf0], R100 ;  /* 0x0000f06412003986 */ /* 0x0001e2000c10152e */
[C---:B------:R-:W-:Y:S02]  /*22d90*/  ISETP.GT.AND P0, PT, R0.reuse, 0x188, P2 ;  /* 0x000001880000780c */ /* 0x040fe40001704270 */
[----:B------:R-:W-:Y:S02]  /*22da0*/  ISETP.GT.AND P5, PT, R3, 0x80, PT ;  /* 0x000000800300780c */ /* 0x000fe40003fa4270 */
[C---:B------:R-:W-:Y:S01]  /*22db0*/  ISETP.GT.AND P3, PT, R0.reuse, RZ, P6 ;  /* 0x000000ff0000720c */ /* 0x040fe20003764270 */
[-C--:B------:R-:W-:Y:S01]  /*22dc0*/  FMUL R103, R103, R2.reuse ;  /* 0x0000000267677220 */ /* 0x080fe20000400000 */
[----:B------:R0:W-:Y:S01]  /*22dd0*/  @P4 STG.E.U16 desc[UR46][R18.64+0xf2], R101 ;  /* 0x0000f26512004986 */ /* 0x0001e2000c10152e */
[----:B------:R-:W-:Y:S01]  /*22de0*/  FMUL R73, R73, R2 ;  /* 0x0000000249497220 */ /* 0x000fe20000400000 */
[----:B------:R-:W-:-:S02]  /*22df0*/  ISETP.GT.AND P2, PT, R0, RZ, P5 ;  /* 0x000000ff0000720c */ /* 0x000fc40002f44270 */
[----:B------:R0:W-:Y:S01]  /*22e00*/  @P1 STG.E.U16 desc[UR46][R22.64+0xf0], R102 ;  /* 0x0000f06616001986 */ /* 0x0001e2000c10152e */
[----:B------:R-:W-:Y:S01]  /*22e10*/  ISETP.GT.AND P1, PT, R0, 0x8, P6 ;  /* 0x000000080000780c */ /* 0x000fe20003724270 */
[-C--:B------:R-:W-:Y:S01]  /*22e20*/  FMUL R72, R72, R2.reuse ;  /* 0x0000000248487220 */ /* 0x080fe20000400000 */
[----:B------:R-:W-:Y:S01]  /*22e30*/  F2FP.F16.F32.PACK_AB R103, RZ, R103 ;  /* 0x00000067ff67723e */ /* 0x000fe200000000ff */
[----:B------:R-:W-:Y:S01]  /*22e40*/  FMUL R75, R75, R2 ;  /* 0x000000024b4b7220 */ /* 0x000fe20000400000 */
[----:B------:R-:W-:Y:S02]  /*22e50*/  F2FP.F16.F32.PACK_AB R73, RZ, R73 ;  /* 0x00000049ff49723e */ /* 0x000fe400000000ff */
[----:B------:R-:W-:Y:S01]  /*22e60*/  ISETP.GT.AND P4, PT, R0, 0x8, P5 ;  /* 0x000000080000780c */ /* 0x000fe20002f84270 */
[----:B------:R0:W-:Y:S01]  /*22e70*/  @P0 STG.E.U16 desc[UR46][R22.64+0xf2], R103 ;  /* 0x0000f26716000986 */ /* 0x0001e2000c10152e */
[----:B------:R-:W-:Y:S02]  /*22e80*/  ISETP.GT.AND P5, PT, R3, 0x88, PT ;  /* 0x000000880300780c */ /* 0x000fe40003fa4270 */
[----:B------:R-:W-:Y:S01]  /*22e90*/  F2FP.F16.F32.PACK_AB R72, RZ, R72 ;  /* 0x00000048ff48723e */ /* 0x000fe200000000ff */
[----:B------:R0:W-:Y:S01]  /*22ea0*/  @P3 STG.E.U16 desc[UR46][R12.64+0x102], R73 ;  /* 0x000102490c003986 */ /* 0x0001e2000c10152e */
[----:B------:R-:W-:-:S02]  /*22eb0*/  F2FP.F16.F32.PACK_AB R75, RZ, R75 ;  /* 0x0000004bff4b723e */ /* 0x000fc400000000ff */
[----:B------:R-:W-:Y:S02]  /*22ec0*/  ISETP.GT.AND P3, PT, R3, 0x89, PT ;  /* 0x000000890300780c */ /* 0x000fe40003f64270 */
[----:B------:R-:W-:Y:S01]  /*22ed0*/  ISETP.GT.AND P0, PT, R0, RZ, P5 ;  /* 0x000000ff0000720c */ /* 0x000fe20002f04270 */
[-C--:B------:R-:W-:Y:S01]  /*22ee0*/  FMUL R74, R74, R2.reuse ;  /* 0x000000024a4a7220 */ /* 0x080fe20000400000 */
[----:B------:R0:W-:Y:S01]  /*22ef0*/  @P2 STG.E.U16 desc[UR46][R12.64+0x100], R72 ;  /* 0x000100480c002986 */ /* 0x0001e2000c10152e */
[-C--:B------:R-:W-:Y:S01]  /*22f00*/  FMUL R76, R76, R2.reuse ;  /* 0x000000024c4c7220 */ /* 0x080fe20000400000 */
[C---:B------:R-:W-:Y:S02]  /*22f10*/  ISETP.GT.AND P2, PT, R0.reuse, RZ, P3 ;  /* 0x000000ff0000720c */ /* 0x040fe40001f44270 */
[----:B------:R0:W-:Y:S01]  /*22f20*/  @P1 STG.E.U16 desc[UR46][R14.64+0x102], R75 ;  /* 0x0001024b0e001986 */ /* 0x0001e2000c10152e */
[----:B------:R-:W-:Y:S01]  /*22f30*/  ISETP.GT.AND P1, PT, R0, 0x8, P5 ;  /* 0x000000080000780c */ /* 0x000fe20002f24270 */
[----:B------:R-:W-:Y:S01]  /*22f40*/  FMUL R77, R77, R2 ;  /* 0x000000024d4d7220 */ /* 0x000fe20000400000 */
[----:B------:R-:W-:Y:S01]  /*22f50*/  F2FP.F16.F32.PACK_AB R74, RZ, R74 ;  /* 0x0000004aff4a723e */ /* 0x000fe200000000ff */
[----:B------:R-:W-:Y:S01]  /*22f60*/  FMUL R78, R78, R2 ;  /* 0x000000024e4e7220 */ /* 0x000fe20000400000 */
[----:B------:R-:W-:-:S02]  /*22f70*/  F2FP.F16.F32.PACK_AB R76, RZ, R76 ;  /* 0x0000004cff4c723e */ /* 0x000fc400000000ff */
[----:B------:R-:W-:Y:S01]  /*22f80*/  F2FP.F16.F32.PACK_AB R77, RZ, R77 ;  /* 0x0000004dff4d723e */ /* 0x000fe200000000ff */
[----:B------:R0:W-:Y:S01]  /*22f90*/  @P4 STG.E.U16 desc[UR46][R14.64+0x100], R74 ;  /* 0x0001004a0e004986 */ /* 0x0001e2000c10152e */
[----:B------:R-:W-:-:S03]  /*22fa0*/  F2FP.F16.F32.PACK_AB R78, RZ, R78 ;  /* 0x0000004eff4e723e */ /* 0x000fc600000000ff */
[----:B------:R0:W-:Y:S01]  /*22fb0*/  @P0 STG.E.U16 desc[UR46][R12.64+0x110], R76 ;  /* 0x0001104c0c000986 */ /* 0x0001e2000c10152e */
[----:B------:R-:W-:-:S03]  /*22fc0*/  ISETP.GT.AND P0, PT, R3, 0x90, PT ;  /* 0x000000900300780c */ /* 0x000fc60003f04270 */
[----:B------:R0:W-:Y:S01]  /*22fd0*/  @P2 STG.E.U16 desc[UR46][R12.64+0x112], R77 ;  /* 0x0001124d0c002986 */ /* 0x0001e2000c10152e */
[----:B------:R-:W-:-:S03]  /*22fe0*/  ISETP.GT.AND P2, PT, R0, 0x8, P3 ;  /* 0x000000080000780c */ /* 0x000fc60001f44270 */
[----:B------:R0:W-:Y:S01]  /*22ff0*/  @P1 STG.E.U16 desc[UR46][R14.64+0x110], R78 ;  /* 0x0001104e0e001986 */ /* 0x0001e2000c10152e */
[----:B------:R-:W-:Y:S01]  /*23000*/  ISETP.GT.AND P1, PT, R0, RZ, P0 ;  /* 0x000000ff0000720c */ /* 0x000fe20000724270 */
[-C--:B------:R-:W-:Y:S01]  /*23010*/  FMUL R79, R79, R2.reuse ;  /* 0x000000024f4f7220 */ /* 0x080fe20000400000 */
[----:B------:R-:W-:Y:S01]  /*23020*/  FMUL R80, R80, R2 ;  /* 0x0000000250507220 */ /* 0x000fe20000400000 */
[----:B------:R-:W-:-:S03]  /*23030*/  ISETP.GT.AND P4, PT, R3, 0x91, PT ;  /* 0x000000910300780c */ /* 0x000fc60003f84270 */
[----:B------:R-:W-:Y:S02]  /*23040*/  F2FP.F16.F32.PACK_AB R79, RZ, R79 ;  /* 0x0000004fff4f723e */ /* 0x000fe400000000ff */
[----:B------:R-:W-:-:S03]  /*23050*/  F2FP.F16.F32.PACK_AB R80, RZ, R80 ;  /* 0x00000050ff50723e */ /* 0x000fc600000000ff */
[----:B------:R0:W-:Y:S04]  /*23060*/  @P2 STG.E.U16 desc[UR46][R14.64+0x112], R79 ;  /* 0x0001124f0e002986 */ /* 0x0001e8000c10152e */
[----:B------:R0:W-:Y:S01]  /*23070*/  @P1 STG.E.U16 desc[UR46][R12.64+0x120], R80 ;  /* 0x000120500c001986 */ /* 0x0001e2000c10152e */
[----:B------:R-:W-:Y:S01]  /*23080*/  ISETP.GT.AND P1, PT, R0, RZ, P4 ;  /* 0x000000ff0000720c */ /* 0x000fe20002724270 */
[----:B------:R-:W-:-:S05]  /*23090*/  FMUL R81, R81, R2 ;  /* 0x0000000251517220 */ /* 0x000fca0000400000 */
[----:B------:R-:W-:Y:S01]  /*230a0*/  F2FP.F16.F32.PACK_AB R81, RZ, R81 ;  /* 0x00000051ff51723e */ /* 0x000fe200000000ff */
[----:B------:R-:W-:-:S06]  /*230b0*/  FMUL R82, R82, R2 ;  /* 0x0000000252527220 */ /* 0x000fcc0000400000 */
[----:B------:R0:W-:Y:S01]  /*230c0*/  @P1 STG.E.U16 desc[UR46][R12.64+0x122], R81 ;  /* 0x000122510c001986 */ /* 0x0001e2000c10152e */
[----:B------:R-:W-:Y:S02]  /*230d0*/  ISETP.GT.AND P1, PT, R0, 0x8, P0 ;  /* 0x000000080000780c */ /* 0x000fe40000724270 */
[----:B------:R-:W-:Y:S01]  /*230e0*/  F2FP.F16.F32.PACK_AB R82, RZ, R82 ;  /* 0x00000052ff52723e */ /* 0x000fe200000000ff */
[----:B------:R-:W-:-:S10]  /*230f0*/  FMUL R83, R83, R2 ;  /* 0x0000000253537220 */ /* 0x000fd40000400000 */
[----:B------:R0:W-:Y:S01]  /*23100*/  @P1 STG.E.U16 desc[UR46][R14.64+0x120], R82 ;  /* 0x000120520e001986 */ /* 0x0001e2000c10152e */
[----:B------:R-:W-:Y:S02]  /*23110*/  ISETP.GT.AND P1, PT, R0, 0x8, P4 ;  /* 0x000000080000780c */ /* 0x000fe40002724270 */
[----:B------:R-:W-:Y:S02]  /*23120*/  F2FP.F16.F32.PACK_AB R83, RZ, R83 ;  /* 0x00000053ff53723e */ /* 0x000fe400000000ff */
[----:B------:R-:W-:Y:S01]  /*23130*/  ISETP.GT.AND P2, PT, R3, 0x98, PT ;  /* 0x000000980300780c */ /* 0x000fe20003f44270 */
[----:B------:R-:W-:-:S08]  /*23140*/  FMUL R84, R84, R2 ;  /* 0x0000000254547220 */ /* 0x000fd00000400000 */
[----:B------:R0:W-:Y:S01]  /*23150*/  @P1 STG.E.U16 desc[UR46][R14.64+0x122], R83 ;  /* 0x000122530e001986 */ /* 0x0001e2000c10152e */
        /* <DEDUP_REMOVED lines=177> */
[C---:B------:R-:W-:Y:S02]  /*23c70*/  ISETP.GT.AND P6, PT, R0.reuse, 0x180, P3 ;  /* 0x000001800000780c */ /* 0x040fe40001fc4270 */
[----:B------:R-:W-:Y:S02]  /*23c80*/  F2FP.F16.F32.PACK_AB R29, RZ, R29 ;  /* 0x0000001dff1d723e */ /* 0x000fe400000000ff */
[----:B------:R-:W-:Y:S01]  /*23c90*/  ISETP.GT.AND P5, PT, R0, 0x188, P5 ;  /* 0x000001880000780c */ /* 0x000fe20002fa4270 */
[-C--:B------:R-:W-:Y:S01]  /*23ca0*/  FMUL R30, R30, R2.reuse ;  /* 0x000000021e1e7220 */ /* 0x080fe20000400000 */
[----:B------:R-:W-:Y:S01]  /*23cb0*/  ISETP.GT.AND P3, PT, R0, 0x188, P3 ;  /* 0x000001880000780c */ /* 0x000fe20001f64270 */
[-C--:B------:R-:W-:Y:S01]  /*23cc0*/  FMUL R31, R31, R2.reuse ;  /* 0x000000021f1f7220 */ /* 0x080fe20000400000 */
[----:B------:R-:W-:-:S05]  /*23cd0*/  FMUL R32, R32, R2 ;  /* 0x0000000220207220 */ /* 0x000fca0000400000 */
[----:B------:R0:W-:Y:S01]  /*23ce0*/  @P6 STG.E.U16 desc[UR46][R18.64+0x112], R29 ;  /* 0x0001121d12006986 */ /* 0x0001e2000c10152e */
[C---:B------:R-:W-:Y:S02]  /*23cf0*/  ISETP.GT.AND P6, PT, R0.reuse, 0x180, P0 ;  /* 0x000001800000780c */ /* 0x040fe400007c4270 */
[----:B------:R-:W-:Y:S02]  /*23d00*/  F2FP.F16.F32.PACK_AB R30, RZ, R30 ;  /* 0x0000001eff1e723e */ /* 0x000fe400000000ff */
[----:B------:R-:W-:Y:S02]  /*23d10*/  F2FP.F16.F32.PACK_AB R31, RZ, R31 ;  /* 0x0000001fff1f723e */ /* 0x000fe400000000ff */
[----:B------:R-:W-:Y:S01]  /*23d20*/  F2FP.F16.F32.PACK_AB R32, RZ, R32 ;  /* 0x00000020ff20723e */ /* 0x000fe200000000ff */
[----:B------:R0:W-:Y:S01]  /*23d30*/  @P5 STG.E.U16 desc[UR46][R22.64+0x110], R30 ;  /* 0x0001101e16005986 */ /* 0x0001e2000c10152e */
[C---:B------:R-:W-:Y:S02]  /*23d40*/  ISETP.GT.AND P5, PT, R0.reuse, 0x180, P4 ;  /* 0x000001800000780c */ /* 0x040fe400027a4270 */
[C---:B------:R-:W-:Y:S01]  /*23d50*/  ISETP.GT.AND P0, PT, R0.reuse, 0x188, P0 ;  /* 0x000001880000780c */ /* 0x040fe20000704270 */
[----:B------:R0:W-:Y:S01]  /*23d60*/  @P3 STG.E.U16 desc[UR46][R22.64+0x112], R31 ;  /* 0x0001121f16003986 */ /* 0x0001e2000c10152e */
[C---:B------:R-:W-:Y:S01]  /*23d70*/  ISETP.GT.AND P4, PT, R0.reuse, 0x188, P4 ;  /* 0x000001880000780c */ /* 0x040fe20002784270 */
[-C--:B------:R-:W-:Y:S01]  /*23d80*/  FMUL R33, R33, R2.reuse ;  /* 0x0000000221217220 */ /* 0x080fe20000400000 */
[C---:B------:R-:W-:Y:S01]  /*23d90*/  ISETP.GT.AND P3, PT, R0.reuse, 0x180, P1 ;  /* 0x000001800000780c */ /* 0x040fe20000f64270 */
[----:B------:R0:W-:Y:S01]  /*23da0*/  @P6 STG.E.U16 desc[UR46][R18.64+0x120], R32 ;  /* 0x0001202012006986 */ /* 0x0001e2000c10152e */
[----:B------:R-:W-:Y:S01]  /*23db0*/  ISETP.GT.AND P6, PT, R0, 0x180, P2 ;  /* 0x000001800000780c */ /* 0x000fe200017c4270 */
[-C--:B------:R-:W-:Y:S01]  /*23dc0*/  FMUL R34, R34, R2.reuse ;  /* 0x0000000222227220 */ /* 0x080fe20000400000 */
[C---:B------:R-:W-:Y:S01]  /*23dd0*/  ISETP.GT.AND P2, PT, R0.reuse, 0x188, P2 ;  /* 0x000001880000780c */ /* 0x040fe20001744270 */
[-C--:B------:R-:W-:Y:S01]  /*23de0*/  FMUL R35, R35, R2.reuse ;  /* 0x0000000223237220 */ /* 0x080fe20000400000 */
[----:B------:R-:W-:Y:S01]  /*23df0*/  ISETP.GT.AND P1, PT, R0, 0x188, P1 ;  /* 0x000001880000780c */ /* 0x000fe20000f24270 */
[-C--:B------:R-:W-:Y:S01]  /*23e00*/  FMUL R36, R36, R2.reuse ;  /* 0x0000000224247220 */ /* 0x080fe20000400000 */
[-C--:B------:R-:W-:Y:S01]  /*23e10*/  FMUL R37, R37, R2.reuse ;  /* 0x0000000225257220 */ /* 0x080fe20000400000 */
[-C--:B------:R-:W-:Y:S01]  /*23e20*/  FMUL R38, R38, R2.reuse ;  /* 0x0000000226267220 */ /* 0x080fe20000400000 */
[----:B------:R-:W-:Y:S01]  /*23e30*/  FMUL R39, R39, R2 ;  /* 0x0000000227277220 */ /* 0x000fe20000400000 */
[----:B------:R-:W-:-:S02]  /*23e40*/  F2FP.F16.F32.PACK_AB R33, RZ, R33 ;  /* 0x00000021ff21723e */ /* 0x000fc400000000ff */
[----:B------:R-:W-:Y:S02]  /*23e50*/  F2FP.F16.F32.PACK_AB R34, RZ, R34 ;  /* 0x00000022ff22723e */ /* 0x000fe400000000ff */
[----:B------:R-:W-:Y:S02]  /*23e60*/  F2FP.F16.F32.PACK_AB R35, RZ, R35 ;  /* 0x00000023ff23723e */ /* 0x000fe400000000ff */
[----:B------:R-:W-:Y:S02]  /*23e70*/  F2FP.F16.F32.PACK_AB R36, RZ, R36 ;  /* 0x00000024ff24723e */ /* 0x000fe400000000ff */
[----:B------:R-:W-:Y:S01]  /*23e80*/  F2FP.F16.F32.PACK_AB R37, RZ, R37 ;  /* 0x00000025ff25723e */ /* 0x000fe200000000ff */
[----:B------:R0:W-:Y:S01]  /*23e90*/  @P5 STG.E.U16 desc[UR46][R18.64+0x122], R33 ;  /* 0x0001222112005986 */ /* 0x0001e2000c10152e */
[----:B------:R-:W-:Y:S02]  /*23ea0*/  F2FP.F16.F32.PACK_AB R38, RZ, R38 ;  /* 0x00000026ff26723e */ /* 0x000fe400000000ff */
[----:B------:R-:W-:Y:S01]  /*23eb0*/  F2FP.F16.F32.PACK_AB R39, RZ, R39 ;  /* 0x00000027ff27723e */ /* 0x000fe200000000ff */
[----:B------:R0:W-:Y:S04]  /*23ec0*/  @P0 STG.E.U16 desc[UR46][R22.64+0x120], R34 ;  /* 0x0001202216000986 */ /* 0x0001e8000c10152e */
[----:B------:R0:W-:Y:S04]  /*23ed0*/  @P4 STG.E.U16 desc[UR46][R22.64+0x122], R35 ;  /* 0x0001222316004986 */ /* 0x0001e8000c10152e */
[----:B------:R0:W-:Y:S04]  /*23ee0*/  @P6 STG.E.U16 desc[UR46][R18.64+0x130], R36 ;  /* 0x0001302412006986 */ /* 0x0001e8000c10152e */
[----:B------:R0:W-:Y:S04]  /*23ef0*/  @P3 STG.E.U16 desc[UR46][R18.64+0x132], R37 ;  /* 0x0001322512003986 */ /* 0x0001e8000c10152e */
[----:B------:R0:W-:Y:S04]  /*23f00*/  @P2 STG.E.U16 desc[UR46][R22.64+0x130], R38 ;  /* 0x0001302616002986 */ /* 0x0001e8000c10152e */
[----:B------:R0:W-:Y:S02]  /*23f10*/  @P1 STG.E.U16 desc[UR46][R22.64+0x132], R39 ;  /* 0x0001322716001986 */ /* 0x0001e4000c10152e */
.L_x_660:
[----:B------:R-:W-:Y:S05]  /*23f20*/  BSYNC B0 ;  /* 0x0000000000007941 */ /* 0x000fea0003800000 */
.L_x_28:
[----:B0-----:R-:W2:Y:S04]  /*23f30*/  LDL.LU R5, [R1+0x1e0] ;  /* 0x0001e00001057983 */ /* 0x001ea80000300800 */
[----:B------:R-:W2:Y:S01]  /*23f40*/  LDL.LU R4, [R1+0x1e4] ;  /* 0x0001e40001047983 */ /* 0x000ea20000300800 */
[----:B------:R-:W-:Y:S01]  /*23f50*/  ULDC UR4, c[0x0][0xc] ;  /* 0x0000030000047ab9 */ /* 0x000fe20000000800 */
[----:B------:R-:W-:Y:S01]  /*23f60*/  ULDC UR5, c[0x0][0x10] ;  /* 0x0000040000057ab9 */ /* 0x000fe20000000800 */
[----:B------:R-:W2:Y:S01]  /*23f70*/  LDC R3, c[0x0][0x14] ;  /* 0x00000500ff037b82 */ /* 0x000ea20000000800 */
[----:B------:R-:W-:Y:S01]  /*23f80*/  UIMAD.WIDE.U32 UR4, UR4, UR5, URZ ;  /* 0x00000005040472a5 */ /* 0x000fe2000f8e003f */
[----:B------:R-:W-:Y:S01]  /*23f90*/  PRMT R0, RZ, 0x7610, R0 ;  /* 0x00007610ff007816 */ /* 0x000fe20000000000 */
[----:B------:R-:W-:Y:S01]  /*23fa0*/  UMOV UR43, 0xffffffff ;  /* 0xffffffff002b7882 */ /* 0x000fe20000000000 */
[----:B------:R-:W-:-:S03]  /*23fb0*/  UMOV UR40, 0xffffffff ;  /* 0xffffffff00287882 */ /* 0x000fc60000000000 */
[----:B--2---:R-:W-:-:S04]  /*23fc0*/  IMAD.WIDE.U32 R4, R3, UR4, R4 ;  /* 0x0000000403047c25 */ /* 0x004fc8000f8e0004 */
[----:B------:R-:W-:Y:S01]  /*23fd0*/  IMAD R3, R3, UR5, RZ ;  /* 0x0000000503037c24 */ /* 0x000fe2000f8e02ff */
[----:B------:R-:W-:Y:S01]  /*23fe0*/  ULDC.64 UR4, c[0x0][0x650] ;  /* 0x0001940000047ab9 */ /* 0x000fe20000000a00 */
[----:B----4-:R-:W-:Y:S01]  /*23ff0*/  IMAD.MOV.U32 R7, RZ, RZ, R4 ;  /* 0x000000ffff077224 */ /* 0x010fe200078e0004 */
[----:B------:R-:W-:Y:S01]  /*24000*/  ISETP.GE.U32.AND P0, PT, R4, UR4, PT ;  /* 0x0000000404007c0c */ /* 0x000fe2000bf06070 */
[----:B------:R-:W-:-:S05]  /*24010*/  IMAD.IADD R6, R5, 0x1, R3 ;  /* 0x0000000105067824 */ /* 0x000fca00078e0203 */
[----:B------:R0:W-:Y:S01]  /*24020*/  STL [R1+0x1e0], R6 ;  /* 0x0001e00601007387 */ /* 0x0001e20000100800 */
[----:B------:R-:W-:-:S03]  /*24030*/  ISETP.GE.U32.AND.EX P0, PT, R6, UR5, PT, P0 ;  /* 0x0000000506007c0c */ /* 0x000fc6000bf06100 */
[----:B------:R0:W-:Y:S10]  /*24040*/  STL [R1+0x1e4], R7 ;  /* 0x0001e40701007387 */ /* 0x0001f40000100800 */
[----:B0-----:R-:W-:Y:S05]  /*24050*/  @P0 BRA `(.L_x_661) ;  /* 0x0000000400880947 */ /* 0x001fea0003800000 */
[----:B------:R-:W0:Y:S01]  /*24060*/  S2UR UR6, SR_CTAID.X ;  /* 0x00000000000679c3 */ /* 0x000e220000002500 */
[----:B------:R-:W-:Y:S01]  /*24070*/  ULDC.64 UR12, c[0x0][0x628] ;  /* 0x00018a00000c7ab9 */ /* 0x000fe20000000a00 */
[----:B------:R-:W-:Y:S01]  /*24080*/  ULDC UR4, c[0x0][0x150] ;  /* 0x0000540000047ab9 */ /* 0x000fe20000000800 */
[----:B------:R-:W-:Y:S01]  /*24090*/  ISETP.NE.U32.AND P0, PT, RZ, UR12, PT ;  /* 0x0000000cff007c0c */ /* 0x000fe2000bf05070 */
[----:B------:R-:W-:Y:S01]  /*240a0*/  ULDC UR15, c[0x0][0x630] ;  /* 0x00018c00000f7ab9 */ /* 0x000fe20000000800 */
[C---:B------:R-:W-:Y:S01]  /*240b0*/  R2UR UR16, R7.reuse ;  /* 0x00000000071072ca */ /* 0x040fe200000e0000 */
[----:B------:R-:W-:Y:S01]  /*240c0*/  ULDC UR19, c[0x0][0x154] ;  /* 0x0000550000137ab9 */ /* 0x000fe20000000800 */
[----:B------:R-:W-:Y:S01]  /*240d0*/  ISETP.NE.AND.EX P0, PT, RZ, UR13, PT, P0 ;  /* 0x0000000dff007c0c */ /* 0x000fe2000bf05300 */
[----:B------:R-:W2:Y:S01]  /*240e0*/  S2UR UR18, SR_CTAID.Y ;  /* 0x00000000001279c3 */ /* 0x000ea20000002600 */
[----:B------:R-:W-:Y:S02]  /*240f0*/  R2UR UR17, R6 ;  /* 0x00000000061172ca */ /* 0x000fe400000e0000 */
[----:B------:R-:W-:-:S02]  /*24100*/  R2UR UR10, R7 ;  /* 0x00000000070a72ca */ /* 0x000fc400000e0000 */
[----:B------:R-:W-:Y:S02]  /*24110*/  R2UR UR11, R6 ;  /* 0x00000000060b72ca */ /* 0x000fe400000e0000 */
[----:B0-----:R-:W-:-:S05]  /*24120*/  I2FP.F32.U32 R0, UR6 ;  /* 0x0000000600007c45 */ /* 0x001fca0008201000 */
[----:B------:R-:W-:-:S04]  /*24130*/  FMUL R0, R0, UR4 ;  /* 0x0000000400007c20 */ /* 0x000fc80008400000 */
[----:B------:R0:W4:Y:S01]  /*24140*/  F2I.U32.TRUNC.NTZ R3, R0 ;  /* 0x0000000000037305 */ /* 0x000122000020f000 */
[----:B--2---:R-:W-:Y:S05]  /*24150*/  @!P0 BRA `(.L_x_662) ;  /* 0x0000000000308947 */ /* 0x004fea0003800000 */
        /* <DEDUP_REMOVED lines=12> */
.L_x_662:
[----:B------:R-:W-:Y:S01]  /*24220*/  USHF.R.U64 UR40, UR10, UR15, UR11 ;  /* 0x0000000f0a287299 */ /* 0x000fe2000800120b */
[----:B0-----:R-:W-:Y:S01]  /*24230*/  I2FP.F32.U32 R0, UR18 ;  /* 0x0000001200007c45 */ /* 0x001fe20008201000 */
[----:B------:R-:W-:Y:S02]  /*24240*/  USHF.R.U32.HI UR4, URZ, UR15, UR11 ;  /* 0x0000000f3f047299 */ /* 0x000fe4000801160b */
        /* <DEDUP_REMOVED lines=8> */
[----:B------:R-:W-:Y:S01]  /*242d0*/  UIMAD.WIDE.U32 UR8, UR10, UR12, UR8 ;  /* 0x0000000c0a0872a5 */ /* 0x000fe2000f8e0008 */
[----:B----4-:R-:W-:Y:S01]  /*242e0*/  R2UR UR12, R3 ;  /* 0x00000000030c72ca */ /* 0x010fe200000e0000 */
[----:B------:R-:W-:Y:S01]  /*242f0*/  UIMAD UR10, UR10, UR13, UR4 ;  /* 0x0000000d0a0a72a4 */ /* 0x000fe2000f8e0204 */
[----:B------:R-:W-:Y:S01]  /*24300*/  ULDC UR11, c[0x0][0x618] ;  /* 0x00018600000b7ab9 */ /* 0x000fe20000000800 */
[----:B------:R-:W-:Y:S02]  /*24310*/  ULDC UR21, c[0x0][0x658] ;  /* 0x0001960000157ab9 */ /* 0x000fe40000000800 */
[----:B------:R-:W-:Y:S01]  /*24320*/  UIADD3 UR9, UR9, UR10, URZ ;  /* 0x0000000a09097290 */ /* 0x000fe2000fffe03f */
[----:B------:R-:W-:Y:S01]  /*24330*/  UMOV UR15, 0xffffffff ;  /* 0xffffffff000f7882 */ /* 0x000fe20000000000 */
[----:B------:R-:W-:Y:S01]  /*24340*/  ULDC.64 UR4, c[0x0][0x640] ;  /* 0x0001900000047ab9 */ /* 0x000fe20000000a00 */
[----:B------:R-:W-:Y:S01]  /*24350*/  USHF.L.U32 UR15, UR15, UR21, URZ ;  /* 0x000000150f0f7299 */ /* 0x000fe2000800063f */
[----:B------:R-:W-:Y:S01]  /*24360*/  ISETP.NE.U32.AND P0, PT, RZ, UR4, PT ;  /* 0x00000004ff007c0c */ /* 0x000fe2000bf05070 */
[----:B------:R-:W-:-:S02]  /*24370*/  USHF.R.U64 UR16, UR8, UR11, UR9 ;  /* 0x0000000b08107299 */ /* 0x000fc40008001209 */
[----:B------:R-:W-:Y:S01]  /*24380*/  USHF.R.U32.HI UR8, URZ, UR11, UR9 ;  /* 0x0000000b3f087299 */ /* 0x000fe20008011609 */
[----:B0-----:R-:W-:Y:S01]  /*24390*/  R2UR UR14, R0 ;  /* 0x00000000000e72ca */ /* 0x001fe200000e0000 */
[----:B------:R-:W-:Y:S01]  /*243a0*/  ULDC UR17, c[0x0][0x608] ;  /* 0x0001820000117ab9 */ /* 0x000fe20000000800 */
[----:B------:R-:W-:Y:S01]  /*243b0*/  ULOP3.LUT UR44, URZ, UR15, URZ, 0x33, !UPT ;  /* 0x0000000f3f2c7292 */ /* 0x000fe2000f8e333f */
[----:B------:R-:W-:Y:S01]  /*243c0*/  ISETP.NE.AND.EX P0, PT, RZ, UR5, PT, P0 ;  /* 0x00000005ff007c0c */ /* 0x000fe2000bf05300 */
[----:B------:R-:W-:Y:S02]  /*243d0*/  USHF.R.U64 UR15, UR16, UR17, UR8 ;  /* 0x00000011100f7299 */ /* 0x000fe40008001208 */
[----:B------:R-:W-:Y:S02]  /*243e0*/  USHF.R.U32.HI UR8, URZ, UR17, UR8 ;  /* 0x000000113f087299 */ /* 0x000fe40008011608 */
[----:B------:R-:W-:Y:S02]  /*243f0*/  UIADD3 UR12, -UR12, URZ, URZ ;  /* 0x0000003f0c0c7290 */ /* 0x000fe4000fffe13f */
[----:B------:R-:W-:Y:S01]  /*24400*/  USHF.R.U64 UR17, UR15, UR21, UR8 ;  /* 0x000000150f117299 */ /* 0x000fe20008001208 */
[----:B------:R-:W-:Y:S01]  /*24410*/  UMOV UR19, 0x1 ;  /* 0x0000000100137882 */ /* 0x000fe20000000000 */
[----:B------:R-:W-:Y:S01]  /*24420*/  ULDC UR13, c[0x0][0x144] ;  /* 0x00005100000d7ab9 */ /* 0x000fe20000000800 */
[----:B------:R-:W-:Y:S01]  /*24430*/  ULDC UR7, c[0x0][0x600] ;  /* 0x0001800000077ab9 */ /* 0x000fe20000000800 */
[----:B------:R-:W-:-:S02]  /*24440*/  USHF.L.U32 UR24, UR19, UR21, URZ ;  /* 0x0000001513187299 */ /* 0x000fc4000800063f */
[----:B------:R-:W-:Y:S02]  /*24450*/  USHF.R.U32.HI UR8, URZ, UR21, UR8 ;  /* 0x000000153f087299 */ /* 0x000fe40008011608 */
[----:B------:R-:W-:Y:S02]  /*24460*/  UIMAD UR21, UR13, UR12, UR6 ;  /* 0x0000000c0d1572a4 */ /* 0x000fe4000f8e0206 */
[----:B------:R-:W-:Y:S02]  /*24470*/  UIADD3 UR20, UR7, -0x1, URZ ;  /* 0xffffffff07147890 */ /* 0x000fe4000fffe03f */
[----:B------:R-:W-:Y:S01]  /*24480*/  UIADD3 UR19, -UR14, URZ, URZ ;  /* 0x0000003f0e137290 */ /* 0x000fe2000fffe13f */
        /* <DEDUP_REMOVED lines=17> */
.L_x_663:
[----:B------:R-:W-:Y:S01]  /*245a0*/  UISETP.NE.AND UP0, UPT, UR39, URZ, UPT ;  /* 0x0000003f2700728c */ /* 0x000fe2000bf05270 */
[----:B------:R-:W-:Y:S01]  /*245b0*/  IMAD.MOV.U32 R0, RZ, RZ, 0x1 ;  /* 0x00000001ff007424 */ /* 0x000fe200078e00ff */
[----:B------:R-:W-:Y:S02]  /*245c0*/  USHF.R.U64 UR4, UR6, UR22, UR8 ;  /* 0x0000001606047299 */ /* 0x000fe40008001208 */
[----:B------:R-:W-:Y:S02]  /*245d0*/  ULOP3.LUT UR44, UR15, UR44, URZ, 0xc0, !UPT ;  /* 0x0000002c0f2c7292 */ /* 0x000fe4000f8ec03f */
[----:B------:R-:W-:Y:S02]  /*245e0*/  UIADD3 UR5, -UR4, URZ, URZ ;  /* 0x0000003f04057290 */ /* 0x000fe4000fffe13f */
[----:B------:R-:W-:Y:S02]  /*245f0*/  UIMAD UR44, UR24, UR4, UR44 ;  /* 0x00000004182c72a4 */ /* 0x000fe4000f8e022c */
[----:B------:R-:W-:-:S02]  /*24600*/  ULOP3.LUT UR16, UR16, UR20, URZ, 0xc0, !UPT ;  /* 0x0000001410107292 */ /* 0x000fc4000f8ec03f */
[----:B------:R-:W-:Y:S02]  /*24610*/  @UP0 UIMAD UR21, UR25, UR19, UR18 ;  /* 0x00000013191502a4 */ /* 0x000fe4000f8e0212 */
[----:B------:R-:W-:-:S03]  /*24620*/  UIMAD UR4, UR5, UR23, UR17 ;  /* 0x00000017050472a4 */ /* 0x000fc6000f8e0211 */
[----:B------:R-:W-:Y:S01]  /*24630*/  ULDC UR5, c[0x0][0x610] ;  /* 0x0001840000057ab9 */ /* 0x000fe20000000800 */
[----:B------:R-:W-:Y:S02]  /*24640*/  UIMAD UR4, UR4, UR7, UR16 ;  /* 0x00000007040472a4 */ /* 0x000fe4000f8e0210 */
[----:B------:R-:W-:-:S04]  /*24650*/  UIMAD UR44, UR44, UR5, UR21 ;  /* 0x000000052c2c72a4 */ /* 0x000fc8000f8e0215 */
[----:B------:R-:W-:Y:S02]  /*24660*/  USEL UR43, UR4, UR44, !UP0 ;  /* 0x0000002c042b7287 */ /* 0x000fe4000c000000 */
[----:B------:R-:W-:-:S12]  /*24670*/  USEL UR44, UR44, UR4, !UP0 ;  /* 0x000000042c2c7287 */ /* 0x000fd8000c000000 */
.L_x_661:
[----:B------:R-:W-:-:S13]  /*24680*/  LOP3.LUT P0, RZ, R0, 0xff, RZ, 0xc0, !PT ;  /* 0x000000ff00ff7812 */ /* 0x000fda000780c0ff */
[----:B------:R-:W-:Y:S05]  /*24690*/  @P0 BRA `(.L_x_664) ;  /* 0xfffffdc800a40947 */ /* 0x000fea000383ffff */
[----:B------:R-:W-:Y:S05]  /*246a0*/  EXIT ;  /* 0x000000000000794d */ /* 0x000fea0003800000 */
.L_x_3:
[----:B------:R-:W2:Y:S01]  /*246b0*/  LDL R4, [R1+0x1e4] ;  /* 0x0001e40001047983 */ /* 0x000ea20000100800 */
[----:B------:R-:W-:-:S03]  /*246c0*/  ULDC.64 UR8, c[0x0][0x650] ;  /* 0x0001940000087ab9 */ /* 0x000fc60000000a00 */
[----:B------:R-:W3:Y:S01]  /*246d0*/  LDL R3, [R1+0x1e0] ;  /* 0x0001e00001037983 */ /* 0x000ee20000100800 */
[----:B------:R-:W-:Y:S01]  /*246e0*/  PRMT R0, RZ, 0x7610, R0 ;  /* 0x00007610ff007816 */ /* 0x000fe20000000000 */
[----:B------:R-:W-:Y:S02]  /*246f0*/  IMAD.MOV.U32 R5, RZ, RZ, -0x1 ;  /* 0xffffffffff057424 */ /* 0x000fe400078e00ff */
[----:B------:R-:W-:Y:S02]  /*24700*/  IMAD.MOV.U32 R2, RZ, RZ, -0x1 ;  /* 0xffffffffff027424 */ /* 0x000fe400078e00ff */
[----:B------:R-:W-:Y:S01]  /*24710*/  IMAD.MOV.U32 R10, RZ, RZ, -0x1 ;  /* 0xffffffffff0a7424 */ /* 0x000fe200078e00ff */
[----:B--2---:R-:W-:-:S04]  /*24720*/  ISETP.GE.U32.AND P0, PT, R4, UR8, PT ;  /* 0x0000000804007c0c */ /* 0x004fc8000bf06070 */
[----:B---3--:R-:W-:-:S13]  /*24730*/  ISETP.GE.U32.AND.EX P0, PT, R3, UR9, PT, P0 ;  /* 0x0000000903007c0c */ /* 0x008fda000bf06100 */
[----:B------:R-:W-:Y:S05]  /*24740*/  @P0 BRA `(.L_x_665) ;  /* 0x00000004008c0947 */ /* 0x000fea0003800000 */
[----:B------:R-:W-:Y:S01]  /*24750*/  I2FP.F32.U32 R0, UR4 ;  /* 0x0000000400007c45 */ /* 0x000fe20008201000 */
[----:B0-----:R-:W-:Y:S01]  /*24760*/  ULDC.64 UR16, c[0x0][0x628] ;  /* 0x00018a0000107ab9 */ /* 0x001fe20000000a00 */
        /* <DEDUP_REMOVED lines=24> */
.L_x_666:
        /* <DEDUP_REMOVED lines=24> */
[----:B------:R-:W-:Y:S01]  /*24a70*/  UMOV UR19, 0x1 ;  /* 0x0000000100137882 */ /* 0x000fe20000000000 */
[----:B------:R-:W-:Y:S01]  /*24a80*/  ULDC UR20, c[0x0][0x608] ;  /* 0x0001820000147ab9 */ /* 0x000fe20000000800 */
[----:B------:R-:W-:Y:S01]  /*24a90*/  USHF.L.U32 UR26, UR19, UR23, URZ ;  /* 0x00000017131a7299 */ /* 0x000fe2000800063f */
[----:B------:R-:W-:Y:S01]  /*24aa0*/  ISETP.NE.AND.EX P0, PT, RZ, UR9, PT, P0 ;  /* 0x00000009ff007c0c */ /* 0x000fe2000bf05300 */
[----:B------:R-:W-:Y:S02]  /*24ab0*/  USHF.R.U64 UR19, UR18, UR20, UR11 ;  /* 0x0000001412137299 */ /* 0x000fe4000800120b */
[----:B------:R-:W-:Y:S02]  /*24ac0*/  USHF.R.U32.HI UR11, URZ, UR20, UR11 ;  /* 0x000000143f0b7299 */ /* 0x000fe4000801160b */
[----:B------:R-:W-:-:S02]  /*24ad0*/  UIADD3 UR15, -UR15, URZ, URZ ;  /* 0x0000003f0f0f7290 */ /* 0x000fc4000fffe13f */
[----:B------:R-:W-:Y:S01]  /*24ae0*/  USHF.R.U64 UR20, UR19, UR23, UR11 ;  /* 0x0000001713147299 */ /* 0x000fe2000800120b */
[----:B------:R-:W-:Y:S01]  /*24af0*/  ULDC UR16, c[0x0][0x144] ;  /* 0x0000510000107ab9 */ /* 0x000fe20000000800 */
[----:B------:R-:W-:Y:S01]  /*24b00*/  ULDC UR6, c[0x0][0x600] ;  /* 0x0001800000067ab9 */ /* 0x000fe20000000800 */
[----:B------:R-:W-:Y:S02]  /*24b10*/  USHF.R.U32.HI UR11, URZ, UR23, UR11 ;  /* 0x000000173f0b7299 */ /* 0x000fe4000801160b */
[----:B------:R-:W-:Y:S02]  /*24b20*/  UIMAD UR23, UR16, UR15, UR4 ;  /* 0x0000000f101772a4 */ /* 0x000fe4000f8e0204 */
[----:B------:R-:W-:Y:S02]  /*24b30*/  UIADD3 UR22, UR6, -0x1, URZ ;  /* 0xffffffff06167890 */ /* 0x000fe4000fffe03f */
[----:B------:R-:W-:Y:S02]  /*24b40*/  ULOP3.LUT UR27, URZ, UR13, URZ, 0x33, !UPT ;  /* 0x0000000d3f1b7292 */ /* 0x000fe4000f8e333f */
        /* <DEDUP_REMOVED lines=18> */
.L_x_667:
[----:B------:R-:W-:Y:S01]  /*24c70*/  UISETP.NE.AND UP0, UPT, UR39, URZ, UPT ;  /* 0x0000003f2700728c */ /* 0x000fe2000bf05270 */
[----:B------:R-:W-:Y:S01]  /*24c80*/  IMAD.MOV.U32 R0, RZ, RZ, 0x1 ;  /* 0x00000001ff007424 */ /* 0x000fe200078e00ff */
[----:B------:R-:W-:Y:S01]  /*24c90*/  USHF.R.U64 UR8, UR4, UR24, UR11 ;  /* 0x0000001804087299 */ /* 0x000fe2000800120b */
[----:B------:R-:W-:Y:S01]  /*24ca0*/  IMAD.U32 R10, RZ, RZ, UR5 ;  /* 0x00000005ff0a7e24 */ /* 0x000fe2000f8e00ff */
[----:B------:R-:W-:Y:S02]  /*24cb0*/  ULOP3.LUT UR4, UR19, UR27, URZ, 0xc0, !UPT ;  /* 0x0000001b13047292 */ /* 0x000fe4000f8ec03f */
[----:B------:R-:W-:Y:S02]  /*24cc0*/  ULOP3.LUT UR18, UR18, UR22, URZ, 0xc0, !UPT ;  /* 0x0000001612127292 */ /* 0x000fe4000f8ec03f */
[----:B------:R-:W-:-:S03]  /*24cd0*/  UIMAD UR4, UR26, UR8, UR4 ;  /* 0x000000081a0472a4 */ /* 0x000fc6000f8e0204 */
[----:B------:R-:W-:Y:S02]  /*24ce0*/  @UP0 UIMAD UR23, UR28, UR21, UR7 ;  /* 0x000000151c1702a4 */ /* 0x000fe4000f8e0207 */
[----:B------:R-:W-:-:S03]  /*24cf0*/  UIADD3 UR7, -UR8, URZ, URZ ;  /* 0x0000003f08077290 */ /* 0x000fc6000fffe13f */
[----:B------:R-:W-:Y:S01]  /*24d00*/  ULDC UR8, c[0x0][0x610] ;  /* 0x0001840000087ab9 */ /* 0x000fe20000000800 */
[----:B------:R-:W-:Y:S02]  /*24d10*/  UIMAD UR7, UR7, UR25, UR20 ;  /* 0x00000019070772a4 */ /* 0x000fe4000f8e0214 */
[----:B------:R-:W-:Y:S02]  /*24d20*/  UIMAD UR4, UR4, UR8, UR23 ;  /* 0x00000008040472a4 */ /* 0x000fe4000f8e0217 */
[----:B------:R-:W-:-:S04]  /*24d30*/  UIMAD UR7, UR7, UR6, UR18 ;  /* 0x00000006070772a4 */ /* 0x000fc8000f8e0212 */
[----:B------:R-:W-:Y:S02]  /*24d40*/  USEL UR6, UR7, UR4, !UP0 ;  /* 0x0000000407067287 */ /* 0x000fe4000c000000 */
[----:B------:R-:W-:-:S04]  /*24d50*/  USEL UR4, UR4, UR7, !UP0 ;  /* 0x0000000704047287 */ /* 0x000fc8000c000000 */
[----:B------:R-:W-:Y:S02]  /*24d60*/  IMAD.U32 R2, RZ, RZ, UR6 ;  /* 0x00000006ff027e24 */ /* 0x000fe4000f8e00ff */
[----:B------:R-:W-:-:S07]  /*24d70*/  IMAD.U32 R5, RZ, RZ, UR4 ;  /* 0x00000004ff057e24 */ /* 0x000fce000f8e00ff */
.L_x_665:
[----:B------:R-:W-:-:S08]  /*24d80*/  NOP ;  /* 0x0000000000007918 */ /* 0x000fd00000000000 */
[----:B0-----:R-:W0:-:S00]  /*24d90*/  USETMAXREG.DEALLOC.CTAPOOL 0x18 ;  /* 0x00000018000079c8 */ /* 0x001e0000080e0500 */
[----:B------:R-:W-:-:S13]  /*24da0*/  ISETP.NE.AND P0, PT, RZ, UR10, PT ;  /* 0x0000000aff007c0c */ /* 0x000fda000bf05270 */
[----:B------:R-:W-:Y:S05]  /*24db0*/  @P0 EXIT ;  /* 0x000000000000094d */ /* 0x000fea0003800000 */
[----:B0-----:R-:W-:Y:S01]  /*24dc0*/  LOP3.LUT P0, RZ, R0, 0xff, RZ, 0xc0, !PT ;  /* 0x000000ff00ff7812 */ /* 0x001fe2000780c0ff */
[----:B------:R-:W-:Y:S02]  /*24dd0*/  IMAD.MOV.U32 R0, RZ, RZ, 0x1 ;  /* 0x00000001ff007424 */ /* 0x000fe400078e00ff */
[----:B------:R-:W-:-:S10]  /*24de0*/  IMAD.MOV.U32 R7, RZ, RZ, RZ ;  /* 0x000000ffff077224 */ /* 0x000fd400078e00ff */
[----:B------:R-:W-:Y:S05]  /*24df0*/  @!P0 BRA `(.L_x_668) ;  /* 0x0000000c00648947 */ /* 0x000fea0003800000 */
[----:B------:R-:W0:Y:S01]  /*24e00*/  S2R R3, SR_TID.X ;  /* 0x0000000000037919 */ /* 0x000e220000002100 */
[----:B------:R-:W1:Y:S01]  /*24e10*/  LDC R0, c[0x0][0x28c] ;  /* 0x0000a300ff007b82 */ /* 0x000e620000000800 */
[----:B------:R-:W-:Y:S01]  /*24e20*/  ULDC UR5, c[0x0][0x658] ;  /* 0x0001960000057ab9 */ /* 0x000fe20000000800 */
[----:B------:R-:W-:Y:S01]  /*24e30*/  UMOV UR7, 0xffffffff ;  /* 0xffffffff00077882 */ /* 0x000fe20000000000 */
[----:B------:R-:W-:Y:S01]  /*24e40*/  ULDC UR6, c[0x0][0xc] ;  /* 0x0000030000067ab9 */ /* 0x000fe20000000800 */
[----:B------:R-:W-:Y:S01]  /*24e50*/  USHF.L.U32 UR9, UR7, UR5, URZ ;  /* 0x0000000507097299 */ /* 0x000fe2000800063f */
[----:B------:R-:W-:Y:S01]  /*24e60*/  BSSY B0, `(.L_x_668) ;  /* 0x00000d2000007945 */ /* 0x000fe20003800000 */
[----:B------:R-:W-:Y:S01]  /*24e70*/  UMOV UR8, 0x1 ;  /* 0x0000000100087882 */ /* 0x000fe20000000000 */
[----:B------:R-:W-:Y:S01]  /*24e80*/  ULDC UR7, c[0x0][0x10] ;  /* 0x0000040000077ab9 */ /* 0x000fe20000000800 */
[----:B------:R-:W-:Y:S01]  /*24e90*/  USHF.L.U32 UR5, UR8, UR5, URZ ;  /* 0x0000000508057299 */ /* 0x000fe2000800063f */
[----:B------:R-:W-:Y:S01]  /*24ea0*/  IMAD.MOV.U32 R8, RZ, RZ, 0x1 ;  /* 0x00000001ff087424 */ /* 0x000fe200078e00ff */
[----:B------:R-:W-:Y:S01]  /*24eb0*/  UIMAD.WIDE.U32 UR6, UR6, UR7, URZ ;  /* 0x00000007060672a5 */ /* 0x000fe2000f8e003f */
[----:B------:R-:W-:Y:S01]  /*24ec0*/  IMAD.MOV.U32 R7, RZ, RZ, RZ ;  /* 0x000000ffff077224 */ /* 0x000fe200078e00ff */
[----:B------:R-:W-:Y:S01]  /*24ed0*/  ULDC UR8, c[0x0][0x14] ;  /* 0x0000050000087ab9 */ /* 0x000fe20000000800 */
[----:B------:R-:W-:Y:S01]  /*24ee0*/  ULDC UR4, c[0x0][0x600] ;  /* 0x0001800000047ab9 */ /* 0x000fe20000000800 */
[----:B------:R-:W-:-:S02]  /*24ef0*/  UIMAD.WIDE.U32 UR20, UR6, UR8, URZ ;  /* 0x00000008061472a5 */ /* 0x000fc4000f8e003f */
[----:B------:R-:W-:Y:S02]  /*24f00*/  UIMAD UR7, UR7, UR8, URZ ;  /* 0x00000008070772a4 */ /* 0x000fe4000f8e023f */
[----:B------:R-:W-:Y:S02]  /*24f10*/  ULOP3.LUT UR24, UR38, 0x2, URZ, 0xfc, !UPT ;  /* 0x0000000226187892 */ /* 0x000fe4000f8efc3f */
[----:B------:R-:W-:Y:S02]  /*24f20*/  UIADD3 UR4, UR4, -0x1, URZ ;  /* 0xffffffff04047890 */ /* 0x000fe4000fffe03f */
[----:B------:R-:W-:Y:S01]  /*24f30*/  ULOP3.LUT UR6, URZ, UR9, URZ, 0x33, !UPT ;  /* 0x000000093f067292 */ /* 0x000fe2000f8e333f */
[----:B-1----:R-:W-:Y:S01]  /*24f40*/  VIADD R0, R0, 0x1f ;  /* 0x0000001f00007836 */ /* 0x002fe20000000000 */
[----:B------:R-:W-:Y:S01]  /*24f50*/  UIADD3 UR7, UR21, UR7, URZ ;  /* 0x0000000715077290 */ /* 0x000fe2000fffe03f */
[----:B------:R-:W-:Y:S01]  /*24f60*/  ULDC.64 UR22, c[0x0][0x198] ;  /* 0x0000660000167ab9 */ /* 0x000fe20000000a00 */
[----:B0-----:R-:W-:-:S02]  /*24f70*/  LOP3.LUT P2, RZ, R3, 0x7f, RZ, 0xc0, !PT ;  /* 0x0000007f03ff7812 */ /* 0x001fc4000784c0ff */
[----:B------:R-:W-:Y:S02]  /*24f80*/  LOP3.LUT P0, RZ, R3, 0x1f, RZ, 0xc0, !PT ;  /* 0x0000001f03ff7812 */ /* 0x000fe4000780c0ff */
[----:B------:R-:W-:Y:S02]  /*24f90*/  SHF.R.S32.HI R3, RZ, 0x1f, R0 ;  /* 0x0000001fff037819 */ /* 0x000fe40000011400 */
[----:B------:R-:W-:Y:S02]  /*24fa0*/  PLOP3.LUT P0, PT, P0, P2, PT, 0x8a, 0x0 ;  /* 0x000000000000781c */ /* 0x000fe40000705172 */
[----:B------:R-:W-:Y:S01]  /*24fb0*/  LEA.HI R3, R3, R0, RZ, 0x5 ;  /* 0x0000000003037211 */ /* 0x000fe200078f28ff */
[----:B------:R-:W-:-:S03]  /*24fc0*/  IMAD.MOV.U32 R0, RZ, RZ, 0x1 ;  /* 0x00000001ff007424 */ /* 0x000fc600078e00ff */
[----:B------:R-:W-:-:S05]  /*24fd0*/  SHF.R.S32.HI R6, RZ, 0x5, R3 ;  /* 0x00000005ff067819 */ /* 0x000fca0000011403 */
[----:B------:R-:W-:-:S07]  /*24fe0*/  VIADD R11, R6, 0x1 ;  /* 0x00000001060b7836 */ /* 0x000fce0000000000 */
.L_x_680:
[----:B------:R-:W-:-:S03]  /*24ff0*/  UMOV UR8, 0xffffffff ;  /* 0xffffffff00087882 */ /* 0x000fc60000000000 */
[----:B------:R-:W-:Y:S05]  /*25000*/  BRA.DIV UR8, `(.L_x_669) ;  /* 0x0000000e08f47947 */ /* 0x000fea000b800000 */
[----:B------:R-:W-:-:S13]  /*25010*/  ELECT P6, URZ, PT ;  /* 0x00000000003f782f */ /* 0x000fda00038c0000 */
.L_x_692:
[----:B------:R-:W0:Y:S01]  /*25020*/  LDC R3, c[0x0][0x28c] ;  /* 0x0000a300ff037b82 */ /* 0x000e220000000800 */
[----:B------:R-:W-:Y:S01]  /*25030*/  BSSY B1, `(.L_x_670) ;  /* 0x0000038000017945 */ /* 0x000fe20003800000 */
[----:B0-----:R-:W-:-:S13]  /*25040*/  ISETP.LT.OR P6, PT, R3, 0x1, !P6 ;  /* 0x000000010300780c */ /* 0x001fda00077c1670 */
[----:B------:R-:W-:Y:S05]  /*25050*/  @P6 BRA `(.L_x_671) ;  /* 0x0000000000d46947 */ /* 0x000fea0003800000 */
[----:B------:R-:W-:Y:S02]  /*25060*/  IMAD R2, R2, 0xa0, RZ ;  /* 0x000000a002027824 */ /* 0x000fe400078e02ff */
[----:B------:R-:W-:Y:S02]  /*25070*/  IMAD.SHL.U32 R5, R5, 0x200, RZ ;  /* 0x0000020005057824 */ /* 0x000fe400078e00ff */
[----:B------:R-:W-:Y:S02]  /*25080*/  IMAD.MOV.U32 R14, RZ, RZ, RZ ;  /* 0x000000ffff0e7224 */ /* 0x000fe400078e00ff */
[----:B------:R-:W-:Y:S02]  /*25090*/  IMAD.MOV.U32 R4, RZ, RZ, R11 ;  /* 0x000000ffff047224 */ /* 0x000fe400078e000b */
[----:B------:R-:W-:Y:S02]  /*250a0*/  IMAD.MOV.U32 R3, RZ, RZ, R0 ;  /* 0x000000ffff037224 */ /* 0x000fe400078e0000 */
[----:B------:R-:W-:-:S07]  /*250b0*/  IMAD.MOV.U32 R9, RZ, RZ, R7 ;  /* 0x000000ffff097224 */ /* 0x000fce00078e0007 */
.L_x_675:
[----:B------:R-:W0:Y:S01]  /*250c0*/  S2R R13, SR_CgaCtaId ;  /* 0x00000000000d7919 */ /* 0x000e220000008800 */
[----:B------:R-:W-:-:S04]  /*250d0*/  MOV R12, 0x400 ;  /* 0x00000400000c7802 */ /* 0x000fc80000000f00 */
[----:B0-----:R-:W-:Y:S02]  /*250e0*/  LEA R16, R13, R12, 0x18 ;  /* 0x0000000c0d107211 */ /* 0x001fe400078ec0ff */
[----:B------:R-:W-:Y:S01]  /*250f0*/  SHF.L.U32 R12, R3, 0x1f, RZ ;  /* 0x0000001f030c7819 */ /* 0x000fe200000006ff */
[----:B------:R-:W0:Y:S02]  /*25100*/  @!P2 LDC R13, c[0x0][0x500] ;  /* 0x00014000ff0dab82 */ /* 0x000e240000000800 */
[----:B------:R-:W-:-:S04]  /*25110*/  IMAD R15, R9, 0x8, R16 ;  /* 0x00000008090f7824 */ /* 0x000fc800078e0210 */
[----:B------:R-:W1:Y:S02]  /*25120*/  SYNCS.PHASECHK.TRANS64.TRYWAIT P1, [R15+URZ+0x28], R12 ;  /* 0x0000280c0f0075a7 */ /* 0x000e64000802017f */
[----:B-1----:R-:W-:Y:S05]  /*25130*/  @!P1 BRA `(.L_x_672) ;  /* 0x0000000c00c89947 */ /* 0x002fea0003800000 */
.L_x_693:
[----:B------:R-:W-:Y:S01]  /*25140*/  UPRMT UR8, UR24, 0x9910, URZ ;  /* 0x0000991018087896 */ /* 0x000fe2000800003f */
[----:B0-----:R0:W-:Y:S03]  /*25150*/  @!P2 SYNCS.ARRIVE.TRANS64 RZ, [R15+URZ], R13 ;  /* 0x0000000d0fffa9a7 */ /* 0x0011e6000800003f */
[----:B------:R-:W-:-:S06]  /*25160*/  UISETP.NE.AND UP0, UPT, UR8, 0x2, UPT ;  /* 0x000000020800788c */ /* 0x000fcc000bf05270 */
[----:B------:R-:W-:-:S13]  /*25170*/  PLOP3.LUT P1, PT, PT, PT, UP0, 0x80, 0x0 ;  /* 0x000000000000781c */ /* 0x000fda0003f2f008 */
[----:B0-----:R-:W-:Y:S05]  /*25180*/  @P1 BRA `(.L_x_673) ;  /* 0x0000000000041947 */ /* 0x001fea0003800000 */
[----:B------:R-:W-:Y:S01]  /*25190*/  BPT.TRAP 0x1 ;  /* 0x000000040000795c */ /* 0x000fe20000300000 */
.L_x_673:
[----:B------:R-:W-:Y:S05]  /*251a0*/  @P0 BRA `(.L_x_674) ;  /* 0x0000000000040947 */ /* 0x000fea0003800000 */
[----:B------:R-:W-:Y:S01]  /*251b0*/  BPT.TRAP 0x1 ;  /* 0x000000040000795c */ /* 0x000fe20000300000 */
.L_x_674:
[--C-:B-1----:R-:W-:Y:S01]  /*251c0*/  IMAD R12, R9, 0x8000, R16.reuse ;  /* 0x00008000090c7824 */ /* 0x102fe200078e0210 */
[----:B------:R-:W-:Y:S01]  /*251d0*/  R2UR UR18, R5 ;  /* 0x00000000051272ca */ /* 0x000fe200000e0000 */
[----:B------:R-:W-:Y:S01]  /*251e0*/  IMAD R16, R9, 0x2800, R16 ;  /* 0x0000280009107824 */ /* 0x000fe200078e0210 */
[----:B------:R-:W-:Y:S01]  /*251f0*/  R2UR UR9, R15 ;  /* 0x000000000f0972ca */ /* 0x000fe200000e0000 */
[----:B------:R-:W-:Y:S01]  /*25200*/  VIADD R4, R4, 0xffffffff ;  /* 0xffffffff04047836 */ /* 0x000fe20000000000 */
[----:B------:R-:W-:Y:S01]  /*25210*/  R2UR UR8, R12 ;  /* 0x000000000c0872ca */ /* 0x000fe200000e0000 */
[----:B------:R-:W-:Y:S01]  /*25220*/  UIADD3 UR14, UP0, UR22, 0xf0, URZ ;  /* 0x000000f0160e7890 */ /* 0x000fe2000ff1e03f */
[----:B------:R-:W-:Y:S01]  /*25230*/  R2UR UR11, R16 ;  /* 0x00000000100b72ca */ /* 0x000fe200000e0000 */
[----:B------:R-:W-:Y:S01]  /*25240*/  UIADD3 UR26, UP1, UR22, 0x1f0, URZ ;  /* 0x000001f0161a7890 */ /* 0x000fe2000ff3e03f */
[----:B------:R-:W-:Y:S01]  /*25250*/  R2UR UR10, R14 ;  /* 0x000000000e0a72ca */ /* 0x000fe200000e0000 */
[----:B------:R-:W-:Y:S01]  /*25260*/  UIADD3.X UR15, URZ, UR23, URZ, UP0, !UPT ;  /* 0x000000173f0f7290 */ /* 0x000fe200087fe43f */
[----:B------:R-:W-:Y:S01]  /*25270*/  R2UR UR12, R10 ;  /* 0x000000000a0c72ca */ /* 0x000fe200000e0000 */
[----:B------:R-:W-:Y:S01]  /*25280*/  VIADD R9, R9, 0x1 ;  /* 0x0000000109097836 */ /* 0x000fe20000000000 */
[----:B------:R-:W-:Y:S01]  /*25290*/  R2UR UR19, R2 ;  /* 0x00000000021372ca */ /* 0x000fe200000e0000 */
[----:B------:R-:W-:Y:S01]  /*252a0*/  UIADD3.X UR27, URZ, UR23, URZ, UP1, !UPT ;  /* 0x000000173f1b7290 */ /* 0x000fe20008ffe43f */
[----:B------:R-:W-:Y:S01]  /*252b0*/  ISETP.GT.AND P3, PT, R4, 0x1, PT ;  /* 0x000000010400780c */ /* 0x000fe20003f64270 */
[----:B------:R-:W-:Y:S01]  /*252c0*/  UMOV UR16, 0x0 ;  /* 0x0000000000107882 */ /* 0x000fe20000000000 */
[----:B------:R-:W-:Y:S01]  /*252d0*/  UMOV UR17, 0x10000000 ;  /* 0x1000000000117882 */ /* 0x000fe20000000000 */
[----:B------:R-:W-:Y:S01]  /*252e0*/  UIADD3 UR8, UR8, 0x100, URZ ;  /* 0x0000010008087890 */ /* 0x000fe2000fffe03f */
[----:B------:R-:W-:Y:S01]  /*252f0*/  ISETP.NE.AND P1, PT, R9, 0x5, PT ;  /* 0x000000050900780c */ /* 0x000fe20003f25270 */
[----:B------:R-:W-:Y:S01]  /*25300*/  UIADD3 UR13, UR11, 0x28100, URZ ;  /* 0x000281000b0d7890 */ /* 0x000fe2000fffe03f */
[----:B------:R-:W-:-:S02]  /*25310*/  VIADD R14, R14, 0x20 ;  /* 0x000000200e0e7836 */ /* 0x000fc40000000000 */
[----:B------:R-:W-:Y:S01]  /*25320*/  UMOV UR11, UR18 ;  /* 0x00000012000b7c82 */ /* 0x000fe20008000000 */
[----:B------:R-:W-:Y:S02]  /*25330*/  SEL R12, RZ, 0x1, P1 ;  /* 0x00000001ff0c7807 */ /* 0x000fe40000800000 */
[----:B------:R-:W-:Y:S01]  /*25340*/  SEL R9, R9, RZ, P1 ;  /* 0x000000ff09097207 */ /* 0x000fe20000800000 */
[----:B------:R0:W-:Y:S01]  /*25350*/  UTMALDG.3D [UR8], [UR14], desc[UR16] ;  /* 0x000010080e0075b4 */ /* 0x0001e20008011000 */
[----:B------:R-:W-:Y:S01]  /*25360*/  LOP3.LUT R3, R3, R12, RZ, 0x3c, !PT ;  /* 0x0000000c03037212 */ /* 0x000fe200078e3cff */
[----:B0-----:R-:W-:Y:S01]  /*25370*/  UMOV UR8, UR13 ;  /* 0x0000000d00087c82 */ /* 0x001fe20008000000 */
[----:B------:R-:W-:Y:S02]  /*25380*/  UMOV UR11, UR19 ;  /* 0x00000013000b7c82 */ /* 0x000fe40008000000 */
[----:B------:R0:W-:Y:S02]  /*25390*/  UTMALDG.3D [UR8], [UR26], desc[UR16] ;  /* 0x000010081a0075b4 */ /* 0x0001e40008011000 */
[----:B0-----:R-:W-:Y:S05]  /*253a0*/  @P3 BRA `(.L_x_675) ;  /* 0xfffffffc00443947 */ /* 0x001fea000383ffff */
.L_x_671:
[----:B------:R-:W-:Y:S05]  /*253b0*/  BSYNC B1 ;  /* 0x0000000000017941 */ /* 0x000fea0003800000 */
.L_x_670:
[----:B------:R-:W2:Y:S01]  /*253c0*/  LDL.LU R16, [R1+0x1e0] ;  /* 0x0001e00001107983 */ /* 0x000ea20000300800 */
[----:B------:R-:W-:Y:S01]  /*253d0*/  LOP3.LUT P1, RZ, R8, 0xff, RZ, 0xc0, !PT ;  /* 0x000000ff08ff7812 */ /* 0x000fe2000782c0ff */
[C---:B------:R-:W-:Y:S01]  /*253e0*/  IMAD.IADD R4, R6.reuse, 0x1, R7 ;  /* 0x0000000106047824 */ /* 0x040fe200078e0207 */
[----:B------:R-:W-:Y:S01]  /*253f0*/  ULDC.64 UR8, c[0x0][0x650] ;  /* 0x0001940000087ab9 */ /* 0x000fe20000000a00 */
[----:B------:R-:W3:Y:S01]  /*25400*/  LDL.LU R15, [R1+0x1e4] ;  /* 0x0001e400010f7983 */ /* 0x000ee20000300800 */
[----:B------:R-:W-:Y:S01]  /*25410*/  ISETP.GE.U32.AND P3, PT, R6, 0x5, PT ;  /* 0x000000050600780c */ /* 0x000fe20003f66070 */
[----:B------:R-:W-:Y:S01]  /*25420*/  BSSY B1, `(.L_x_676) ;  /* 0x0000073000017945 */ /* 0x000fe20003800000 */
[----:B------:R-:W-:Y:S01]  /*25430*/  IMAD.MOV.U32 R10, RZ, RZ, -0x1 ;  /* 0xffffffffff0a7424 */ /* 0x000fe200078e00ff */
[----:B------:R-:W-:-:S06]  /*25440*/  PRMT R8, RZ, 0x7610, R8 ;  /* 0x00007610ff087816 */ /* 0x000fcc0000000008 */
[----:B------:R-:W0:Y:S01]  /*25450*/  @P1 S2R R3, SR_CgaCtaId ;  /* 0x0000000000031919 */ /* 0x000e220000008800 */
[----:B------:R-:W-:-:S04]  /*25460*/  @P1 MOV R2, 0x400 ;  /* 0x0000040000021802 */ /* 0x000fc80000000f00 */
[----:B0-----:R-:W-:-:S04]  /*25470*/  @P1 LEA R2, R3, R2, 0x18 ;  /* 0x0000000203021211 */ /* 0x001fc800078ec0ff */
[----:B------:R0:W-:Y:S01]  /*25480*/  @P1 SYNCS.ARRIVE.TRANS64.A1T0 RZ, [R2+URZ+0x68], RZ ;  /* 0x000068ff02ff19a7 */ /* 0x0001e2000810003f */
[----:B------:R-:W-:-:S04]  /*25490*/  ISETP.GT.U32.AND P1, PT, R4, 0x4, PT ;  /* 0x000000040400780c */ /* 0x000fc80003f24070 */
[----:B------:R-:W-:Y:S01]  /*254a0*/  ISETP.LT.U32.AND P1, PT, R6, 0x5, P1 ;  /* 0x000000050600780c */ /* 0x000fe20000f21070 */
[----:B0-----:R-:W-:-:S04]  /*254b0*/  IMAD.WIDE.U32 R2, R4, -0x33333333, RZ ;  /* 0xcccccccd04027825 */ /* 0x001fc800078e00ff */
[----:B------:R-:W-:Y:S01]  /*254c0*/  IMAD.MOV.U32 R2, RZ, RZ, -0x1 ;  /* 0xffffffffff027424 */ /* 0x000fe200078e00ff */
[----:B------:R-:W-:Y:S02]  /*254d0*/  SHF.R.U32.HI R5, RZ, 0x2, R3 ;  /* 0x00000002ff057819 */ /* 0x000fe40000011603 */
[----:B------:R-:W-:-:S03]  /*254e0*/  SEL R3, RZ, 0x1, !P1 ;  /* 0x00000001ff037807 */ /* 0x000fc60004800000 */
[----:B------:R-:W-:Y:S01]  /*254f0*/  IMAD R7, R5, -0x5, R4 ;  /* 0xfffffffb05077824 */ /* 0x000fe200078e0204 */
[----:B------:R-:W-:Y:S02]  /*25500*/  LOP3.LUT R0, R0, R3, RZ, 0x3c, !PT ;  /* 0x0000000300007212 */ /* 0x000fe400078e3cff */
[----:B------:R-:W-:Y:S02]  /*25510*/  PRMT R3, RZ, 0x7610, R3 ;  /* 0x00007610ff037816 */ /* 0x000fe40000000003 */
[----:B------:R-:W-:Y:S01]  /*25520*/  @P3 LOP3.LUT R0, R0, 0x1, R5, 0x78, !PT ;  /* 0x0000000100003812 */ /* 0x000fe200078e7805 */
[----:B------:R-:W-:Y:S01]  /*25530*/  IMAD.MOV.U32 R5, RZ, RZ, -0x1 ;  /* 0xffffffffff057424 */ /* 0x000fe200078e00ff */
[----:B---3--:R-:W-:-:S04]  /*25540*/  IADD3 R15, P1, R15, UR20, RZ ;  /* 0x000000140f0f7c10 */ /* 0x008fc8000ff3e0ff */
[----:B--2---:R-:W-:Y:S01]  /*25550*/  IADD3.X R16, R16, UR7, RZ, P1, !PT ;  /* 0x0000000710107c10 */ /* 0x004fe20008ffe4ff */
[----:B------:R0:W-:Y:S01]  /*25560*/  STL [R1+0x1e4], R15 ;  /* 0x0001e40f01007387 */ /* 0x0001e20000100800 */
[----:B------:R-:W-:-:S03]  /*25570*/  ISETP.GE.U32.AND P1, PT, R15, UR8, PT ;  /* 0x000000080f007c0c */ /* 0x000fc6000bf26070 */
[----:B------:R0:W-:Y:S01]  /*25580*/  STL [R1+0x1e0], R16 ;  /* 0x0001e01001007387 */ /* 0x0001e20000100800 */
[----:B------:R-:W-:-:S13]  /*25590*/  ISETP.GE.U32.AND.EX P1, PT, R16, UR9, PT, P1 ;  /* 0x0000000910007c0c */ /* 0x000fda000bf26110 */
[----:B0-----:R-:W-:Y:S05]  /*255a0*/  @P1 BRA `(.L_x_677) ;  /* 0x0000000400681947 */ /* 0x001fea0003800000 */
[----:B------:R-:W0:Y:S01]  /*255b0*/  S2UR UR8, SR_CTAID.X ;  /* 0x00000000000879c3 */ /* 0x000e220000002500 */
[----:B------:R-:W-:Y:S01]  /*255c0*/  ULDC.64 UR10, c[0x0][0x628] ;  /* 0x00018a00000a7ab9 */ /* 0x000fe20000000a00 */
[----:B------:R-:W-:Y:S01]  /*255d0*/  ULDC UR9, c[0x0][0x150] ;  /* 0x0000540000097ab9 */ /* 0x000fe20000000800 */
[----:B------:R-:W-:Y:S01]  /*255e0*/  ISETP.NE.U32.AND P1, PT, RZ, UR10, PT ;  /* 0x0000000aff007c0c */ /* 0x000fe2000bf25070 */
[----:B------:R-:W-:Y:S01]  /*255f0*/  ULDC UR12, c[0x0][0x630] ;  /* 0x00018c00000c7ab9 */ /* 0x000fe20000000800 */
[----:B------:R-:W-:Y:S01]  /*25600*/  ULDC UR14, c[0x0][0x154] ;  /* 0x00005500000e7ab9 */ /* 0x000fe20000000800 */
[----:B------:R-:W-:Y:S01]  /*25610*/  IMAD.MOV.U32 R3, RZ, RZ, R16 ;  /* 0x000000ffff037224 */ /* 0x000fe200078e0010 */
[----:B------:R-:W-:Y:S01]  /*25620*/  ISETP.NE.AND.EX P1, PT, RZ, UR11, PT, P1 ;  /* 0x0000000bff007c0c */ /* 0x000fe2000bf25310 */
[----:B------:R-:W1:Y:S01]  /*25630*/  S2UR UR13, SR_CTAID.Y ;  /* 0x00000000000d79c3 */ /* 0x000e620000002600 */
[----:B0-----:R-:W-:-:S05]  /*25640*/  I2FP.F32.U32 R2, UR8 ;  /* 0x0000000800027c45 */ /* 0x001fca0008201000 */
[----:B------:R-:W-:Y:S01]  /*25650*/  FMUL R9, R2, UR9 ;  /* 0x0000000902097c20 */ /* 0x000fe20008400000 */
[----:B------:R-:W-:Y:S01]  /*25660*/  IMAD.MOV.U32 R2, RZ, RZ, R15 ;  /* 0x000000ffff027224 */ /* 0x000fe200078e000f */
[----:B-1----:R-:W-:-:S04]  /*25670*/  I2FP.F32.U32 R12, UR13 ;  /* 0x0000000d000c7c45 */ /* 0x002fc80008201000 */
[----:B------:R-:W0:Y:S01]  /*25680*/  F2I.U32.TRUNC.NTZ R9, R9 ;  /* 0x0000000900097305 */ /* 0x000e22000020f000 */
[----:B------:R-:W-:Y:S05]  /*25690*/  @!P1 BRA `(.L_x_678) ;  /* 0x0000000000289947 */ /* 0x000fea0003800000 */
[----:B------:R-:W-:Y:S02]  /*256a0*/  ULDC UR9, c[0x0][0x634] ;  /* 0x00018d0000097ab9 */ /* 0x000fe40000000800 */
[----:B------:R-:W-:-:S05]  /*256b0*/  IADD3 R3, P1, R15, UR9, RZ ;  /* 0x000000090f037c10 */ /* 0x000fca000ff3e0ff */
[----:B------:R-:W-:-:S04]  /*256c0*/  IMAD.X R13, RZ, RZ, R16, P1 ;  /* 0x000000ffff0d7224 */ /* 0x000fc800008e0610 */
[----:B------:R-:W-:-:S04]  /*256d0*/  IMAD.WIDE.U32 R4, R13, UR10, RZ ;  /* 0x0000000a0d047c25 */ /* 0x000fc8000f8e00ff */
[----:B------:R-:W-:-:S04]  /*256e0*/  IMAD.WIDE.U32 R4, P1, R3, UR11, R4 ;  /* 0x0000000b03047c25 */ /* 0x000fc8000f820004 */
[----:B------:R-:W-:-:S04]  /*256f0*/  IMAD.WIDE.U32 R2, R3, UR10, RZ ;  /* 0x0000000a03027c25 */ /* 0x000fc8000f8e00ff */
[----:B------:R-:W-:Y:S01]  /*25700*/  IMAD.MOV.U32 R2, RZ, RZ, R5 ;  /* 0x000000ffff027224 */ /* 0x000fe200078e0005 */
[----:B------:R-:W-:Y:S01]  /*25710*/  IADD3 RZ, P3, R3, R4, RZ ;  /* 0x0000000403ff7210 */ /* 0x000fe20007f7e0ff */
[----:B------:R-:W-:-:S04]  /*25720*/  IMAD.X R3, RZ, RZ, RZ, P1 ;  /* 0x000000ffff037224 */ /* 0x000fc800008e06ff */
[----:B------:R-:W-:-:S08]  /*25730*/  IMAD.WIDE.U32.X R2, R13, UR11, R2, P3 ;  /* 0x0000000b0d027c25 */ /* 0x000fd000098e0402 */
.L_x_678:
[--C-:B------:R-:W-:Y:S01]  /*25740*/  SHF.R.U64 R10, R2, UR12, R3.reuse ;  /* 0x0000000c020a7c19 */ /* 0x100fe20008001203 */
[----:B------:R-:W-:Y:S01]  /*25750*/  ULDC.64 UR10, c[0x0][0x620] ;  /* 0x00018800000a7ab9 */ /* 0x000fe20000000a00 */
[----:B------:R-:W-:Y:S01]  /*25760*/  SHF.R.U32.HI R2, RZ, UR12, R3 ;  /* 0x0000000cff027c19 */ /* 0x000fe20008011603 */
[----:B------:R-:W-:Y:S01]  /*25770*/  IMAD.MOV.U32 R3, RZ, RZ, R16 ;  /* 0x000000ffff037224 */ /* 0x000fe200078e0010 */
[----:B------:R-:W-:Y:S01]  /*25780*/  IADD3 R13, P1, RZ, -R10, RZ ;  /* 0x8000000aff0d7210 */ /* 0x000fe20007f3e0ff */
[----:B------:R-:W-:Y:S01]  /*25790*/  FMUL R12, R12, UR14 ;  /* 0x0000000e0c0c7c20 */ /* 0x000fe20008400000 */
[----:B------:R-:W-:Y:S01]  /*257a0*/  ULDC.64 UR14, c[0x0][0x640] ;  /* 0x00019000000e7ab9 */ /* 0x000fe20000000a00 */
[----:B0-----:R-:W-:Y:S02]  /*257b0*/  R2UR UR9, R9 ;  /* 0x00000000090972ca */ /* 0x001fe400000e0000 */
[----:B------:R-:W-:Y:S01]  /*257c0*/  IMAD.X R2, RZ, RZ, ~R2, P1 ;  /* 0x000000ffff027224 */ /* 0x000fe200008e0e02 */
[----:B------:R-:W-:Y:S01]  /*257d0*/  ISETP.NE.U32.AND P1, PT, RZ, UR14, PT ;  /* 0x0000000eff007c0c */ /* 0x000fe2000bf25070 */
[----:B------:R-:W0:Y:S02]  /*257e0*/  F2I.U32.TRUNC.NTZ R12, R12 ;  /* 0x0000000c000c7305 */ /* 0x000e24000020f000 */
[----:B------:R-:W-:Y:S01]  /*257f0*/  IMAD R2, R2, UR10, RZ ;  /* 0x0000000a02027c24 */ /* 0x000fe2000f8e02ff */
[----:B------:R-:W-:-:S03]  /*25800*/  ISETP.NE.AND.EX P1, PT, RZ, UR15, PT, P1 ;  /* 0x0000000fff007c0c */ /* 0x000fc6000bf25310 */
[----:B------:R-:W-:Y:S02]  /*25810*/  IMAD R5, R13, UR11, R2 ;  /* 0x0000000b0d057c24 */ /* 0x000fe4000f8e0202 */
[----:B------:R-:W-:-:S04]  /*25820*/  IMAD.MOV.U32 R2, RZ, RZ, R15 ;  /* 0x000000ffff027224 */ /* 0x000fc800078e000f */
[----:B------:R-:W-:Y:S01]  /*25830*/  IMAD.WIDE.U32 R2, R13, UR10, R2 ;  /* 0x0000000a0d027c25 */ /* 0x000fe2000f8e0002 */
[----:B------:R-:W-:Y:S01]  /*25840*/  ULDC UR10, c[0x0][0x618] ;  /* 0x00018600000a7ab9 */ /* 0x000fe20000000800 */
[----:B0-----:R-:W-:Y:S02]  /*25850*/  R2UR UR11, R12 ;  /* 0x000000000c0b72ca */ /* 0x001fe400000e0000 */
[----:B------:R-:W-:-:S05]  /*25860*/  IMAD.IADD R3, R3, 0x1, R5 ;  /* 0x0000000103037824 */ /* 0x000fca00078e0205 */
[--C-:B------:R-:W-:Y:S02]  /*25870*/  SHF.R.U64 R9, R2, UR10, R3.reuse ;  /* 0x0000000a02097c19 */ /* 0x100fe40008001203 */
[----:B------:R-:W-:Y:S01]  /*25880*/  SHF.R.U32.HI R2, RZ, UR10, R3 ;  /* 0x0000000aff027c19 */ /* 0x000fe20008011603 */
[----:B------:R-:W-:-:S03]  /*25890*/  ULDC UR10, c[0x0][0x608] ;  /* 0x00018200000a7ab9 */ /* 0x000fc60000000800 */
[--C-:B------:R-:W-:Y:S02]  /*258a0*/  SHF.R.U64 R13, R9, UR10, R2.reuse ;  /* 0x0000000a090d7c19 */ /* 0x100fe40008001202 */
[----:B------:R-:W-:Y:S01]  /*258b0*/  SHF.R.U32.HI R2, RZ, UR10, R2 ;  /* 0x0000000aff027c19 */ /* 0x000fe20008011602 */
[----:B------:R-:W-:-:S03]  /*258c0*/  ULDC UR10, c[0x0][0x658] ;  /* 0x00019600000a7ab9 */ /* 0x000fc60000000800 */
[--C-:B------:R-:W-:Y:S02]  /*258d0*/  SHF.R.U64 R12, R13, UR10, R2.reuse ;  /* 0x0000000a0d0c7c19 */ /* 0x100fe40008001202 */
[----:B------:R-:W-:-:S03]  /*258e0*/  SHF.R.U32.HI R15, RZ, UR10, R2 ;  /* 0x0000000aff0f7c19 */ /* 0x000fc60008011602 */
[----:B------:R-:W-:Y:S02]  /*258f0*/  IMAD.MOV.U32 R2, RZ, RZ, R12 ;  /* 0x000000ffff027224 */ /* 0x000fe400078e000c */
[----:B------:R-:W-:Y:S01]  /*25900*/  IMAD.MOV.U32 R3, RZ, RZ, R15 ;  /* 0x000000ffff037224 */ /* 0x000fe200078e000f */
[----:B------:R-:W-:Y:S06]  /*25910*/  @!P1 BRA `(.L_x_679) ;  /* 0x0000000000289947 */ /* 0x000fec0003800000 */
        /* <DEDUP_REMOVED lines=10> */
.L_x_679:
[----:B------:R-:W-:Y:S01]  /*259c0*/  ULDC UR10, c[0x0][0x648] ;  /* 0x00019200000a7ab9 */ /* 0x000fe20000000800 */
[----:B------:R-:W-:Y:S01]  /*259d0*/  UISETP.NE.AND UP0, UPT, UR39, URZ, UPT ;  /* 0x0000003f2700728c */ /* 0x000fe2000bf05270 */
[----:B------:R-:W-:Y:S01]  /*259e0*/  SHF.R.U64 R2, R2, UR10, R3 ;  /* 0x0000000a02027c19 */ /* 0x000fe20008001203 */
[----:B------:R-:W-:Y:S01]  /*259f0*/  ULDC UR10, c[0x0][0x638] ;  /* 0x00018e00000a7ab9 */ /* 0x000fe20000000800 */
[----:B------:R-:W-:Y:S01]  /*25a00*/  UIADD3 UR11, -UR11, URZ, URZ ;  /* 0x0000003f0b0b7290 */ /* 0x000fe2000fffe13f */
[----:B------:R-:W-:Y:S02]  /*25a10*/  LOP3.LUT R13, R13, UR6, RZ, 0xc0, !PT ;  /* 0x000000060d0d7c12 */ /* 0x000fe4000f8ec0ff */
[----:B------:R-:W-:Y:S01]  /*25a20*/  IMAD.MOV R3, RZ, RZ, -R2 ;  /* 0x000000ffff037224 */ /* 0x000fe200078e0a02 */
[----:B------:R-:W-:Y:S02]  /*25a30*/  LOP3.LUT R9, R9, UR4, RZ, 0xc0, !PT ;  /* 0x0000000409097c12 */ /* 0x000fe4000f8ec0ff */
[----:B------:R-:W-:Y:S01]  /*25a40*/  IMAD R5, R2, UR5, R13 ;  /* 0x0000000502057c24 */ /* 0x000fe2000f8e020d */
[----:B------:R-:W-:Y:S01]  /*25a50*/  PLOP3.LUT P1, PT, PT, PT, UP0, 0x40, 0x0 ;  /* 0x000000000000781c */ /* 0x000fe20003f2e808 */
[----:B------:R-:W-:Y:S01]  /*25a60*/  IMAD R12, R3, UR10, R12 ;  /* 0x0000000a030c7c24 */ /* 0x000fe2000f8e020c */
[----:B------:R-:W-:Y:S01]  /*25a70*/  UIADD3 UR10, -UR9, URZ, URZ ;  /* 0x0000003f090a7290 */ /* 0x000fe2000fffe13f */
[----:B------:R-:W-:Y:S01]  /*25a80*/  PLOP3.LUT P3, PT, PT, PT, UP0, 0x40, 0x0 ;  /* 0x000000000000781c */ /* 0x000fe20003f6e808 */
[----:B------:R-:W-:Y:S01]  /*25a90*/  IMAD.MOV.U32 R3, RZ, RZ, 0x1 ;  /* 0x00000001ff037424 */ /* 0x000fe200078e00ff */
[----:B------:R-:W-:-:S02]  /*25aa0*/  ULDC UR9, c[0x0][0x144] ;  /* 0x0000510000097ab9 */ /* 0x000fc40000000800 */
[----:B------:R-:W-:-:S03]  /*25ab0*/  UIMAD UR8, UR9, UR10, UR8 ;  /* 0x0000000a090872a4 */ /* 0x000fc6000f8e0208 */
[----:B------:R-:W-:Y:S02]  /*25ac0*/  ULDC UR9, c[0x0][0x148] ;  /* 0x0000520000097ab9 */ /* 0x000fe40000000800 */
[----:B------:R-:W-:-:S03]  /*25ad0*/  @UP0 UIMAD UR8, UR9, UR11, UR13 ;  /* 0x0000000b090802a4 */ /* 0x000fc6000f8e020d */
[----:B------:R-:W-:Y:S02]  /*25ae0*/  ULDC UR9, c[0x0][0x600] ;  /* 0x0001800000097ab9 */ /* 0x000fe40000000800 */
[----:B------:R-:W-:Y:S02]  /*25af0*/  IMAD R12, R12, UR9, R9 ;  /* 0x000000090c0c7c24 */ /* 0x000fe4000f8e0209 */
[----:B------:R-:W-:Y:S01]  /*25b00*/  IMAD.U32 R2, RZ, RZ, UR8 ;  /* 0x00000008ff027e24 */ /* 0x000fe2000f8e00ff */
[----:B------:R-:W-:-:S03]  /*25b10*/  ULDC UR8, c[0x0][0x610] ;  /* 0x0001840000087ab9 */ /* 0x000fc60000000800 */
[----:B------:R-:W-:-:S05]  /*25b20*/  IMAD R5, R5, UR8, R2 ;  /* 0x0000000805057c24 */ /* 0x000fca000f8e0202 */
[----:B------:R-:W-:Y:S02]  /*25b30*/  SEL R2, R12, R5, P1 ;  /* 0x000000050c027207 */ /* 0x000fe40000800000 */
[----:B------:R-:W-:-:S07]  /*25b40*/  SEL R5, R5, R12, P3 ;  /* 0x0000000c05057207 */ /* 0x000fce0001800000 */
.L_x_677:
[----:B------:R-:W-:Y:S05]  /*25b50*/  BSYNC B1 ;  /* 0x0000000000017941 */ /* 0x000fea0003800000 */
.L_x_676:
[----:B------:R-:W-:-:S13]  /*25b60*/  LOP3.LUT P1, RZ, R3, 0xff, RZ, 0xc0, !PT ;  /* 0x000000ff03ff7812 */ /* 0x000fda000782c0ff */
[----:B------:R-:W-:Y:S05]  /*25b70*/  @P1 BRA `(.L_x_680) ;  /* 0xfffffff4001c1947 */ /* 0x000fea000383ffff */
[----:B------:R-:W-:Y:S05]  /*25b80*/  BSYNC B0 ;  /* 0x0000000000007941 */ /* 0x000fea0003800000 */
.L_x_668:
[----:B------:R-:W-:-:S03]  /*25b90*/  UMOV UR8, 0xffffffff ;  /* 0xffffffff00087882 */ /* 0x000fc60000000000 */
[----:B------:R-:W-:Y:S05]  /*25ba0*/  BRA.DIV UR8, `(.L_x_681) ;  /* 0x0000000608407947 */ /* 0x000fea000b800000 */
[----:B------:R-:W-:-:S13]  /*25bb0*/  ELECT P6, URZ, PT ;  /* 0x00000000003f782f */ /* 0x000fda00038c0000 */
.L_x_696:
[----:B------:R-:W-:Y:S04]  /*25bc0*/  BSSY B0, `(.L_x_682) ;  /* 0x0000035000007945 */ /* 0x000fe80003800000 */
[----:B------:R-:W-:Y:S05]  /*25bd0*/  @!P6 BRA `(.L_x_683) ;  /* 0x0000000000cce947 */ /* 0x000fea0003800000 */
[----:B------:R-:W-:-:S04]  /*25be0*/  ULOP3.LUT UR8, UR38, 0x2, URZ, 0xfc, !UPT ;  /* 0x0000000226087892 */ /* 0x000fc8000f8efc3f */
[----:B------:R-:W-:-:S06]  /*25bf0*/  UISETP.NE.AND UP0, UPT, UR8, 0x3, UPT ;  /* 0x000000030800788c */ /* 0x000fcc000bf05270 */
[----:B------:R-:W-:-:S13]  /*25c00*/  PLOP3.LUT P0, PT, PT, PT, UP0, 0x80, 0x0 ;  /* 0x000000000000781c */ /* 0x000fda0003f0f008 */
[----:B------:R-:W-:Y:S05]  /*25c10*/  @!P0 BRA `(.L_x_684) ;  /* 0x0000000000048947 */ /* 0x000fea0003800000 */
[----:B------:R-:W-:Y:S01]  /*25c20*/  BPT.TRAP 0x1 ;  /* 0x000000040000795c */ /* 0x000fe20000300000 */
.L_x_684:
[----:B------:R-:W0:Y:S01]  /*25c30*/  S2R R3, SR_CgaCtaId ;  /* 0x0000000000037919 */ /* 0x000e220000008800 */
[----:B------:R-:W-:-:S04]  /*25c40*/  MOV R2, 0x400 ;  /* 0x0000040000027802 */ /* 0x000fc80000000f00 */
[----:B0-----:R-:W-:Y:S02]  /*25c50*/  LEA R2, R3, R2, 0x18 ;  /* 0x0000000203027211 */ /* 0x001fe400078ec0ff */
[----:B------:R-:W-:-:S03]  /*25c60*/  SHF.L.U32 R3, R0, 0x1f, RZ ;  /* 0x0000001f00037819 */ /* 0x000fc600000006ff */
[----:B------:R-:W-:-:S04]  /*25c70*/  VIADD R2, R2, 0x28 ;  /* 0x0000002802027836 */ /* 0x000fc80000000000 */
[----:B------:R-:W-:-:S04]  /*25c80*/  IMAD R4, R7, 0x8, R2 ;  /* 0x0000000807047824 */ /* 0x000fc800078e0202 */
[----:B------:R-:W0:Y:S02]  /*25c90*/  SYNCS.PHASECHK.TRANS64.TRYWAIT P0, [R4+URZ], R3 ;  /* 0x00000003040075a7 */ /* 0x000e24000800017f */
[----:B0-----:R-:W-:Y:S05]  /*25ca0*/  @!P0 BRA `(.L_x_685) ;  /* 0x0000000400208947 */ /* 0x001fea0003800000 */
.L_x_697:
[----:B------:R-:W-:-:S05]  /*25cb0*/  VIADD R7, R7, 0x1 ;  /* 0x0000000107077836 */ /* 0x000fca0000000000 */
[----:B------:R-:W-:-:S04]  /*25cc0*/  ISETP.NE.AND P0, PT, R7, 0x5, PT ;  /* 0x000000050700780c */ /* 0x000fc80003f05270 */
[----:B0-----:R-:W-:Y:S02]  /*25cd0*/  SEL R3, RZ, 0x1, P0 ;  /* 0x00000001ff037807 */ /* 0x001fe40000000000 */
[----:B------:R-:W-:Y:S02]  /*25ce0*/  SEL R7, R7, RZ, P0 ;  /* 0x000000ff07077207 */ /* 0x000fe40000000000 */
[----:B------:R-:W-:-:S03]  /*25cf0*/  LOP3.LUT R4, R0, R3, RZ, 0x3c, !PT ;  /* 0x0000000300047212 */ /* 0x000fc600078e3cff */
[----:B------:R-:W-:Y:S01]  /*25d00*/  IMAD R3, R7, 0x8, R2 ;  /* 0x0000000807037824 */ /* 0x000fe200078e0202 */
[----:B------:R-:W-:-:S04]  /*25d10*/  SHF.L.U32 R0, R4, 0x1f, RZ ;  /* 0x0000001f04007819 */ /* 0x000fc800000006ff */
[----:B------:R-:W0:Y:S02]  /*25d20*/  SYNCS.PHASECHK.TRANS64.TRYWAIT P0, [R3+URZ], R0 ;  /* 0x00000000030075a7 */ /* 0x000e24000800017f */
[----:B0-----:R-:W-:Y:S05]  /*25d30*/  @!P0 BRA `(.L_x_686) ;  /* 0x0000000400108947 */ /* 0x001fea0003800000 */
.L_x_698:
[----:B0-----:R-:W-:-:S05]  /*25d40*/  VIADD R0, R7, 0x1 ;  /* 0x0000000107007836 */ /* 0x001fca0000000000 */
[----:B------:R-:W-:-:S04]  /*25d50*/  ISETP.NE.AND P0, PT, R0, 0x5, PT ;  /* 0x000000050000780c */ /* 0x000fc80003f05270 */
[----:B------:R-:W-:Y:S02]  /*25d60*/  SEL R3, RZ, 0x1, P0 ;  /* 0x00000001ff037807 */ /* 0x000fe40000000000 */
[----:B------:R-:W-:Y:S02]  /*25d70*/  SEL R5, R0, RZ, P0 ;  /* 0x000000ff00057207 */ /* 0x000fe40000000000 */
[----:B------:R-:W-:-:S03]  /*25d80*/  LOP3.LUT R4, R4, R3, RZ, 0x3c, !PT ;  /* 0x0000000304047212 */ /* 0x000fc600078e3cff */
[----:B------:R-:W-:Y:S01]  /*25d90*/  IMAD R3, R5, 0x8, R2 ;  /* 0x0000000805037824 */ /* 0x000fe200078e0202 */
[----:B------:R-:W-:-:S04]  /*25da0*/  SHF.L.U32 R0, R4, 0x1f, RZ ;  /* 0x0000001f04007819 */ /* 0x000fc800000006ff */
[----:B------:R-:W0:Y:S02]  /*25db0*/  SYNCS.PHASECHK.TRANS64.TRYWAIT P0, [R3+URZ], R0 ;  /* 0x00000000030075a7 */ /* 0x000e24000800017f */
[----:B0-----:R-:W-:Y:S05]  /*25dc0*/  @!P0 BRA `(.L_x_687) ;  /* 0x0000000400008947 */ /* 0x001fea0003800000 */
.L_x_699:
        /* <DEDUP_REMOVED lines=9> */
.L_x_700:
[----:B0-----:R-:W-:-:S05]  /*25e60*/  VIADD R0, R5, 0x1 ;  /* 0x0000000105007836 */ /* 0x001fca0000000000 */
[----:B------:R-:W-:-:S04]  /*25e70*/  ISETP.NE.AND P0, PT, R0, 0x5, PT ;  /* 0x000000050000780c */ /* 0x000fc80003f05270 */
[----:B------:R-:W-:Y:S02]  /*25e80*/  SEL R4, RZ, 0x1, P0 ;  /* 0x00000001ff047807 */ /* 0x000fe40000000000 */
[----:B------:R-:W-:Y:S02]  /*25e90*/  SEL R3, R0, RZ, P0 ;  /* 0x000000ff00037207 */ /* 0x000fe40000000000 */
[----:B------:R-:W-:-:S03]  /*25ea0*/  LOP3.LUT R0, R7, R4, RZ, 0x3c, !PT ;  /* 0x0000000407007212 */ /* 0x000fc600078e3cff */
[----:B------:R-:W-:Y:S01]  /*25eb0*/  IMAD R3, R3, 0x8, R2 ;  /* 0x0000000803037824 */ /* 0x000fe200078e0202 */
[----:B------:R-:W-:-:S07]  /*25ec0*/  SHF.L.U32 R0, R0, 0x1f, RZ ;  /* 0x0000001f00007819 */ /* 0x000fce00000006ff */
.L_x_689:
[----:B0-----:R0:W1:Y:S02]  /*25ed0*/  SYNCS.PHASECHK.TRANS64.TRYWAIT P0, [R3+URZ], R0 ;  /* 0x00000000030075a7 */ /* 0x001064000800017f */
[----:B-1----:R-:W-:Y:S05]  /*25ee0*/  @!P0 NANOSLEEP.SYNCS 0x989680 ;  /* 0x009896800000895d */ /* 0x002fea0003900000 */
[----:B------:R-:W1:Y:S02]  /*25ef0*/  @!P0 SYNCS.PHASECHK.TRANS64 P0, [R3+URZ], R0 ;  /* 0x00000000030085a7 */ /* 0x000e64000800007f */
[----:B-1----:R-:W-:Y:S05]  /*25f00*/  @!P0 BRA `(.L_x_689) ;  /* 0xfffffffc00f08947 */ /* 0x002fea000383ffff */
.L_x_683:
[----:B------:R-:W-:Y:S05]  /*25f10*/  BSYNC B0 ;  /* 0x0000000000007941 */ /* 0x000fea0003800000 */
.L_x_682:
[----:B------:R-:W-:Y:S05]  /*25f20*/  EXIT ;  /* 0x000000000000794d */ /* 0x000fea0003800000 */
.L_x_17:
[----:B-1----:R1:W4:Y:S02]  /*25f30*/  SYNCS.PHASECHK.TRANS64.TRYWAIT P1, [R3+URZ], R0 ;  /* 0x00000000030075a7 */ /* 0x002324000802017f */
[----:B----4-:R-:W-:Y:S05]  /*25f40*/  @!P1 NANOSLEEP.SYNCS 0x989680 ;  /* 0x009896800000995d */ /* 0x010fea0003900000 */
[----:B------:R-:W4:Y:S02]  /*25f50*/  @!P1 SYNCS.PHASECHK.TRANS64 P1, [R3+URZ], R0 ;  /* 0x00000000030095a7 */ /* 0x000f24000802007f */
[----:B----4-:R-:W-:Y:S05]  /*25f60*/  @!P1 BRA `(.L_x_17) ;  /* 0xfffffffc00f09947 */ /* 0x010fea000383ffff */
[----:B------:R-:W-:Y:S05]  /*25f70*/  BRA `(.L_x_16) ;  /* 0xfffffdb400307947 */ /* 0x000fea000383ffff */
.L_x_22:
[----:B--2---:R-:W-:-:S04]  /*25f80*/  IMAD.U32 R6, RZ, RZ, UR4 ;  /* 0x00000004ff067e24 */ /* 0x004fc8000f8e00ff */
[----:B------:R2:W3:Y:S03]  /*25f90*/  SYNCS.PHASECHK.TRANS64.TRYWAIT P1, [R6+URZ], R4 ;  /* 0x00000004060075a7 */ /* 0x0004e6000802017f */
[----:B---3--:R-:W-:Y:S05]  /*25fa0*/  @!P1 NANOSLEEP.SYNCS 0x989680 ;  /* 0x009896800000995d */ /* 0x008fea0003900000 */
[----:B------:R-:W3:Y:S02]  /*25fb0*/  @!P1 SYNCS.PHASECHK.TRANS64 P1, [R6+URZ], R4 ;  /* 0x00000004060095a7 */ /* 0x000ee4000802007f */
[----:B---3--:R-:W-:Y:S05]  /*25fc0*/  @!P1 BRA `(.L_x_22) ;  /* 0xfffffffc00ec9947 */ /* 0x008fea000383ffff */
[----:B------:R-:W-:Y:S05]  /*25fd0*/  BRA `(.L_x_21) ;  /* 0xfffffde000f07947 */ /* 0x000fea000383ffff */
.L_x_669:
[----:B------:R-:W-:Y:S01]  /*25fe0*/  BSSY B1, `(.L_x_690) ;  /* 0x0000006000017945 */ /* 0x000fe20003800000 */
[----:B------:R-:W-:-:S07]  /*25ff0*/  IMAD.MOV.U32 R15, RZ, RZ, -0x1 ;  /* 0xffffffffff0f7424 */ /* 0x000fce00078e00ff */
[----:B------:R-:W-:Y:S05]  /*26000*/  WARPSYNC.COLLECTIVE R15, `(.L_x_691) ;  /* 0x000000000f0c7348 */ /* 0x000fea0003c00000 */
[----:B------:R-:W-:Y:S02]  /*26010*/  ELECT P6, UR62, PT ;  /* 0x00000000003e782f */ /* 0x000fe400038c0000 */
[----:B------:R-:W-:Y:S01]  /*26020*/  MOV R14, UR62 ;  /* 0x0000003e000e7c02 */ /* 0x000fe20008000f00 */
[----:B------:R-:W-:Y:S10]  /*26030*/  ENDCOLLECTIVE ;  /* 0x000000000000791b */ /* 0x000ff40003800000 */
.L_x_691:
[----:B------:R-:W-:Y:S05]  /*26040*/  BSYNC B1 ;  /* 0x0000000000017941 */ /* 0x000fea0003800000 */
.L_x_690:
[----:B------:R-:W-:Y:S05]  /*26050*/  BRA `(.L_x_692) ;  /* 0xffffffec00f07947 */ /* 0x000fea000383ffff */
.L_x_672:
[----:B-1----:R1:W2:Y:S02]  /*26060*/  SYNCS.PHASECHK.TRANS64.TRYWAIT P1, [R15+URZ+0x28], R12 ;  /* 0x0000280c0f0075a7 */ /* 0x0022a4000802017f */
[----:B--2---:R-:W-:Y:S05]  /*26070*/  @!P1 NANOSLEEP.SYNCS 0x989680 ;  /* 0x009896800000995d */ /* 0x004fea0003900000 */
[----:B------:R-:W2:Y:S02]  /*26080*/  @!P1 SYNCS.PHASECHK.TRANS64 P1, [R15+URZ+0x28], R12 ;  /* 0x0000280c0f0095a7 */ /* 0x000ea4000802007f */
[----:B--2---:R-:W-:Y:S05]  /*26090*/  @!P1 BRA `(.L_x_672) ;  /* 0xfffffffc00f09947 */ /* 0x004fea000383ffff */
[----:B------:R-:W-:Y:S05]  /*260a0*/  BRA `(.L_x_693) ;  /* 0xfffffff000247947 */ /* 0x000fea000383ffff */
.L_x_681:
[----:B------:R-:W-:Y:S01]  /*260b0*/  BSSY B0, `(.L_x_694) ;  /* 0x0000006000007945 */ /* 0x000fe20003800000 */
[----:B------:R-:W-:-:S07]  /*260c0*/  IMAD.MOV.U32 R15, RZ, RZ, -0x1 ;  /* 0xffffffffff0f7424 */ /* 0x000fce00078e00ff */
[----:B------:R-:W-:Y:S05]  /*260d0*/  WARPSYNC.COLLECTIVE R15, `(.L_x_695) ;  /* 0x000000000f0c7348 */ /* 0x000fea0003c00000 */
[----:B------:R-:W-:Y:S02]  /*260e0*/  ELECT P6, UR62, PT ;  /* 0x00000000003e782f */ /* 0x000fe400038c0000 */
[----:B------:R-:W-:Y:S01]  /*260f0*/  MOV R14, UR62 ;  /* 0x0000003e000e7c02 */ /* 0x000fe20008000f00 */
[----:B------:R-:W-:Y:S10]  /*26100*/  ENDCOLLECTIVE ;  /* 0x000000000000791b */ /* 0x000ff40003800000 */
.L_x_695:
[----:B------:R-:W-:Y:S05]  /*26110*/  BSYNC B0 ;  /* 0x0000000000007941 */ /* 0x000fea0003800000 */
.L_x_694:
[----:B------:R-:W-:Y:S05]  /*26120*/  BRA `(.L_x_696) ;  /* 0xfffffff800a47947 */ /* 0x000fea000383ffff */
.L_x_685:
[----:B0-----:R0:W1:Y:S02]  /*26130*/  SYNCS.PHASECHK.TRANS64.TRYWAIT P0, [R4+URZ], R3 ;  /* 0x00000003040075a7 */ /* 0x001064000800017f */
[----:B-1----:R-:W-:Y:S05]  /*26140*/  @!P0 NANOSLEEP.SYNCS 0x989680 ;  /* 0x009896800000895d */ /* 0x002fea0003900000 */
[----:B------:R-:W1:Y:S02]  /*26150*/  @!P0 SYNCS.PHASECHK.TRANS64 P0, [R4+URZ], R3 ;  /* 0x00000003040085a7 */ /* 0x000e64000800007f */
[----:B-1----:R-:W-:Y:S05]  /*26160*/  @!P0 BRA `(.L_x_685) ;  /* 0xfffffffc00f08947 */ /* 0x002fea000383ffff */
[----:B------:R-:W-:Y:S05]  /*26170*/  BRA `(.L_x_697) ;  /* 0xfffffff800cc7947 */ /* 0x000fea000383ffff */
.L_x_686:
[----:B0-----:R0:W1:Y:S02]  /*26180*/  SYNCS.PHASECHK.TRANS64.TRYWAIT P0, [R3+URZ], R0 ;  /* 0x00000000030075a7 */ /* 0x001064000800017f */
[----:B-1----:R-:W-:Y:S05]  /*26190*/  @!P0 NANOSLEEP.SYNCS 0x989680 ;  /* 0x009896800000895d */ /* 0x002fea0003900000 */
[----:B------:R-:W1:Y:S02]  /*261a0*/  @!P0 SYNCS.PHASECHK.TRANS64 P0, [R3+URZ], R0 ;  /* 0x00000000030085a7 */ /* 0x000e64000800007f */
[----:B-1----:R-:W-:Y:S05]  /*261b0*/  @!P0 BRA `(.L_x_686) ;  /* 0xfffffffc00f08947 */ /* 0x002fea000383ffff */
[----:B------:R-:W-:Y:S05]  /*261c0*/  BRA `(.L_x_698) ;  /* 0xfffffff800dc7947 */ /* 0x000fea000383ffff */
.L_x_687:
[----:B0-----:R0:W1:Y:S02]  /*261d0*/  SYNCS.PHASECHK.TRANS64.TRYWAIT P0, [R3+URZ], R0 ;  /* 0x00000000030075a7 */ /* 0x001064000800017f */
[----:B-1----:R-:W-:Y:S05]  /*261e0*/  @!P0 NANOSLEEP.SYNCS 0x989680 ;  /* 0x009896800000895d */ /* 0x002fea0003900000 */
[----:B------:R-:W1:Y:S02]  /*261f0*/  @!P0 SYNCS.PHASECHK.TRANS64 P0, [R3+URZ], R0 ;  /* 0x00000000030085a7 */ /* 0x000e64000800007f */
[----:B-1----:R-:W-:Y:S05]  /*26200*/  @!P0 BRA `(.L_x_687) ;  /* 0xfffffffc00f08947 */ /* 0x002fea000383ffff */
[----:B------:R-:W-:Y:S05]  /*26210*/  BRA `(.L_x_699) ;  /* 0xfffffff800ec7947 */ /* 0x000fea000383ffff */
.L_x_688:
[----:B0-----:R0:W1:Y:S02]  /*26220*/  SYNCS.PHASECHK.TRANS64.TRYWAIT P0, [R3+URZ], R0 ;  /* 0x00000000030075a7 */ /* 0x001064000800017f */
[----:B-1----:R-:W-:Y:S05]  /*26230*/  @!P0 NANOSLEEP.SYNCS 0x989680 ;  /* 0x009896800000895d */ /* 0x002fea0003900000 */
[----:B------:R-:W1:Y:S02]  /*26240*/  @!P0 SYNCS.PHASECHK.TRANS64 P0, [R3+URZ], R0 ;  /* 0x00000000030085a7 */ /* 0x000e64000800007f */
[----:B-1----:R-:W-:Y:S05]  /*26250*/  @!P0 BRA `(.L_x_688) ;  /* 0xfffffffc00f08947 */ /* 0x002fea000383ffff */
[----:B------:R-:W-:Y:S05]  /*26260*/  BRA `(.L_x_700) ;  /* 0xfffffff800fc7947 */ /* 0x000fea000383ffff */
.L_x_701:
[----:B------:R-:W-:-:S00]  /*26270*/  BRA `(.L_x_701) ;  /* 0xfffffffc00fc7947 */ /* 0x000fc0000383ffff */
[----:B------:R-:W-:-:S00]  /*26280*/  NOP ;  /* 0x0000000000007918 */ /* 0x000fc00000000000 */
[----:B------:R-:W-:-:S00]  /*26290*/  NOP ;  /* 0x0000000000007918 */ /* 0x000fc00000000000 */
[----:B------:R-:W-:-:S00]  /*262a0*/  NOP ;  /* 0x0000000000007918 */ /* 0x000fc00000000000 */
[----:B------:R-:W-:-:S00]  /*262b0*/  NOP ;  /* 0x0000000000007918 */ /* 0x000fc00000000000 */
[----:B------:R-:W-:-:S00]  /*262c0*/  NOP ;  /* 0x0000000000007918 */ /* 0x000fc00000000000 */
[----:B------:R-:W-:-:S00]  /*262d0*/  NOP ;  /* 0x0000000000007918 */ /* 0x000fc00000000000 */
[----:B------:R-:W-:-:S00]  /*262e0*/  NOP ;  /* 0x0000000000007918 */ /* 0x000fc00000000000 */
[----:B------:R-:W-:-:S00]  /*262f0*/  NOP ;  /* 0x0000000000007918 */ /* 0x000fc00000000000 */
.L_x_702:


//--------------------- .nv.global.init           --------------------------
	.section	.nv.global.init,"aw",@progbits
.nv.global.init:
	.type		$str$22,@object
	.size		$str$22,($str$23 - $str$22)
$str$22:
        /*0000*/ 	.byte	0x6b, 0x5f, 0x74, 0x69, 0x6c, 0x65, 0x5f, 0x63, 0x6f, 0x75, 0x6e, 0x74, 0x20, 0x3e, 0x3d, 0x20
        /*0010*/ 	.byte	0x31, 0x00
	.type		$str$23,@object
	.size		$str$23,(__unnamed_1 - $str$23)
$str$23:
        /*0012*/ 	.byte	0x2f, 0x74, 0x6d, 0x70, 0x2f, 0x63, 0x75, 0x74, 0x6c, 0x61, 0x73, 0x73, 0x5f, 0x73, 0x77, 0x65
        /*0022*/ 	.byte	0x65, 0x70, 0x5f, 0x73, 0x72, 0x63, 0x2f, 0x69, 0x6e, 0x63, 0x6c, 0x75, 0x64, 0x65, 0x2f, 0x63
        /*0032*/ 	.byte	0x75, 0x74, 0x6c, 0x61, 0x73, 0x73, 0x2f, 0x67, 0x65, 0x6d, 0x6d, 0x2f, 0x63, 0x6f, 0x6c, 0x6c
        /*0042*/ 	.byte	0x65, 0x63, 0x74, 0x69, 0x76, 0x65, 0x2f, 0x73, 0x6d, 0x39, 0x30, 0x5f, 0x6d, 0x6d, 0x61, 0x5f
        /*0052*/ 	.byte	0x74, 0x6d, 0x61, 0x5f, 0x67, 0x6d, 0x6d, 0x61, 0x5f, 0x73, 0x73, 0x5f, 0x77, 0x61, 0x72, 0x70
        /*0062*/ 	.byte	0x73, 0x70, 0x65, 0x63, 0x69, 0x61, 0x6c, 0x69, 0x7a, 0x65, 0x64, 0x2e, 0x68, 0x70, 0x70, 0x00
	.type		__unnamed_1,@object
	.size		__unnamed_1,(.L_0 - __unnamed_1)
__unnamed_1:
        /* <DEDUP_REMOVED lines=180> */
        /*0bb2*/ 	.byte	0x3a, 0x3a, 0x69, 0x64, 0x65, 0x6e, 0x74, 0x69, 0x74, 0x79, 0x5d, 0x00
.L_0:


//--------------------- .nv.shared._ZN7cutlass13device_kernelINS_4gemm6kernel13GemmUniversalIN4cute5tupleIJiiiiEEENS1_10collective13CollectiveMmaINS1_34MainloopSm90TmaGmmaWarpSpecializedILi5ENS5_IJNS4_1CILi1EEESB_SB_EEENS1_35KernelTmaWarpSpecializedCooperativeEEENS5_IJNSA_ILi512EEENSA_ILi160EEENSA_ILi32EEEEEENS_6half_tENS5_IJlSB_lEEESJ_SK_NS4_8TiledMMAINS4_8MMA_AtomIJNS4_4SM904GMMA25MMA_64x32x16_F32F16F16_SSILNSO_5MajorE0ELSQ_0ELNSO_7ScaleInE1ELSR_1EEEEEENS4_6LayoutINS5_IJNSA_ILi2EEESB_SB_EEENS5_IJSB_NSA_ILi0EEESX_EEEEENS5_IJNS4_10UnderscoreES10_S10_EEEEENS4_13SM90_TMA_LOADENS4_14ComposedLayoutINS4_7SwizzleILi2ELi4ELi3EEENS4_18smem_ptr_flag_bitsILi16EEENSU_INS5_IJNSA_ILi8EEESH_EEENS5_IJSH_SB_EEEEEEEvNS4_8identityES13_S1D_vS1E_EENS_8epilogue10collective6detail29Sm90TmaWarpSpecializedAdapterINS1H_15DefaultEpilogueISJ_SK_SK_NS1G_6thread17LinearCombinationISJ_Li1EffLNS1L_9ScaleType4KindE0ELNS_15FloatRoundStyleE2ESJ_EENS1_15EpilogueDefaultEEEEEvvEEEEvNT_6ParamsE --------------------------
	.section	.nv.shared._ZN7cutlass13device_kernelINS_4gemm6kernel13GemmUniversalIN4cute5tupleIJiiiiEEENS1_10collective13CollectiveMmaINS1_34MainloopSm90TmaGmmaWarpSpecializedILi5ENS5_IJNS4_1CILi1EEESB_SB_EEENS1_35KernelTmaWarpSpecializedCooperativeEEENS5_IJNSA_ILi512EEENSA_ILi160EEENSA_ILi32EEEEEENS_6half_tENS5_IJlSB_lEEESJ_SK_NS4_8TiledMMAINS4_8MMA_AtomIJNS4_4SM904GMMA25MMA_64x32x16_F32F16F16_SSILNSO_5MajorE0ELSQ_0ELNSO_7ScaleInE1ELSR_1EEEEEENS4_6LayoutINS5_IJNSA_ILi2EEESB_SB_EEENS5_IJSB_NSA_ILi0EEESX_EEEEENS5_IJNS4_10UnderscoreES10_S10_EEEEENS4_13SM90_TMA_LOADENS4_14ComposedLayoutINS4_7SwizzleILi2ELi4ELi3EEENS4_18smem_ptr_flag_bitsILi16EEENSU_INS5_IJNSA_ILi8EEESH_EEENS5_IJSH_SB_EEEEEEEvNS4_8identityES13_S1D_vS1E_EENS_8epilogue10collective6detail29Sm90TmaWarpSpecializedAdapterINS1H_15DefaultEpilogueISJ_SK_SK_NS1G_6thread17LinearCombinationISJ_Li1EffLNS1L_9ScaleType4KindE0ELNS_15FloatRoundStyleE2ESJ_EENS1_15EpilogueDefaultEEEEEvvEEEEvNT_6ParamsE,"aw",@nobits
	.sectionflags	@""
	.align	16
	.zero		1024


//--------------------- .nv.shared.reserved.0     --------------------------
	.section	.nv.shared.reserved.0,"aw",@nobits
	.weak		__nv_reservedSMEM_offset_0_alias
	.size		__nv_reservedSMEM_offset_0_alias, 0, 0
	.other		__nv_reservedSMEM_offset_0_alias,@"STO_CUDA_RESERVED_SHARED STV_DEFAULT"
__nv_reservedSMEM_offset_0_alias:
	.zero		0


//--------------------- .nv.global                --------------------------
	.section	.nv.global,"aw",@nobits
.nv.global:
	.type		_ZN39_INTERNAL_2cbf799b_4_k_cu_4a574be7_28284cute1_E,@object
	.size		_ZN39_INTERNAL_2cbf799b_4_k_cu_4a574be7_28284cute1_E,(_ZN39_INTERNAL_2cbf799b_4_k_cu_4a574be7_28284cuda3std3__45__cpo6cbeginE - _ZN39_INTERNAL_2cbf799b_4_k_cu_4a574be7_28284cute1_E)
_ZN39_INTERNAL_2cbf799b_4_k_cu_4a574be7_28284cute1_E:
	.zero		1
	.type		_ZN39_INTERNAL_2cbf799b_4_k_cu_4a574be7_28284cuda3std3__45__cpo6cbeginE,@object
	.size		_ZN39_INTERNAL_2cbf799b_4_k_cu_4a574be7_28284cuda3std3__45__cpo6cbeginE,(_ZN39_INTERNAL_2cbf799b_4_k_cu_4a574be7_28284cuda3std3__48in_placeE - _ZN39_INTERNAL_2cbf799b_4_k_cu_4a574be7_28284cuda3std3__45__cpo6cbeginE)
_ZN39_INTERNAL_2cbf799b_4_k_cu_4a574be7_28284cuda3std3__45__cpo6cbeginE:
	.zero		1
	.type		_ZN39_INTERNAL_2cbf799b_4_k_cu_4a574be7_28284cuda3std3__48in_placeE,@object
	.size		_ZN39_INTERNAL_2cbf799b_4_k_cu_4a574be7_28284cuda3std3__48in_placeE,(_ZN39_INTERNAL_2cbf799b_4_k_cu_4a574be7_28284cuda3std6ranges3__45__cpo9iter_moveE - _ZN39_INTERNAL_2cbf799b_4_k_cu_4a574be7_28284cuda3std3__48in_placeE)
_ZN39_INTERNAL_2cbf799b_4_k_cu_4a574be7_28284cuda3std3__48in_placeE:
	.zero		1
	.type		_ZN39_INTERNAL_2cbf799b_4_k_cu_4a574be7_28284cuda3std6ranges3__45__cpo9iter_moveE,@object
	.size		_ZN39_INTERNAL_2cbf799b_4_k_cu_4a574be7_28284cuda3std6ranges3__45__cpo9iter_moveE,(_ZN39_INTERNAL_2cbf799b_4_k_cu_4a574be7_28284cuda3std3__45__cpo5beginE - _ZN39_INTERNAL_2cbf799b_4_k_cu_4a574be7_28284cuda3std6ranges3__45__cpo9iter_moveE)
_ZN39_INTERNAL_2cbf799b_4_k_cu_4a574be7_28284cuda3std6ranges3__45__cpo9iter_moveE:
	.zero		1
	.type		_ZN39_INTERNAL_2cbf799b_4_k_cu_4a574be7_28284cuda3std3__45__cpo5beginE,@object
	.size		_ZN39_INTERNAL_2cbf799b_4_k_cu_4a574be7_28284cuda3std3__45__cpo5beginE,(_ZN39_INTERNAL_2cbf799b_4_k_cu_4a574be7_28284cuda3std3__441_GLOBAL__N__2cbf799b_4_k_cu_4a574be7_28286ignoreE - _ZN39_INTERNAL_2cbf799b_4_k_cu_4a574be7_28284cuda3std3__45__cpo5beginE)
_ZN39_INTERNAL_2cbf799b_4_k_cu_4a574be7_28284cuda3std3__45__cpo5beginE:
	.zero		1
	.type		_ZN39_INTERNAL_2cbf799b_4_k_cu_4a574be7_28284cuda3std3__441_GLOBAL__N__2cbf799b_4_k_cu_4a574be7_28286ignoreE,@object
	.size		_ZN39_INTERNAL_2cbf799b_4_k_cu_4a574be7_28284cuda3std3__441_GLOBAL__N__2cbf799b_4_k_cu_4a574be7_28286ignoreE,(_ZN39_INTERNAL_2cbf799b_4_k_cu_4a574be7_28284cute7productE - _ZN39_INTERNAL_2cbf799b_4_k_cu_4a574be7_28284cuda3std3__441_GLOBAL__N__2cbf799b_4_k_cu_4a574be7_28286ignoreE)
_ZN39_INTERNAL_2cbf799b_4_k_cu_4a574be7_28284cuda3std3__441_GLOBAL__N__2cbf799b_4_k_cu_4a574be7_28286ignoreE:
	.zero		1
	.type		_ZN39_INTERNAL_2cbf799b_4_k_cu_4a574be7_28284cute7productE,@object
	.size		_ZN39_INTERNAL_2cbf799b_4_k_cu_4a574be7_28284cute7productE,(_ZN39_INTERNAL_2cbf799b_4_k_cu_4a574be7_28284cuda3std3__45__cpo3endE - _ZN39_INTERNAL_2cbf799b_4_k_cu_4a574be7_28284cute7productE)
_ZN39_INTERNAL_2cbf799b_4_k_cu_4a574be7_28284cute7productE:
	.zero		1
	.type		_ZN39_INTERNAL_2cbf799b_4_k_cu_4a574be7_28284cuda3std3__45__cpo3endE,@object
	.size		_ZN39_INTERNAL_2cbf799b_4_k_cu_4a574be7_28284cuda3std3__45__cpo3endE,(_ZN39_INTERNAL_2cbf799b_4_k_cu_4a574be7_28284cuda3std3__419piecewise_constructE - _ZN39_INTERNAL_2cbf799b_4_k_cu_4a574be7_28284cuda3std3__45__cpo3endE)
_ZN39_INTERNAL_2cbf799b_4_k_cu_4a574be7_28284cuda3std3__45__cpo3endE:
	.zero		1
	.type		_ZN39_INTERNAL_2cbf799b_4_k_cu_4a574be7_28284cuda3std3__419piecewise_constructE,@object
	.size		_ZN39_INTERNAL_2cbf799b_4_k_cu_4a574be7_28284cuda3std3__419piecewise_constructE,(_ZN39_INTERNAL_2cbf799b_4_k_cu_4a574be7_28284cuda3std3__45__cpo4cendE - _ZN39_INTERNAL_2cbf799b_4_k_cu_4a574be7_28284cuda3std3__419piecewise_constructE)
_ZN39_INTERNAL_2cbf799b_4_k_cu_4a574be7_28284cuda3std3__419piecewise_constructE:
	.zero		1
	.type		_ZN39_INTERNAL_2cbf799b_4_k_cu_4a574be7_28284cuda3std3__45__cpo4cendE,@object
	.size		_ZN39_INTERNAL_2cbf799b_4_k_cu_4a574be7_28284cuda3std3__45__cpo4cendE,(_ZN39_INTERNAL_2cbf799b_4_k_cu_4a574be7_28284cuda3std6ranges3__45__cpo4swapE - _ZN39_INTERNAL_2cbf799b_4_k_cu_4a574be7_28284cuda3std3__45__cpo4cendE)
_ZN39_INTERNAL_2cbf799b_4_k_cu_4a574be7_28284cuda3std3__45__cpo4cendE:
	.zero		1
	.type		_ZN39_INTERNAL_2cbf799b_4_k_cu_4a574be7_28284cuda3std6ranges3__45__cpo4swapE,@object
	.size		_ZN39_INTERNAL_2cbf799b_4_k_cu_4a574be7_28284cuda3std6ranges3__45__cpo4swapE,(.L_8 - _ZN39_INTERNAL_2cbf799b_4_k_cu_4a574be7_28284cuda3std6ranges3__45__cpo4swapE)
_ZN39_INTERNAL_2cbf799b_4_k_cu_4a574be7_28284cuda3std6ranges3__45__cpo4swapE:
	.zero		1
.L_8:


//--------------------- .nv.constant0._ZN7cutlass13device_kernelINS_4gemm6kernel13GemmUniversalIN4cute5tupleIJiiiiEEENS1_10collective13CollectiveMmaINS1_34MainloopSm90TmaGmmaWarpSpecializedILi5ENS5_IJNS4_1CILi1EEESB_SB_EEENS1_35KernelTmaWarpSpecializedCooperativeEEENS5_IJNSA_ILi512EEENSA_ILi160EEENSA_ILi32EEEEEENS_6half_tENS5_IJlSB_lEEESJ_SK_NS4_8TiledMMAINS4_8MMA_AtomIJNS4_4SM904GMMA25MMA_64x32x16_F32F16F16_SSILNSO_5MajorE0ELSQ_0ELNSO_7ScaleInE1ELSR_1EEEEEENS4_6LayoutINS5_IJNSA_ILi2EEESB_SB_EEENS5_IJSB_NSA_ILi0EEESX_EEEEENS5_IJNS4_10UnderscoreES10_S10_EEEEENS4_13SM90_TMA_LOADENS4_14ComposedLayoutINS4_7SwizzleILi2ELi4ELi3EEENS4_18smem_ptr_flag_bitsILi16EEENSU_INS5_IJNSA_ILi8EEESH_EEENS5_IJSH_SB_EEEEEEEvNS4_8identityES13_S1D_vS1E_EENS_8epilogue10collective6detail29Sm90TmaWarpSpecializedAdapterINS1H_15DefaultEpilogueISJ_SK_SK_NS1G_6thread17LinearCombinationISJ_Li1EffLNS1L_9ScaleType4KindE0ELNS_15FloatRoundStyleE2ESJ_EENS1_15EpilogueDefaultEEEEEvvEEEEvNT_6ParamsE --------------------------
	.section	.nv.constant0._ZN7cutlass13device_kernelINS_4gemm6kernel13GemmUniversalIN4cute5tupleIJiiiiEEENS1_10collective13CollectiveMmaINS1_34MainloopSm90TmaGmmaWarpSpecializedILi5ENS5_IJNS4_1CILi1EEESB_SB_EEENS1_35KernelTmaWarpSpecializedCooperativeEEENS5_IJNSA_ILi512EEENSA_ILi160EEENSA_ILi32EEEEEENS_6half_tENS5_IJlSB_lEEESJ_SK_NS4_8TiledMMAINS4_8MMA_AtomIJNS4_4SM904GMMA25MMA_64x32x16_F32F16F16_SSILNSO_5MajorE0ELSQ_0ELNSO_7ScaleInE1ELSR_1EEEEEENS4_6LayoutINS5_IJNSA_ILi2EEESB_SB_EEENS5_IJSB_NSA_ILi0EEESX_EEEEENS5_IJNS4_10UnderscoreES10_S10_EEEEENS4_13SM90_TMA_LOADENS4_14ComposedLayoutINS4_7SwizzleILi2ELi4ELi3EEENS4_18smem_ptr_flag_bitsILi16EEENSU_INS5_IJNSA_ILi8EEESH_EEENS5_IJSH_SB_EEEEEEEvNS4_8identityES13_S1D_vS1E_EENS_8epilogue10collective6detail29Sm90TmaWarpSpecializedAdapterINS1H_15DefaultEpilogueISJ_SK_SK_NS1G_6thread17LinearCombinationISJ_Li1EffLNS1L_9ScaleType4KindE0ELNS_15FloatRoundStyleE2ESJ_EENS1_15EpilogueDefaultEEEEEvvEEEEvNT_6ParamsE,"a",@progbits
	.sectionflags	@""
	.align	4
.nv.constant0._ZN7cutlass13device_kernelINS_4gemm6kernel13GemmUniversalIN4cute5tupleIJiiiiEEENS1_10collective13CollectiveMmaINS1_34MainloopSm90TmaGmmaWarpSpecializedILi5ENS5_IJNS4_1CILi1EEESB_SB_EEENS1_35KernelTmaWarpSpecializedCooperativeEEENS5_IJNSA_ILi512EEENSA_ILi160EEENSA_ILi32EEEEEENS_6half_tENS5_IJlSB_lEEESJ_SK_NS4_8TiledMMAINS4_8MMA_AtomIJNS4_4SM904GMMA25MMA_64x32x16_F32F16F16_SSILNSO_5MajorE0ELSQ_0ELNSO_7ScaleInE1ELSR_1EEEEEENS4_6LayoutINS5_IJNSA_ILi2EEESB_SB_EEENS5_IJSB_NSA_ILi0EEESX_EEEEENS5_IJNS4_10UnderscoreES10_S10_EEEEENS4_13SM90_TMA_LOADENS4_14ComposedLayoutINS4_7SwizzleILi2ELi4ELi3EEENS4_18smem_ptr_flag_bitsILi16EEENSU_INS5_IJNSA_ILi8EEESH_EEENS5_IJSH_SB_EEEEEEEvNS4_8identityES13_S1D_vS1E_EENS_8epilogue10collective6detail29Sm90TmaWarpSpecializedAdapterINS1H_15DefaultEpilogueISJ_SK_SK_NS1G_6thread17LinearCombinationISJ_Li1EffLNS1L_9ScaleType4KindE0ELNS_15FloatRoundStyleE2ESJ_EENS1_15EpilogueDefaultEEEEEvvEEEEvNT_6ParamsE:
	.zero		1664


//--------------------- SYMBOLS --------------------------

	.type		.nv.reservedSmem.offset0,@object
	.size		.nv.reservedSmem.offset0,0x4
	.type		__assertfail,@function
